def attn_fwd(
    Q,
    K,
    V,
    Out,
    Lse,
    sm_scale,
    stride_qz,
    stride_qh,
    stride_qm,
    stride_qk,
    stride_kz,
    stride_kh,
    stride_kn,
    stride_kk,
    stride_vz,
    stride_vh,
    stride_vn,
    stride_vk,
    stride_oz,
    stride_oh,
    stride_om,
    stride_ok,
    seqlen_q,
    seqlen_k,
    BLOCK_M: tl.constexpr,
    BLOCK_N: tl.constexpr,
    HEAD_DIM: tl.constexpr,
    CAUSAL: tl.constexpr,
):
    start_m = tl.program_id(0)
    off_hz = tl.program_id(1)
    q_off = off_hz * stride_qh
    k_off = off_hz * stride_kh
    v_off = off_hz * stride_vh
    offs_m = start_m * BLOCK_M + tl.arange(0, BLOCK_M)
    offs_d = tl.arange(0, HEAD_DIM)
    offs_n = tl.arange(0, BLOCK_N)
    q_ptrs = Q + q_off + offs_m[:, None] * stride_qm + offs_d[None, :] * stride_qk
    k_ptrs = K + k_off + offs_d[:, None] * stride_kk + offs_n[None, :] * stride_kn
    v_ptrs = V + v_off + offs_n[:, None] * stride_vn + offs_d[None, :] * stride_vk
    m_i = tl.full([BLOCK_M], float("-inf"), dtype=tl.float32)
    l_i = tl.zeros([BLOCK_M], dtype=tl.float32) + 1.0
    acc = tl.zeros([BLOCK_M, HEAD_DIM], dtype=tl.float32)
    q = tl.load(q_ptrs)
    acc, l_i, m_i = _attn_fwd_inner(
        acc,
        l_i,
        m_i,
        q,
        k_ptrs,
        v_ptrs,
        sm_scale,
        stride_kn,
        stride_vn,
        start_m,
        seqlen_k,
        BLOCK_M,
        BLOCK_N,
        HEAD_DIM,
        CAUSAL,
    )
    acc = acc / l_i[:, None]
    lse = m_i + tl.math.log2(l_i) / 1.4426950408889634
    o_ptrs = (
        Out
        + off_hz * stride_oh
        + offs_m[:, None] * stride_om
        + offs_d[None, :] * stride_ok
    )
    tl.store(o_ptrs, acc.to(Out.dtype.element_ty))
    tl.store(Lse + off_hz * seqlen_q + offs_m, lse)

# config = {"BLOCK_M": 256, "BLOCK_N": 128, "HEAD_DIM": 256, "arch": "sm_100", "causal": false, "dtype": "fp8e4m3", "num_stages": 2, "num_warps": 16}
# arch = sm_100


// ===== COMPILED SASS (sm_100a) =====

	.target	sm_100a

	.elftype	@"ET_EXEC"


//--------------------- .note.nv.tkinfo           --------------------------
	.section	.note.nv.tkinfo,"",@"SHT_NOTE"
	.sectionflags	@"SHF_NOTE_NV_TKINFO"
	.tkinfo
        /*0018*/ 	.word	0x00000081
        /*0030*/ 	.string	""
        /*0030*/ 	.string	"ptxas-blackwell"
        /*0030*/ 	.string	"Cuda compilation tools, release 12.9, V12.9.86"
        /*0030*/ 	.string	"Build cuda_12.9.r12.9/compiler.36037853_0"
        /*0030*/ 	.string	"-v  -suppress-debug-info  -lineinfo  -arch sm_100a "



//--------------------- .note.nv.cuver            --------------------------
	.section	.note.nv.cuver,"",@"SHT_NOTE"
	.sectionflags	@"SHF_NOTE_NV_CUVER"
        /*0018*/ 	.short	0x0001
        /*001a*/ 	.short	0x0064
        /*001c*/ 	.short	0x0001
        /*001e*/ 	.short	0x0000
        /*0020*/ 	.short	0x0001
        /*0022*/ 	.short	0x0000


//--------------------- .nv.info                  --------------------------
	.section	.nv.info,"",@"SHT_CUDA_INFO"
	.align	4


	//----- nvinfo : EIATTR_REGCOUNT
	.align		4
        /*0000*/ 	.byte	0x04, 0x2f
        /*0002*/ 	.short	(.L_2 - .L_1)
	.align		4
.L_1:
        /*0004*/ 	.word	index@(attn_fwd)
        /*0008*/ 	.word	0x00000020


	//----- nvinfo : EIATTR_FRAME_SIZE
	.align		4
.L_2:
        /*000c*/ 	.byte	0x04, 0x11
        /*000e*/ 	.short	(.L_4 - .L_3)
	.align		4
.L_3:
        /*0010*/ 	.word	index@(attn_fwd)
        /*0014*/ 	.word	0x00001c38


	//----- nvinfo : EIATTR_MIN_STACK_SIZE
	.align		4
.L_4:
        /*0018*/ 	.byte	0x04, 0x12
        /*001a*/ 	.short	(.L_6 - .L_5)
	.align		4
.L_5:
        /*001c*/ 	.word	index@(attn_fwd)
        /*0020*/ 	.word	0x00001c38
.L_6:


//--------------------- .nv.info.attn_fwd         --------------------------
	.section	.nv.info.attn_fwd,"",@"SHT_CUDA_INFO"
	.sectionflags	@""
	.align	4


	//----- nvinfo : EIATTR_CUDA_API_VERSION
	.align		4
        /*0000*/ 	.byte	0x04, 0x37
        /*0002*/ 	.short	(.L_8 - .L_7)
.L_7:
        /*0004*/ 	.word	0x00000081


	//----- nvinfo : EIATTR_KPARAM_INFO
	.align		4
.L_8:
        /*0008*/ 	.byte	0x04, 0x17
        /*000a*/ 	.short	(.L_10 - .L_9)
.L_9:
        /*000c*/ 	.word	0x00000000
        /*0010*/ 	.short	0x0019
        /*0012*/ 	.short	0x0080
        /*0014*/ 	.byte	0x00, 0xf4, 0x21, 0x00


	//----- nvinfo : EIATTR_KPARAM_INFO
	.align		4
.L_10:
        /*0018*/ 	.byte	0x04, 0x17
        /*001a*/ 	.short	(.L_12 - .L_11)
.L_11:
        /*001c*/ 	.word	0x00000000
        /*0020*/ 	.short	0x0018
        /*0022*/ 	.short	0x0078
        /*0024*/ 	.byte	0x00, 0xf4, 0x21, 0x00


	//----- nvinfo : EIATTR_KPARAM_INFO
	.align		4
.L_12:
        /*0028*/ 	.byte	0x04, 0x17
        /*002a*/ 	.short	(.L_14 - .L_13)
.L_13:
        /*002c*/ 	.word	0x00000000
        /*0030*/ 	.short	0x0017
        /*0032*/ 	.short	0x0070
        /*0034*/ 	.byte	0x00, 0xf0, 0x11, 0x00


	//----- nvinfo : EIATTR_KPARAM_INFO
	.align		4
.L_14:
        /*0038*/ 	.byte	0x04, 0x17
        /*003a*/ 	.short	(.L_16 - .L_15)
.L_15:
        /*003c*/ 	.word	0x00000000
        /*0040*/ 	.short	0x0016
        /*0042*/ 	.short	0x006c
        /*0044*/ 	.byte	0x00, 0xf0, 0x11, 0x00


	//----- nvinfo : EIATTR_KPARAM_INFO
	.align		4
.L_16:
        /*0048*/ 	.byte	0x04, 0x17
        /*004a*/ 	.short	(.L_18 - .L_17)
.L_17:
        /*004c*/ 	.word	0x00000000
        /*0050*/ 	.short	0x0015
        /*0052*/ 	.short	0x0068
        /*0054*/ 	.byte	0x00, 0xf0, 0x11, 0x00


	//----- nvinfo : EIATTR_KPARAM_INFO
	.align		4
.L_18:
        /*0058*/ 	.byte	0x04, 0x17
        /*005a*/ 	.short	(.L_20 - .L_19)
.L_19:
        /*005c*/ 	.word	0x00000000
        /*0060*/ 	.short	0x0014
        /*0062*/ 	.short	0x0064
        /*0064*/ 	.byte	0x00, 0xf0, 0x11, 0x00


	//----- nvinfo : EIATTR_KPARAM_INFO
	.align		4
.L_20:
        /*0068*/ 	.byte	0x04, 0x17
        /*006a*/ 	.short	(.L_22 - .L_21)
.L_21:
        /*006c*/ 	.word	0x00000000
        /*0070*/ 	.short	0x0013
        /*0072*/ 	.short	0x0060
        /*0074*/ 	.byte	0x00, 0xf0, 0x11, 0x00


	//----- nvinfo : EIATTR_KPARAM_INFO
	.align		4
.L_22:
        /*0078*/ 	.byte	0x04, 0x17
        /*007a*/ 	.short	(.L_24 - .L_23)
.L_23:
        /*007c*/ 	.word	0x00000000
        /*0080*/ 	.short	0x0012
        /*0082*/ 	.short	0x005c
        /*0084*/ 	.byte	0x00, 0xf0, 0x11, 0x00


	//----- nvinfo : EIATTR_KPARAM_INFO
	.align		4
.L_24:
        /*0088*/ 	.byte	0x04, 0x17
        /*008a*/ 	.short	(.L_26 - .L_25)
.L_25:
        /*008c*/ 	.word	0x00000000
        /*0090*/ 	.short	0x0011
        /*0092*/ 	.short	0x0058
        /*0094*/ 	.byte	0x00, 0xf0, 0x11, 0x00


	//----- nvinfo : EIATTR_KPARAM_INFO
	.align		4
.L_26:
        /*0098*/ 	.byte	0x04, 0x17
        /*009a*/ 	.short	(.L_28 - .L_27)
.L_27:
        /*009c*/ 	.word	0x00000000
        /*00a0*/ 	.short	0x0010
        /*00a2*/ 	.short	0x0054
        /*00a4*/ 	.byte	0x00, 0xf0, 0x11, 0x00


	//----- nvinfo : EIATTR_KPARAM_INFO
	.align		4
.L_28:
        /*00a8*/ 	.byte	0x04, 0x17
        /*00aa*/ 	.short	(.L_30 - .L_29)
.L_29:
        /*00ac*/ 	.word	0x00000000
        /*00b0*/ 	.short	0x000f
        /*00b2*/ 	.short	0x0050
        /*00b4*/ 	.byte	0x00, 0xf0, 0x11, 0x00


	//----- nvinfo : EIATTR_KPARAM_INFO
	.align		4
.L_30:
        /*00b8*/ 	.byte	0x04, 0x17
        /*00ba*/ 	.short	(.L_32 - .L_31)
.L_31:
        /*00bc*/ 	.word	0x00000000
        /*00c0*/ 	.short	0x000e
        /*00c2*/ 	.short	0x004c
        /*00c4*/ 	.byte	0x00, 0xf0, 0x11, 0x00


	//----- nvinfo : EIATTR_KPARAM_INFO
	.align		4
.L_32:
        /*00c8*/ 	.byte	0x04, 0x17
        /*00ca*/ 	.short	(.L_34 - .L_33)
.L_33:
        /*00cc*/ 	.word	0x00000000
        /*00d0*/ 	.short	0x000d
        /*00d2*/ 	.short	0x0048
        /*00d4*/ 	.byte	0x00, 0xf0, 0x11, 0x00


	//----- nvinfo : EIATTR_KPARAM_INFO
	.align		4
.L_34:
        /*00d8*/ 	.byte	0x04, 0x17
        /*00da*/ 	.short	(.L_36 - .L_35)
.L_35:
        /*00dc*/ 	.word	0x00000000
        /*00e0*/ 	.short	0x000c
        /*00e2*/ 	.short	0x0044
        /*00e4*/ 	.byte	0x00, 0xf0, 0x11, 0x00


	//----- nvinfo : EIATTR_KPARAM_INFO
	.align		4
.L_36:
        /*00e8*/ 	.byte	0x04, 0x17
        /*00ea*/ 	.short	(.L_38 - .L_37)
.L_37:
        /*00ec*/ 	.word	0x00000000
        /*00f0*/ 	.short	0x000b
        /*00f2*/ 	.short	0x0040
        /*00f4*/ 	.byte	0x00, 0xf0, 0x11, 0x00


	//----- nvinfo : EIATTR_KPARAM_INFO
	.align		4
.L_38:
        /*00f8*/ 	.byte	0x04, 0x17
        /*00fa*/ 	.short	(.L_40 - .L_39)
.L_39:
        /*00fc*/ 	.word	0x00000000
        /*0100*/ 	.short	0x000a
        /*0102*/ 	.short	0x003c
        /*0104*/ 	.byte	0x00, 0xf0, 0x11, 0x00


	//----- nvinfo : EIATTR_KPARAM_INFO
	.align		4
.L_40:
        /*0108*/ 	.byte	0x04, 0x17
        /*010a*/ 	.short	(.L_42 - .L_41)
.L_41:
        /*010c*/ 	.word	0x00000000
        /*0110*/ 	.short	0x0009
        /*0112*/ 	.short	0x0038
        /*0114*/ 	.byte	0x00, 0xf0, 0x11, 0x00


	//----- nvinfo : EIATTR_KPARAM_INFO
	.align		4
.L_42:
        /*0118*/ 	.byte	0x04, 0x17
        /*011a*/ 	.short	(.L_44 - .L_43)
.L_43:
        /*011c*/ 	.word	0x00000000
        /*0120*/ 	.short	0x0008
        /*0122*/ 	.short	0x0034
        /*0124*/ 	.byte	0x00, 0xf0, 0x11, 0x00


	//----- nvinfo : EIATTR_KPARAM_INFO
	.align		4
.L_44:
        /*0128*/ 	.byte	0x04, 0x17
        /*012a*/ 	.short	(.L_46 - .L_45)
.L_45:
        /*012c*/ 	.word	0x00000000
        /*0130*/ 	.short	0x0007
        /*0132*/ 	.short	0x0030
        /*0134*/ 	.byte	0x00, 0xf0, 0x11, 0x00


	//----- nvinfo : EIATTR_KPARAM_INFO
	.align		4
.L_46:
        /*0138*/ 	.byte	0x04, 0x17
        /*013a*/ 	.short	(.L_48 - .L_47)
.L_47:
        /*013c*/ 	.word	0x00000000
        /*0140*/ 	.short	0x0006
        /*0142*/ 	.short	0x002c
        /*0144*/ 	.byte	0x00, 0xf0, 0x11, 0x00


	//----- nvinfo : EIATTR_KPARAM_INFO
	.align		4
.L_48:
        /*0148*/ 	.byte	0x04, 0x17
        /*014a*/ 	.short	(.L_50 - .L_49)
.L_49:
        /*014c*/ 	.word	0x00000000
        /*0150*/ 	.short	0x0005
        /*0152*/ 	.short	0x0028
        /*0154*/ 	.byte	0x00, 0xf0, 0x11, 0x00


	//----- nvinfo : EIATTR_KPARAM_INFO
	.align		4
.L_50:
        /*0158*/ 	.byte	0x04, 0x17
        /*015a*/ 	.short	(.L_52 - .L_51)
.L_51:
        /*015c*/ 	.word	0x00000000
        /*0160*/ 	.short	0x0004
        /*0162*/ 	.short	0x0020
        /*0164*/ 	.byte	0x00, 0xf4, 0x21, 0x00


	//----- nvinfo : EIATTR_KPARAM_INFO
	.align		4
.L_52:
        /*0168*/ 	.byte	0x04, 0x17
        /*016a*/ 	.short	(.L_54 - .L_53)
.L_53:
        /*016c*/ 	.word	0x00000000
        /*0170*/ 	.short	0x0003
        /*0172*/ 	.short	0x0018
        /*0174*/ 	.byte	0x00, 0xf4, 0x21, 0x00


	//----- nvinfo : EIATTR_KPARAM_INFO
	.align		4
.L_54:
        /*0178*/ 	.byte	0x04, 0x17
        /*017a*/ 	.short	(.L_56 - .L_55)
.L_55:
        /*017c*/ 	.word	0x00000000
        /*0180*/ 	.short	0x0002
        /*0182*/ 	.short	0x0010
        /*0184*/ 	.byte	0x00, 0xf4, 0x21, 0x00


	//----- nvinfo : EIATTR_KPARAM_INFO
	.align		4
.L_56:
        /*0188*/ 	.byte	0x04, 0x17
        /*018a*/ 	.short	(.L_58 - .L_57)
.L_57:
        /*018c*/ 	.word	0x00000000
        /*0190*/ 	.short	0x0001
        /*0192*/ 	.short	0x0008
        /*0194*/ 	.byte	0x00, 0xf4, 0x21, 0x00


	//----- nvinfo : EIATTR_KPARAM_INFO
	.align		4
.L_58:
        /*0198*/ 	.byte	0x04, 0x17
        /*019a*/ 	.short	(.L_60 - .L_59)
.L_59:
        /*019c*/ 	.word	0x00000000
        /*01a0*/ 	.short	0x0000
        /*01a2*/ 	.short	0x0000
        /*01a4*/ 	.byte	0x00, 0xf4, 0x21, 0x00


	//----- nvinfo : EIATTR_SPARSE_MMA_MASK
	.align		4
.L_60:
        /*01a8*/ 	.byte	0x03, 0x50
        /*01aa*/ 	.short	0x0000


	//----- nvinfo : EIATTR_MAXREG_COUNT
	.align		4
        /*01ac*/ 	.byte	0x03, 0x1b
        /*01ae*/ 	.short	0x0080


	//----- nvinfo : EIATTR_NUM_BARRIERS
	.align		4
        /*01b0*/ 	.byte	0x02, 0x4c
        /*01b2*/ 	.byte	0x01
	.zero		1


	//----- nvinfo : EIATTR_ANNOTATIONS
	.align		4
        /*01b4*/ 	.byte	0x04, 0x55
        /*01b6*/ 	.short	(.L_62 - .L_61)


	//   ....[0]....
.L_61:
        /*01b8*/ 	.word	0x00000001
        /*01bc*/ 	.byte	0xf0, 0x03, 0x00, 0x00, 0x01, 0x00, 0x00, 0x00, 0x70, 0x04, 0x00, 0x00, 0x01, 0x00, 0x00, 0x00
        /* <DEDUP_REMOVED lines=4002> */
        /*fbec*/ 	.byte	0x20, 0xba, 0x03, 0x00, 0x01, 0x00, 0x00, 0x00, 0xb0, 0xbb, 0x03, 0x00


	//----- nvinfo : EIATTR_COOP_GROUP_MASK_REGIDS
	.align		4
.L_62:
        /*fbf8*/ 	.byte	0x04, 0x29
        /*fbfa*/ 	.short	(.L_64 - .L_63)


	//   ....[0]....
.L_63:
        /*fbfc*/ 	.word	0xffffffff


	//   ....[1]....
        /*fc00*/ 	.word	0xffffffff


	//   ....[2]....
        /*fc04*/ 	.word	0xffffffff


	//   ....[3]....
        /*fc08*/ 	.word	0xffffffff


	//   ....[4]....
        /*fc0c*/ 	.word	0xffffffff


	//   ....[5]....
        /*fc10*/ 	.word	0xffffffff


	//   ....[6]....
        /*fc14*/ 	.word	0xffffffff


	//   ....[7]....
        /*fc18*/ 	.word	0xffffffff


	//   ....[8]....
        /*fc1c*/ 	.word	0xffffffff


	//   ....[9]....
        /*fc20*/ 	.word	0xffffffff


	//   ....[10]....
        /*fc24*/ 	.word	0xffffffff


	//   ....[11]....
        /*fc28*/ 	.word	0xffffffff


	//   ....[12]....
        /*fc2c*/ 	.word	0xffffffff


	//   ....[13]....
        /*fc30*/ 	.word	0xffffffff


	//   ....[14]....
        /*fc34*/ 	.word	0xffffffff


	//   ....[15]....
        /*fc38*/ 	.word	0xffffffff


	//   ....[16]....
        /*fc3c*/ 	.word	0xffffffff


	//   ....[17]....
        /*fc40*/ 	.word	0xffffffff


	//   ....[18]....
        /*fc44*/ 	.word	0xffffffff


	//   ....[19]....
        /*fc48*/ 	.word	0xffffffff


	//   ....[20]....
        /*fc4c*/ 	.word	0xffffffff


	//   ....[21]....
        /*fc50*/ 	.word	0xffffffff


	//   ....[22]....
        /*fc54*/ 	.word	0xffffffff


	//   ....[23]....
        /*fc58*/ 	.word	0xffffffff


	//   ....[24]....
        /*fc5c*/ 	.word	0xffffffff


	//   ....[25]....
        /*fc60*/ 	.word	0xffffffff


	//   ....[26]....
        /*fc64*/ 	.word	0xffffffff


	//   ....[27]....
        /*fc68*/ 	.word	0xffffffff


	//   ....[28]....
        /*fc6c*/ 	.word	0xffffffff


	//   ....[29]....
        /*fc70*/ 	.word	0xffffffff


	//   ....[30]....
        /*fc74*/ 	.word	0xffffffff


	//   ....[31]....
        /*fc78*/ 	.word	0xffffffff


	//   ....[32]....
        /*fc7c*/ 	.word	0xffffffff


	//   ....[33]....
        /*fc80*/ 	.word	0xffffffff


	//   ....[34]....
        /*fc84*/ 	.word	0xffffffff


	//   ....[35]....
        /*fc88*/ 	.word	0xffffffff


	//   ....[36]....
        /*fc8c*/ 	.word	0xffffffff


	//   ....[37]....
        /*fc90*/ 	.word	0xffffffff


	//   ....[38]....
        /*fc94*/ 	.word	0xffffffff


	//   ....[39]....
        /*fc98*/ 	.word	0xffffffff


	//----- nvinfo : EIATTR_COOP_GROUP_INSTR_OFFSETS
	.align		4
.L_64:
        /*fc9c*/ 	.byte	0x04, 0x28
        /*fc9e*/ 	.short	(.L_66 - .L_65)


	//   ....[0]....
.L_65:
        /*fca0*/ 	.word	0x0001dd50


	//   ....[1]....
        /*fca4*/ 	.word	0x0001de60


	//   ....[2]....
        /*fca8*/ 	.word	0x0001e310


	//   ....[3]....
        /*fcac*/ 	.word	0x0001e640


	//   ....[4]....
        /*fcb0*/ 	.word	0x0001f020


	//   ....[5]....
        /*fcb4*/ 	.word	0x0001f050


	//   ....[6]....
        /*fcb8*/ 	.word	0x0001f0f0


	//   ....[7]....
        /*fcbc*/ 	.word	0x0001f150


	//   ....[8]....
        /*fcc0*/ 	.word	0x0001f1b0


	//   ....[9]....
        /*fcc4*/ 	.word	0x0001f210


	//   ....[10]....
        /*fcc8*/ 	.word	0x0001f220


	//   ....[11]....
        /*fccc*/ 	.word	0x0001f230


	//   ....[12]....
        /*fcd0*/ 	.word	0x00022d10


	//   ....[13]....
        /*fcd4*/ 	.word	0x00022d20


	//   ....[14]....
        /*fcd8*/ 	.word	0x00022d30


	//   ....[15]....
        /*fcdc*/ 	.word	0x00022d40


	//   ....[16]....
        /*fce0*/ 	.word	0x00022d50


	//   ....[17]....
        /*fce4*/ 	.word	0x00022d60


	//   ....[18]....
        /*fce8*/ 	.word	0x00022d80


	//   ....[19]....
        /*fcec*/ 	.word	0x00022e10


	//   ....[20]....
        /*fcf0*/ 	.word	0x00026cb0


	//   ....[21]....
        /*fcf4*/ 	.word	0x00026d00


	//   ....[22]....
        /*fcf8*/ 	.word	0x00026d20


	//   ....[23]....
        /*fcfc*/ 	.word	0x00026e50


	//   ....[24]....
        /*fd00*/ 	.word	0x00026e60


	//   ....[25]....
        /*fd04*/ 	.word	0x00026e70


	//   ....[26]....
        /*fd08*/ 	.word	0x00026e80


	//   ....[27]....
        /*fd0c*/ 	.word	0x00026e90


	//   ....[28]....
        /*fd10*/ 	.word	0x00027060


	//   ....[29]....
        /*fd14*/ 	.word	0x00027080


	//   ....[30]....
        /*fd18*/ 	.word	0x00027090


	//   ....[31]....
        /*fd1c*/ 	.word	0x000270c0


	//   ....[32]....
        /*fd20*/ 	.word	0x000270e0


	//   ....[33]....
        /*fd24*/ 	.word	0x00027120


	//   ....[34]....
        /*fd28*/ 	.word	0x000271f0


	//   ....[35]....
        /*fd2c*/ 	.word	0x00027200


	//   ....[36]....
        /*fd30*/ 	.word	0x0002ed70


	//   ....[37]....
        /*fd34*/ 	.word	0x0002ee60


	//   ....[38]....
        /*fd38*/ 	.word	0x0002ee80


	//   ....[39]....
        /*fd3c*/ 	.word	0x0002ee90


	//----- nvinfo : EIATTR_VRC_CTA_INIT_COUNT
	.align		4
.L_66:
        /*fd40*/ 	.byte	0x02, 0x4a
	.zero		1
	.zero		1


	//----- nvinfo : EIATTR_EXIT_INSTR_OFFSETS
	.align		4
        /*fd44*/ 	.byte	0x04, 0x1c
        /*fd46*/ 	.short	(.L_68 - .L_67)


	//   ....[0]....
.L_67:
        /*fd48*/ 	.word	0x0003bba0


	//   ....[1]....
        /*fd4c*/ 	.word	0x0003bbe0


	//----- nvinfo : EIATTR_REQNTID
	.align		4
.L_68:
        /*fd50*/ 	.byte	0x04, 0x10
        /*fd52*/ 	.short	(.L_70 - .L_69)
.L_69:
        /*fd54*/ 	.word	0x00000200
        /*fd58*/ 	.word	0x00000001
        /*fd5c*/ 	.word	0x00000001


	//----- nvinfo : EIATTR_CBANK_PARAM_SIZE
	.align		4
.L_70:
        /*fd60*/ 	.byte	0x03, 0x19
        /*fd62*/ 	.short	0x0088


	//----- nvinfo : EIATTR_PARAM_CBANK
	.align		4
        /*fd64*/ 	.byte	0x04, 0x0a
        /*fd66*/ 	.short	(.L_72 - .L_71)
	.align		4
.L_71:
        /*fd68*/ 	.word	index@(.nv.constant0.attn_fwd)
        /*fd6c*/ 	.short	0x0380
        /*fd6e*/ 	.short	0x0088


	//----- nvinfo : EIATTR_SW_WAR
	.align		4
.L_72:
        /*fd70*/ 	.byte	0x04, 0x36
        /*fd72*/ 	.short	(.L_74 - .L_73)
.L_73:
        /*fd74*/ 	.word	0x00000008
.L_74:


//--------------------- .nv.compat                --------------------------
	.section	.nv.compat,"",@"SHT_CUDA_COMPAT_INFO"
	.align	4
        /*0000*/ 	.byte	0x02, 0x02, 0x02, 0x00, 0x02, 0x05, 0x05, 0x00, 0x02, 0x03, 0x00, 0x00, 0x02, 0x06, 0x01, 0x00


//--------------------- .nv.callgraph             --------------------------
	.section	.nv.callgraph,"",@"SHT_CUDA_CALLGRAPH"
	.align	4
	.sectionentsize	8
	.align		4
        /*0000*/ 	.word	0x00000000
	.align		4
        /*0004*/ 	.word	0xffffffff
	.align		4
        /*0008*/ 	.word	0x00000000
	.align		4
        /*000c*/ 	.word	0xfffffffe
	.align		4
        /*0010*/ 	.word	0x00000000
	.align		4
        /*0014*/ 	.word	0xfffffffd
	.align		4
        /*0018*/ 	.word	0x00000000
	.align		4
        /*001c*/ 	.word	0xfffffffc


//--------------------- .nv.constant4             --------------------------
	.section	.nv.constant4,"a",@progbits
	.align	8
	.align		8
.nv.constant4:
        /*0000*/ 	.dword	_$_str


//--------------------- .text.attn_fwd            --------------------------
	.section	.text.attn_fwd,"ax",@progbits
	.align	128
        .global         attn_fwd
        .type           attn_fwd,@function
        .size           attn_fwd,(.L_x_3 - attn_fwd)
        .other          attn_fwd,@"STO_CUDA_ENTRY STV_DEFAULT"
attn_fwd:
.text.attn_fwd:
[----:B------:R-:W0:Y:S01]  /*0000*/  LDC R1, c[0x0][0x37c] ;  /* 0x0000df00ff017b82 */ /* 0x000e220000000800 */
[----:B------:R-:W1:Y:S07]  /*0010*/  S2R R2, SR_TID.X ;  /* 0x0000000000027919 */ /* 0x000e6e0000002100 */
[----:B------:R-:W2:Y:S01]  /*0020*/  S2UR UR6, SR_CTAID.Y ;  /* 0x00000000000679c3 */ /* 0x000ea20000002600 */
[----:B------:R-:W2:Y:S01]  /*0030*/  LDCU.64 UR4, c[0x0][0x3b0] ;  /* 0x00007600ff0477ac */ /* 0x000ea20008000a00 */
[----:B0-----:R-:W-:Y:S01]  /*0040*/  VIADD R1, R1, 0xffffe3c8 ;  /* 0xffffe3c801017836 */ /* 0x001fe20000000000 */
[----:B------:R-:W0:Y:S01]  /*0050*/  S2R R0, SR_CTAID.X ;  /* 0x0000000000007919 */ /* 0x000e220000002500 */
[----:B------:R-:W3:Y:S04]  /*0060*/  LDCU.64 UR10, c[0x0][0x358] ;  /* 0x00006b00ff0a77ac */ /* 0x000ee80008000a00 */
[----:B------:R-:W4:Y:S01]  /*0070*/  LDC R20, c[0x0][0x3b8] ;  /* 0x0000ee00ff147b82 */ /* 0x000f220000000800 */
[----:B------:R-:W5:Y:S07]  /*0080*/  LDCU UR12, c[0x0][0x3f0] ;  /* 0x00007e00ff0c77ac */ /* 0x000f6e0008000800 */
[----:B------:R-:W3:Y:S01]  /*0090*/  LDC.64 R6, c[0x0][0x380] ;  /* 0x0000e000ff067b82 */ /* 0x000ee20000000a00 */
[----:B--2---:R-:W-:Y:S01]  /*00a0*/  UIMAD UR4, UR6, UR4, URZ ;  /* 0x00000004060472a4 */ /* 0x004fe2000f8e02ff */
[----:B-1----:R-:W-:-:S02]  /*00b0*/  LOP3.LUT R3, R2, 0xff, RZ, 0xc0, !PT ;  /* 0x000000ff02037812 */ /* 0x002fc400078ec0ff */
[----:B------:R-:W-:-:S03]  /*00c0*/  SHF.R.U32.HI R2, RZ, 0x8, R2 ;  /* 0x00000008ff027819 */ /* 0x000fc60000011602 */
[----:B0-----:R-:W-:Y:S01]  /*00d0*/  IMAD R0, R0, 0x100, R3 ;  /* 0x0000010000007824 */ /* 0x001fe200078e0203 */
[----:B------:R-:W-:-:S03]  /*00e0*/  SGXT.U32 R2, R2, 0x1 ;  /* 0x000000010202781a */ /* 0x000fc60000000000 */
[----:B------:R-:W-:Y:S01]  /*00f0*/  IMAD R3, R0, UR5, RZ ;  /* 0x0000000500037c24 */ /* 0x000fe2000f8e02ff */
[----:B------:R-:W-:Y:S01]  /*0100*/  USHF.R.S32.HI UR5, URZ, 0x1f, UR4 ;  /* 0x0000001fff057899 */ /* 0x000fe20008011404 */
[----:B----4-:R-:W-:-:S03]  /*0110*/  IMAD R5, R2, R20, RZ ;  /* 0x0000001402057224 */ /* 0x010fc600078e02ff */
[----:B---3--:R-:W-:Y:S02]  /*0120*/  IADD3 R2, P0, P1, R3, UR4, R6 ;  /* 0x0000000403027c10 */ /* 0x008fe4000f91e006 */
[----:B------:R-:W-:Y:S01]  /*0130*/  SHF.R.S32.HI R0, RZ, 0x1f, R3 ;  /* 0x0000001fff007819 */ /* 0x000fe20000011403 */
[----:B------:R-:W-:-:S03]  /*0140*/  IMAD R3, R20, 0x2, R5 ;  /* 0x0000000214037824 */ /* 0x000fc600078e0205 */
[----:B------:R-:W-:Y:S01]  /*0150*/  IADD3.X R0, PT, PT, R0, UR5, R7, P0, P1 ;  /* 0x0000000500007c10 */ /* 0x000fe200087e2407 */
[C---:B------:R-:W-:Y:S01]  /*0160*/  IMAD R11, R20.reuse, 0x2, R3 ;  /* 0x00000002140b7824 */ /* 0x040fe200078e0203 */
[-C--:B------:R-:W-:Y:S02]  /*0170*/  IADD3 R8, P0, PT, R5, R2.reuse, RZ ;  /* 0x0000000205087210 */ /* 0x080fe40007f1e0ff */
[----:B------:R-:W-:Y:S02]  /*0180*/  IADD3 R6, P1, PT, R3, R2, RZ ;  /* 0x0000000203067210 */ /* 0x000fe40007f3e0ff */
[-C--:B------:R-:W-:Y:S02]  /*0190*/  LEA.HI.X.SX32 R9, R5, R0.reuse, 0x1, P0 ;  /* 0x0000000005097211 */ /* 0x080fe400000f0eff */
[----:B------:R-:W-:Y:S01]  /*01a0*/  LEA.HI.X.SX32 R7, R3, R0, 0x1, P1 ;  /* 0x0000000003077211 */ /* 0x000fe200008f0eff */
[C---:B------:R-:W-:Y:S01]  /*01b0*/  IMAD R3, R20.reuse, 0x2, R11 ;  /* 0x0000000214037824 */ /* 0x040fe200078e020b */
[C---:B------:R-:W-:Y:S01]  /*01c0*/  IADD3 R4, P0, PT, R11.reuse, R2, RZ ;  /* 0x000000020b047210 */ /* 0x040fe20007f1e0ff */
[----:B------:R0:W2:Y:S03]  /*01d0*/  LDG.E.U8 R21, desc[UR10][R8.64] ;  /* 0x0000000a08157981 */ /* 0x0000a6000c1e1100 */
[----:B------:R-:W-:Y:S01]  /*01e0*/  LEA.HI.X.SX32 R5, R11, R0, 0x1, P0 ;  /* 0x000000000b057211 */ /* 0x000fe200000f0eff */
[C---:B------:R-:W-:Y:S01]  /*01f0*/  IMAD R11, R20.reuse, 0x2, R3 ;  /* 0x00000002140b7824 */ /* 0x040fe200078e0203 */
[-C--:B------:R-:W-:Y:S01]  /*0200*/  IADD3 R14, P0, PT, R3, R2.reuse, RZ ;  /* 0x00000002030e7210 */ /* 0x080fe20007f1e0ff */
[----:B------:R1:W3:Y:S02]  /*0210*/  LDG.E.U8 R23, desc[UR10][R6.64] ;  /* 0x0000000a06177981 */ /* 0x0002e4000c1e1100 */
[C---:B------:R-:W-:Y:S01]  /*0220*/  IMAD R17, R20.reuse, 0x2, R11 ;  /* 0x0000000214117824 */ /* 0x040fe200078e020b */
[----:B------:R-:W-:Y:S01]  /*0230*/  IADD3 R12, P1, PT, R11, R2, RZ ;  /* 0x000000020b0c7210 */ /* 0x000fe20007f3e0ff */
[----:B------:R4:W3:Y:S01]  /*0240*/  LDG.E.U8 R22, desc[UR10][R4.64] ;  /* 0x0000000a04167981 */ /* 0x0008e2000c1e1100 */
[----:B------:R-:W-:Y:S01]  /*0250*/  LEA.HI.X.SX32 R15, R3, R0, 0x1, P0 ;  /* 0x00000000030f7211 */ /* 0x000fe200000f0eff */
[----:B------:R-:W-:Y:S01]  /*0260*/  IMAD R3, R20, 0x2, R17 ;  /* 0x0000000214037824 */ /* 0x000fe200078e0211 */
[----:B------:R-:W-:-:S02]  /*0270*/  IADD3 R10, P0, PT, R17, R2, RZ ;  /* 0x00000002110a7210 */ /* 0x000fc40007f1e0ff */
[-C--:B------:R-:W-:Y:S01]  /*0280*/  LEA.HI.X.SX32 R13, R11, R0.reuse, 0x1, P1 ;  /* 0x000000000b0d7211 */ /* 0x080fe200008f0eff */
[----:B------:R-:W3:Y:S01]  /*0290*/  LDG.E.U8 R16, desc[UR10][R14.64] ;  /* 0x0000000a0e107981 */ /* 0x000ee2000c1e1100 */
[----:B------:R-:W-:Y:S01]  /*02a0*/  LEA.HI.X.SX32 R11, R17, R0, 0x1, P0 ;  /* 0x00000000110b7211 */ /* 0x000fe200000f0eff */
[C---:B0-----:R-:W-:Y:S01]  /*02b0*/  IMAD R9, R20.reuse, 0x2, R3 ;  /* 0x0000000214097824 */ /* 0x041fe200078e0203 */
[C---:B-1----:R-:W-:Y:S01]  /*02c0*/  IADD3 R6, P0, PT, R3.reuse, R2, RZ ;  /* 0x0000000203067210 */ /* 0x042fe20007f1e0ff */
[----:B------:R-:W3:Y:S03]  /*02d0*/  LDG.E.U8 R19, desc[UR10][R12.64] ;  /* 0x0000000a0c137981 */ /* 0x000ee6000c1e1100 */
[----:B------:R-:W-:Y:S01]  /*02e0*/  LEA.HI.X.SX32 R7, R3, R0, 0x1, P0 ;  /* 0x0000000003077211 */ /* 0x000fe200000f0eff */
[----:B------:R-:W-:Y:S01]  /*02f0*/  IMAD R3, R20, 0x2, R9 ;  /* 0x0000000214037824 */ /* 0x000fe200078e0209 */
[----:B------:R-:W5:Y:S01]  /*0300*/  LDG.E.U8 R15, desc[UR10][R10.64] ;  /* 0x0000000a0a0f7981 */ /* 0x000f62000c1e1100 */
[----:B----4-:R-:W-:-:S02]  /*0310*/  IADD3 R4, P0, PT, R9, R2, RZ ;  /* 0x0000000209047210 */ /* 0x010fc40007f1e0ff */
[C---:B------:R-:W-:Y:S01]  /*0320*/  IMAD R17, R20.reuse, 0x2, R3 ;  /* 0x0000000214117824 */ /* 0x040fe200078e0203 */
[----:B------:R-:W-:Y:S01]  /*0330*/  IADD3 R8, P1, PT, R3, R2, RZ ;  /* 0x0000000203087210 */ /* 0x000fe20007f3e0ff */
[----:B------:R0:W4:Y:S01]  /*0340*/  LDG.E.U8 R18, desc[UR10][R6.64] ;  /* 0x0000000a06127981 */ /* 0x000122000c1e1100 */
[-C--:B------:R-:W-:Y:S02]  /*0350*/  LEA.HI.X.SX32 R5, R9, R0.reuse, 0x1, P0 ;  /* 0x0000000009057211 */ /* 0x080fe400000f0eff */
[----:B------:R-:W-:Y:S01]  /*0360*/  LEA.HI.X.SX32 R9, R3, R0, 0x1, P1 ;  /* 0x0000000003097211 */ /* 0x000fe200008f0eff */
[----:B------:R-:W-:Y:S02]  /*0370*/  IMAD R3, R20, 0x2, R17 ;  /* 0x0000000214037824 */ /* 0x000fe400078e0211 */
[----:B------:R1:W4:Y:S01]  /*0380*/  LDG.E.U8 R14, desc[UR10][R4.64] ;  /* 0x0000000a040e7981 */ /* 0x000322000c1e1100 */
[----:B0-----:R-:W-:-:S04]  /*0390*/  IADD3 R6, P0, PT, R17, R2, RZ ;  /* 0x0000000211067210 */ /* 0x001fc80007f1e0ff */
[----:B------:R-:W-:Y:S02]  /*03a0*/  LEA.HI.X.SX32 R7, R17, R0, 0x1, P0 ;  /* 0x0000000011077211 */ /* 0x000fe400000f0eff */
[----:B-1----:R-:W-:-:S03]  /*03b0*/  IADD3 R4, P0, PT, R3, R2, RZ ;  /* 0x0000000203047210 */ /* 0x002fc60007f1e0ff */
[----:B------:R0:W4:Y:S01]  /*03c0*/  LDG.E.U8 R12, desc[UR10][R6.64] ;  /* 0x0000000a060c7981 */ /* 0x000122000c1e1100 */
[----:B------:R-:W-:-:S05]  /*03d0*/  LEA.HI.X.SX32 R5, R3, R0, 0x1, P0 ;  /* 0x0000000003057211 */ /* 0x000fca00000f0eff */
[----:B------:R-:W4:Y:S04]  /*03e0*/  LDG.E.U8 R17, desc[UR10][R4.64] ;  /* 0x0000000a04117981 */ /* 0x000f28000c1e1100 */
[----:B--2---:R1:W-:Y:S04]  /*03f0*/  STL [R1+0xc], R21 ;  /* 0x00000c1501007387 */ /* 0x0043e80000100800 */
[----:B-1----:R1:W2:Y:S01]  /*0400*/  LDG.E.U8 R21, desc[UR10][R8.64] ;  /* 0x0000000a08157981 */ /* 0x0022a2000c1e1100 */
[----:B------:R-:W-:-:S04]  /*0410*/  IMAD R11, R20, 0x2, R3 ;  /* 0x00000002140b7824 */ /* 0x000fc800078e0203 */
[----:B------:R-:W-:Y:S01]  /*0420*/  IMAD R13, R20, 0x2, R11 ;  /* 0x00000002140d7824 */ /* 0x000fe200078e020b */
[----:B0-----:R-:W-:-:S03]  /*0430*/  IADD3 R6, P0, PT, R11, R2, RZ ;  /* 0x000000020b067210 */ /* 0x001fc60007f1e0ff */
[C---:B------:R-:W-:Y:S01]  /*0440*/  IMAD R3, R20.reuse, 0x2, R13 ;  /* 0x0000000214037824 */ /* 0x040fe200078e020d */
[----:B-1----:R-:W-:Y:S02]  /*0450*/  IADD3 R8, P1, PT, R13, R2, RZ ;  /* 0x000000020d087210 */ /* 0x002fe40007f3e0ff */
[----:B------:R-:W-:Y:S01]  /*0460*/  LEA.HI.X.SX32 R7, R11, R0, 0x1, P0 ;  /* 0x000000000b077211 */ /* 0x000fe200000f0eff */
[----:B---3--:R-:W-:Y:S01]  /*0470*/  STL [R1+0x8], R23 ;  /* 0x0000081701007387 */ /* 0x008fe20000100800 */
[----:B------:R-:W-:Y:S01]  /*0480*/  IADD3 R4, P0, PT, R3, R2, RZ ;  /* 0x0000000203047210 */ /* 0x000fe20007f1e0ff */
[----:B------:R-:W-:Y:S01]  /*0490*/  IMAD R10, R20, 0x2, R3 ;  /* 0x00000002140a7824 */ /* 0x000fe200078e0203 */
[-C--:B------:R-:W-:Y:S01]  /*04a0*/  LEA.HI.X.SX32 R9, R13, R0.reuse, 0x1, P1 ;  /* 0x000000000d097211 */ /* 0x080fe200008f0eff */
[----:B------:R-:W-:Y:S01]  /*04b0*/  STL [R1+0x20], R22 ;  /* 0x0000201601007387 */ /* 0x000fe20000100800 */
[----:B------:R-:W-:-:S03]  /*04c0*/  LEA.HI.X.SX32 R5, R3, R0, 0x1, P0 ;  /* 0x0000000003057211 */ /* 0x000fc600000f0eff */
[----:B------:R0:W-:Y:S01]  /*04d0*/  STL [R1+0x1c], R16 ;  /* 0x00001c1001007387 */ /* 0x0001e20000100800 */
[----:B------:R-:W-:-:S03]  /*04e0*/  IMAD R3, R20, 0x2, R10 ;  /* 0x0000000214037824 */ /* 0x000fc600078e020a */
[----:B------:R1:W-:Y:S04]  /*04f0*/  STL [R1+0x18], R19 ;  /* 0x0000181301007387 */ /* 0x0003e80000100800 */
[----:B0-----:R0:W3:Y:S04]  /*0500*/  LDG.E.U8 R16, desc[UR10][R6.64] ;  /* 0x0000000a06107981 */ /* 0x0010e8000c1e1100 */
[----:B-1----:R1:W3:Y:S04]  /*0510*/  LDG.E.U8 R19, desc[UR10][R8.64] ;  /* 0x0000000a08137981 */ /* 0x0022e8000c1e1100 */
[----:B-----5:R5:W-:Y:S01]  /*0520*/  STL [R1+0x10], R15 ;  /* 0x0000100f01007387 */ /* 0x020be20000100800 */
[----:B0-----:R-:W-:Y:S01]  /*0530*/  IADD3 R6, P0, PT, R10, R2, RZ ;  /* 0x000000020a067210 */ /* 0x001fe20007f1e0ff */
[----:B-1----:R-:W-:-:S02]  /*0540*/  IMAD R9, R20, 0x2, R3 ;  /* 0x0000000214097824 */ /* 0x002fc400078e0203 */
[----:B-----5:R0:W5:Y:S01]  /*0550*/  LDG.E.U8 R15, desc[UR10][R4.64] ;  /* 0x0000000a040f7981 */ /* 0x020162000c1e1100 */
[----:B------:R-:W-:Y:S01]  /*0560*/  LEA.HI.X.SX32 R7, R10, R0, 0x1, P0 ;  /* 0x000000000a077211 */ /* 0x000fe200000f0eff */
[----:B------:R-:W-:Y:S02]  /*0570*/  IMAD R10, R20, 0x2, R9 ;  /* 0x00000002140a7824 */ /* 0x000fe400078e0209 */
[----:B----4-:R1:W-:Y:S01]  /*0580*/  STL [R1+0x1f0], R18 ;  /* 0x0001f01201007387 */ /* 0x0103e20000100800 */
[----:B0-----:R-:W-:-:S04]  /*0590*/  IADD3 R4, P0, PT, R3, R2, RZ ;  /* 0x0000000203047210 */ /* 0x001fc80007f1e0ff */
[----:B------:R-:W-:Y:S01]  /*05a0*/  LEA.HI.X.SX32 R5, R3, R0, 0x1, P0 ;  /* 0x0000000003057211 */ /* 0x000fe200000f0eff */
[----:B-1----:R0:W4:Y:S01]  /*05b0*/  LDG.E.U8 R18, desc[UR10][R6.64] ;  /* 0x0000000a06127981 */ /* 0x002122000c1e1100 */
[----:B------:R-:W-:Y:S01]  /*05c0*/  IMAD R3, R20, 0x2, R10 ;  /* 0x0000000214037824 */ /* 0x000fe200078e020a */
[-C--:B------:R-:W-:Y:S02]  /*05d0*/  IADD3 R8, P1, PT, R9, R2.reuse, RZ ;  /* 0x0000000209087210 */ /* 0x080fe40007f3e0ff */
[----:B------:R1:W-:Y:S01]  /*05e0*/  STL [R1+0x1ec], R14 ;  /* 0x0001ec0e01007387 */ /* 0x0003e20000100800 */
[----:B0-----:R-:W-:-:S03]  /*05f0*/  IADD3 R6, P0, PT, R10, R2, RZ ;  /* 0x000000020a067210 */ /* 0x001fc60007f1e0ff */
[----:B-1----:R0:W4:Y:S01]  /*0600*/  LDG.E.U8 R14, desc[UR10][R4.64] ;  /* 0x0000000a040e7981 */ /* 0x002122000c1e1100 */
[-C--:B------:R-:W-:Y:S02]  /*0610*/  LEA.HI.X.SX32 R7, R10, R0.reuse, 0x1, P0 ;  /* 0x000000000a077211 */ /* 0x080fe400000f0eff */
[----:B------:R-:W-:-:S05]  /*0620*/  LEA.HI.X.SX32 R9, R9, R0, 0x1, P1 ;  /* 0x0000000009097211 */ /* 0x000fca00008f0eff */
[----:B------:R1:W4:Y:S01]  /*0630*/  LDG.E.U8 R13, desc[UR10][R8.64] ;  /* 0x0000000a080d7981 */ /* 0x000322000c1e1100 */
[----:B0-----:R-:W-:-:S04]  /*0640*/  IADD3 R4, P0, PT, R3, R2, RZ ;  /* 0x0000000203047210 */ /* 0x001fc80007f1e0ff */
[----:B------:R-:W-:Y:S01]  /*0650*/  LEA.HI.X.SX32 R5, R3, R0, 0x1, P0 ;  /* 0x0000000003057211 */ /* 0x000fe200000f0eff */
[----:B--2---:R-:W-:Y:S04]  /*0660*/  STL [R1+0x28], R21 ;  /* 0x0000281501007387 */ /* 0x004fe80000100800 */
[----:B------:R0:W-:Y:S04]  /*0670*/  STL [R1+0x24], R12 ;  /* 0x0000240c01007387 */ /* 0x0001e80000100800 */
[----:B------:R2:W-:Y:S04]  /*0680*/  STL [R1+0x204], R17 ;  /* 0x0002041101007387 */ /* 0x0005e80000100800 */
[----:B0-----:R0:W4:Y:S04]  /*0690*/  LDG.E.U8 R12, desc[UR10][R6.64] ;  /* 0x0000000a060c7981 */ /* 0x001128000c1e1100 */
[----:B--2---:R2:W4:Y:S01]  /*06a0*/  LDG.E.U8 R17, desc[UR10][R4.64] ;  /* 0x0000000a04117981 */ /* 0x004522000c1e1100 */
[----:B------:R-:W-:-:S04]  /*06b0*/  IMAD R10, R20, 0x2, R3 ;  /* 0x00000002140a7824 */ /* 0x000fc800078e0203 */
[----:B------:R-:W-:Y:S01]  /*06c0*/  IMAD R11, R20, 0x2, R10 ;  /* 0x00000002140b7824 */ /* 0x000fe200078e020a */
[----:B-1----:R-:W-:-:S03]  /*06d0*/  IADD3 R8, P0, PT, R10, R2, RZ ;  /* 0x000000020a087210 */ /* 0x002fc60007f1e0ff */
[----:B------:R-:W-:Y:S01]  /*06e0*/  IMAD R3, R20, 0x2, R11 ;  /* 0x0000000214037824 */ /* 0x000fe200078e020b */
[----:B0-----:R-:W-:Y:S02]  /*06f0*/  IADD3 R6, P1, PT, R11, R2, RZ ;  /* 0x000000020b067210 */ /* 0x001fe40007f3e0ff */
[----:B------:R-:W-:Y:S02]  /*0700*/  LEA.HI.X.SX32 R9, R10, R0, 0x1, P0 ;  /* 0x000000000a097211 */ /* 0x000fe400000f0eff */
[----:B--2---:R-:W-:Y:S01]  /*0710*/  IADD3 R4, P0, PT, R3, R2, RZ ;  /* 0x0000000203047210 */ /* 0x004fe20007f1e0ff */
[C---:B------:R-:W-:Y:S01]  /*0720*/  IMAD R10, R20.reuse, 0x2, R3 ;  /* 0x00000002140a7824 */ /* 0x040fe200078e0203 */
[-C--:B------:R-:W-:Y:S01]  /*0730*/  LEA.HI.X.SX32 R7, R11, R0.reuse, 0x1, P1 ;  /* 0x000000000b077211 */ /* 0x080fe200008f0eff */
[----:B---3--:R0:W-:Y:S01]  /*0740*/  STL [R1+0x200], R16 ;  /* 0x0002001001007387 */ /* 0x0081e20000100800 */
[----:B------:R-:W-:Y:S01]  /*0750*/  LEA.HI.X.SX32 R5, R3, R0, 0x1, P0 ;  /* 0x0000000003057211 */ /* 0x000fe200000f0eff */
[----:B------:R-:W-:-:S02]  /*0760*/  IMAD R3, R20, 0x2, R10 ;  /* 0x0000000214037824 */ /* 0x000fc400078e020a */
[----:B------:R1:W-:Y:S04]  /*0770*/  STL [R1+0x1dc], R19 ;  /* 0x0001dc1301007387 */ /* 0x0003e80000100800 */
[----:B0-----:R0:W2:Y:S04]  /*0780*/  LDG.E.U8 R16, desc[UR10][R8.64] ;  /* 0x0000000a08107981 */ /* 0x0010a8000c1e1100 */
        /* <DEDUP_REMOVED lines=17> */
[----:B------:R-:W-:Y:S01]  /*08a0*/  LEA.HI.X.SX32 R7, R7, R0, 0x1, P1 ;  /* 0x0000000007077211 */ /* 0x000fe200008f0eff */
[----:B------:R1:W-:Y:S01]  /*08b0*/  STL [R1+0x1c8], R13 ;  /* 0x0001c80d01007387 */ /* 0x0003e20000100800 */
[----:B0-----:R-:W-:-:S04]  /*08c0*/  IADD3 R4, P0, PT, R3, R2, RZ ;  /* 0x0000000203047210 */ /* 0x001fc80007f1e0ff */
[----:B------:R-:W-:Y:S01]  /*08d0*/  LEA.HI.X.SX32 R5, R3, R0, 0x1, P0 ;  /* 0x0000000003057211 */ /* 0x000fe200000f0eff */
[----:B-1----:R0:W4:Y:S04]  /*08e0*/  LDG.E.U8 R13, desc[UR10][R6.64] ;  /* 0x0000000a060d7981 */ /* 0x002128000c1e1100 */
[----:B------:R1:W-:Y:S04]  /*08f0*/  STL [R1+0x1c4], R12 ;  /* 0x0001c40c01007387 */ /* 0x0003e80000100800 */
[----:B------:R0:W-:Y:S04]  /*0900*/  STL [R1+0x1f4], R17 ;  /* 0x0001f41101007387 */ /* 0x0001e80000100800 */
[----:B-1----:R1:W4:Y:S04]  /*0910*/  LDG.E.U8 R12, desc[UR10][R8.64] ;  /* 0x0000000a080c7981 */ /* 0x002328000c1e1100 */
[----:B0-----:R0:W4:Y:S01]  /*0920*/  LDG.E.U8 R17, desc[UR10][R4.64] ;  /* 0x0000000a04117981 */ /* 0x001122000c1e1100 */
[----:B------:R-:W-:-:S04]  /*0930*/  IMAD R10, R20, 0x2, R3 ;  /* 0x00000002140a7824 */ /* 0x000fc800078e0203 */
[----:B------:R-:W-:Y:S01]  /*0940*/  IMAD R11, R20, 0x2, R10 ;  /* 0x00000002140b7824 */ /* 0x000fe200078e020a */
[----:B------:R-:W-:-:S03]  /*0950*/  IADD3 R6, P0, PT, R10, R2, RZ ;  /* 0x000000020a067210 */ /* 0x000fc60007f1e0ff */
[----:B------:R-:W-:Y:S01]  /*0960*/  IMAD R3, R20, 0x2, R11 ;  /* 0x0000000214037824 */ /* 0x000fe200078e020b */
[----:B-1----:R-:W-:Y:S02]  /*0970*/  IADD3 R8, P1, PT, R11, R2, RZ ;  /* 0x000000020b087210 */ /* 0x002fe40007f3e0ff */
[----:B------:R-:W-:Y:S02]  /*0980*/  LEA.HI.X.SX32 R7, R10, R0, 0x1, P0 ;  /* 0x000000000a077211 */ /* 0x000fe400000f0eff */
[----:B0-----:R-:W-:Y:S01]  /*0990*/  IADD3 R4, P0, PT, R3, R2, RZ ;  /* 0x0000000203047210 */ /* 0x001fe20007f1e0ff */
[C---:B------:R-:W-:Y:S01]  /*09a0*/  IMAD R10, R20.reuse, 0x2, R3 ;  /* 0x00000002140a7824 */ /* 0x040fe200078e0203 */
[-C--:B------:R-:W-:Y:S01]  /*09b0*/  LEA.HI.X.SX32 R9, R11, R0.reuse, 0x1, P1 ;  /* 0x000000000b097211 */ /* 0x080fe200008f0eff */
[----:B--2---:R0:W-:Y:S01]  /*09c0*/  STL [R1+0x1e8], R16 ;  /* 0x0001e81001007387 */ /* 0x0041e20000100800 */
[----:B------:R-:W-:Y:S01]  /*09d0*/  LEA.HI.X.SX32 R5, R3, R0, 0x1, P0 ;  /* 0x0000000003057211 */ /* 0x000fe200000f0eff */
[----:B------:R-:W-:-:S02]  /*09e0*/  IMAD R3, R20, 0x2, R10 ;  /* 0x0000000214037824 */ /* 0x000fc400078e020a */
[----:B---3--:R1:W-:Y:S04]  /*09f0*/  STL [R1+0x1ac], R19 ;  /* 0x0001ac1301007387 */ /* 0x0083e80000100800 */
[----:B0-----:R0:W2:Y:S04]  /*0a00*/  LDG.E.U8 R16, desc[UR10][R6.64] ;  /* 0x0000000a06107981 */ /* 0x0010a8000c1e1100 */
[----:B-1----:R1:W3:Y:S04]  /*0a10*/  LDG.E.U8 R19, desc[UR10][R8.64] ;  /* 0x0000000a08137981 */ /* 0x0022e8000c1e1100 */
[----:B-----5:R5:W-:Y:S01]  /*0a20*/  STL [R1+0x1a8], R15 ;  /* 0x0001a80f01007387 */ /* 0x020be20000100800 */
[----:B0-----:R-:W-:Y:S01]  /*0a30*/  IADD3 R6, P0, PT, R10, R2, RZ ;  /* 0x000000020a067210 */ /* 0x001fe20007f1e0ff */
[----:B-1----:R-:W-:-:S02]  /*0a40*/  IMAD R9, R20, 0x2, R3 ;  /* 0x0000000214097824 */ /* 0x002fc400078e0203 */
[----:B-----5:R0:W5:Y:S01]  /*0a50*/  LDG.E.U8 R15, desc[UR10][R4.64] ;  /* 0x0000000a040f7981 */ /* 0x020162000c1e1100 */
[----:B------:R-:W-:Y:S01]  /*0a60*/  LEA.HI.X.SX32 R7, R10, R0, 0x1, P0 ;  /* 0x000000000a077211 */ /* 0x000fe200000f0eff */
[C---:B------:R-:W-:Y:S02]  /*0a70*/  IMAD R11, R20.reuse, 0x2, R9 ;  /* 0x00000002140b7824 */ /* 0x040fe400078e0209 */
[----:B----4-:R1:W-:Y:S01]  /*0a80*/  STL [R1+0x1e4], R18 ;  /* 0x0001e41201007387 */ /* 0x0103e20000100800 */
[----:B0-----:R-:W-:Y:S01]  /*0a90*/  IADD3 R4, P0, PT, R3, R2, RZ ;  /* 0x0000000203047210 */ /* 0x001fe20007f1e0ff */
[----:B------:R-:W-:-:S03]  /*0aa0*/  IMAD R10, R20, 0x2, R11 ;  /* 0x00000002140a7824 */ /* 0x000fc600078e020b */
[----:B------:R-:W-:Y:S01]  /*0ab0*/  LEA.HI.X.SX32 R5, R3, R0, 0x1, P0 ;  /* 0x0000000003057211 */ /* 0x000fe200000f0eff */
[----:B-1----:R0:W4:Y:S01]  /*0ac0*/  LDG.E.U8 R18, desc[UR10][R6.64] ;  /* 0x0000000a06127981 */ /* 0x002122000c1e1100 */
[----:B------:R-:W-:-:S03]  /*0ad0*/  IADD3 R8, P1, PT, R9, R2, RZ ;  /* 0x0000000209087210 */ /* 0x000fc60007f3e0ff */
[----:B------:R1:W-:Y:S01]  /*0ae0*/  STL [R1+0x1e0], R14 ;  /* 0x0001e00e01007387 */ /* 0x0003e20000100800 */
[----:B0-----:R-:W-:-:S03]  /*0af0*/  IADD3 R6, P0, PT, R11, R2, RZ ;  /* 0x000000020b067210 */ /* 0x001fc60007f1e0ff */
[----:B-1----:R0:W4:Y:S01]  /*0b00*/  LDG.E.U8 R14, desc[UR10][R4.64] ;  /* 0x0000000a040e7981 */ /* 0x002122000c1e1100 */
[-C--:B------:R-:W-:Y:S02]  /*0b10*/  LEA.HI.X.SX32 R7, R11, R0.reuse, 0x1, P0 ;  /* 0x000000000b077211 */ /* 0x080fe400000f0eff */
[----:B------:R-:W-:Y:S02]  /*0b20*/  LEA.HI.X.SX32 R9, R9, R0, 0x1, P1 ;  /* 0x0000000009097211 */ /* 0x000fe400008f0eff */
[C---:B0-----:R-:W-:Y:S01]  /*0b30*/  IADD3 R4, P0, PT, R10.reuse, R2, RZ ;  /* 0x000000020a047210 */ /* 0x041fe20007f1e0ff */
[----:B------:R0:W-:Y:S03]  /*0b40*/  STL [R1+0x1b8], R13 ;  /* 0x0001b80d01007387 */ /* 0x0001e60000100800 */
[----:B------:R-:W-:Y:S01]  /*0b50*/  LEA.HI.X.SX32 R5, R10, R0, 0x1, P0 ;  /* 0x000000000a057211 */ /* 0x000fe200000f0eff */
[----:B0-----:R0:W4:Y:S04]  /*0b60*/  LDG.E.U8 R13, desc[UR10][R8.64] ;  /* 0x0000000a080d7981 */ /* 0x001128000c1e1100 */
        /* <DEDUP_REMOVED lines=8> */
[C---:B-1----:R-:W-:Y:S02]  /*0bf0*/  IADD3 R6, P1, PT, R10.reuse, R2, RZ ;  /* 0x000000020a067210 */ /* 0x042fe40007f3e0ff */
[-C--:B------:R-:W-:Y:S02]  /*0c00*/  LEA.HI.X.SX32 R9, R3, R0.reuse, 0x1, P0 ;  /* 0x0000000003097211 */ /* 0x080fe400000f0eff */
[----:B------:R-:W-:Y:S01]  /*0c10*/  LEA.HI.X.SX32 R7, R10, R0, 0x1, P1 ;  /* 0x000000000a077211 */ /* 0x000fe200008f0eff */
[C---:B------:R-:W-:Y:S01]  /*0c20*/  IMAD R10, R20.reuse, 0x2, R11 ;  /* 0x00000002140a7824 */ /* 0x040fe200078e020b */
[C---:B0-----:R-:W-:Y:S01]  /*0c30*/  IADD3 R4, P0, PT, R11.reuse, R2, RZ ;  /* 0x000000020b047210 */ /* 0x041fe20007f1e0ff */
[----:B--2---:R0:W-:Y:S02]  /*0c40*/  STL [R1+0x1d0], R16 ;  /* 0x0001d01001007387 */ /* 0x0041e40000100800 */
[----:B------:R-:W-:Y:S01]  /*0c50*/  IMAD R3, R20, 0x2, R10 ;  /* 0x0000000214037824 */ /* 0x000fe200078e020a */
[----:B------:R-:W-:Y:S01]  /*0c60*/  LEA.HI.X.SX32 R5, R11, R0, 0x1, P0 ;  /* 0x000000000b057211 */ /* 0x000fe200000f0eff */
[----:B---3--:R-:W-:Y:S04]  /*0c70*/  STL [R1+0x19c], R19 ;  /* 0x00019c1301007387 */ /* 0x008fe80000100800 */
[----:B------:R-:W2:Y:S04]  /*0c80*/  LDG.E.U8 R22, desc[UR10][R6.64] ;  /* 0x0000000a06167981 */ /* 0x000ea8000c1e1100 */
[----:B0-----:R0:W3:Y:S04]  /*0c90*/  LDG.E.U8 R16, desc[UR10][R8.64] ;  /* 0x0000000a08107981 */ /* 0x0010e8000c1e1100 */
[----:B-----5:R1:W-:Y:S01]  /*0ca0*/  STL [R1+0x198], R15 ;  /* 0x0001980f01007387 */ /* 0x0203e20000100800 */
[----:B0-----:R-:W-:Y:S01]  /*0cb0*/  IADD3 R8, P0, PT, R10, R2, RZ ;  /* 0x000000020a087210 */ /* 0x001fe20007f1e0ff */
[----:B------:R-:W-:-:S03]  /*0cc0*/  IMAD R7, R20, 0x2, R3 ;  /* 0x0000000214077824 */ /* 0x000fc600078e0203 */
[----:B------:R-:W-:Y:S01]  /*0cd0*/  LEA.HI.X.SX32 R9, R10, R0, 0x1, P0 ;  /* 0x000000000a097211 */ /* 0x000fe200000f0eff */
[----:B-1----:R0:W5:Y:S01]  /*0ce0*/  LDG.E.U8 R15, desc[UR10][R4.64] ;  /* 0x0000000a040f7981 */ /* 0x002162000c1e1100 */
[----:B------:R-:W-:Y:S01]  /*0cf0*/  IMAD R11, R20, 0x2, R7 ;  /* 0x00000002140b7824 */ /* 0x000fe200078e0207 */
[-C--:B------:R-:W-:Y:S02]  /*0d00*/  IADD3 R6, P1, PT, R7, R2.reuse, RZ ;  /* 0x0000000207067210 */ /* 0x080fe40007f3e0ff */
[----:B------:R1:W5:Y:S01]  /*0d10*/  LDG.E.U8 R21, desc[UR10][R8.64] ;  /* 0x0000000a08157981 */ /* 0x000362000c1e1100 */
[----:B0-----:R-:W-:-:S04]  /*0d20*/  IADD3 R4, P0, PT, R3, R2, RZ ;  /* 0x0000000203047210 */ /* 0x001fc80007f1e0ff */
[-C--:B------:R-:W-:Y:S01]  /*0d30*/  LEA.HI.X.SX32 R5, R3, R0.reuse, 0x1, P0 ;  /* 0x0000000003057211 */ /* 0x080fe200000f0eff */
[----:B------:R-:W-:Y:S01]  /*0d40*/  IMAD R10, R20, 0x2, R11 ;  /* 0x00000002140a7824 */ /* 0x000fe200078e020b */
[----:B------:R-:W-:Y:S02]  /*0d50*/  LEA.HI.X.SX32 R7, R7, R0, 0x1, P1 ;  /* 0x0000000007077211 */ /* 0x000fe400008f0eff */
[C---:B-1----:R-:W-:Y:S01]  /*0d60*/  IADD3 R8, P0, PT, R11.reuse, R2, RZ ;  /* 0x000000020b087210 */ /* 0x042fe20007f1e0ff */
[----:B------:R0:W5:Y:S03]  /*0d70*/  LDG.E.U8 R19, desc[UR10][R4.64] ;  /* 0x0000000a04137981 */ /* 0x000166000c1e1100 */
[----:B------:R-:W-:Y:S01]  /*0d80*/  LEA.HI.X.SX32 R9, R11, R0, 0x1, P0 ;  /* 0x000000000b097211 */ /* 0x000fe200000f0eff */
[----:B----4-:R1:W-:Y:S01]  /*0d90*/  STL [R1+0x1cc], R18 ;  /* 0x0001cc1201007387 */ /* 0x0103e20000100800 */
[----:B0-----:R-:W-:-:S03]  /*0da0*/  IADD3 R4, P0, PT, R10, R2, RZ ;  /* 0x000000020a047210 */ /* 0x001fc60007f1e0ff */
[----:B-1----:R0:W4:Y:S01]  /*0db0*/  LDG.E.U8 R18, desc[UR10][R6.64] ;  /* 0x0000000a06127981 */ /* 0x002122000c1e1100 */
[----:B------:R-:W-:-:S03]  /*0dc0*/  LEA.HI.X.SX32 R5, R10, R0, 0x1, P0 ;  /* 0x000000000a057211 */ /* 0x000fc600000f0eff */
[----:B------:R1:W-:Y:S04]  /*0dd0*/  STL [R1+0x1c0], R14 ;  /* 0x0001c00e01007387 */ /* 0x0003e80000100800 */
[----:B------:R-:W-:Y:S04]  /*0de0*/  STL [R1+0x18c], R13 ;  /* 0x00018c0d01007387 */ /* 0x000fe80000100800 */
[----:B-1----:R1:W4:Y:S04]  /*0df0*/  LDG.E.U8 R14, desc[UR10][R8.64] ;  /* 0x0000000a080e7981 */ /* 0x002328000c1e1100 */
[----:B------:R-:W-:Y:S04]  /*0e00*/  STL [R1+0x188], R12 ;  /* 0x0001880c01007387 */ /* 0x000fe80000100800 */
[----:B------:R0:W-:Y:S04]  /*0e10*/  STL [R1+0x1bc], R17 ;  /* 0x0001bc1101007387 */ /* 0x0001e80000100800 */
[----:B0-----:R0:W4:Y:S01]  /*0e20*/  LDG.E.U8 R17, desc[UR10][R4.64] ;  /* 0x0000000a04117981 */ /* 0x001122000c1e1100 */
[----:B------:R-:W-:-:S04]  /*0e30*/  IMAD R3, R20, 0x2, R10 ;  /* 0x0000000214037824 */ /* 0x000fc800078e020a */
[----:B------:R-:W-:Y:S01]  /*0e40*/  IMAD R13, R20, 0x2, R3 ;  /* 0x00000002140d7824 */ /* 0x000fe200078e0203 */
[----:B------:R-:W-:-:S03]  /*0e50*/  IADD3 R6, P0, PT, R3, R2, RZ ;  /* 0x0000000203067210 */ /* 0x000fc60007f1e0ff */
[C---:B------:R-:W-:Y:S01]  /*0e60*/  IMAD R12, R20.reuse, 0x2, R13 ;  /* 0x00000002140c7824 */ /* 0x040fe200078e020d */
[----:B-1----:R-:W-:Y:S02]  /*0e70*/  IADD3 R8, P1, PT, R13, R2, RZ ;  /* 0x000000020d087210 */ /* 0x002fe40007f3e0ff */
[----:B------:R-:W-:Y:S01]  /*0e80*/  LEA.HI.X.SX32 R7, R3, R0, 0x1, P0 ;  /* 0x0000000003077211 */ /* 0x000fe200000f0eff */
[----:B------:R-:W-:Y:S01]  /*0e90*/  IMAD R11, R20, 0x2, R12 ;  /* 0x00000002140b7824 */ /* 0x000fe200078e020c */
[----:B0-----:R-:W-:Y:S02]  /*0ea0*/  IADD3 R4, P0, PT, R12, R2, RZ ;  /* 0x000000020c047210 */ /* 0x001fe40007f1e0ff */
[-C--:B------:R-:W-:Y:S01]  /*0eb0*/  LEA.HI.X.SX32 R9, R13, R0.reuse, 0x1, P1 ;  /* 0x000000000d097211 */ /* 0x080fe200008f0eff */
[----:B------:R-:W-:Y:S01]  /*0ec0*/  IMAD R10, R20, 0x2, R11 ;  /* 0x00000002140a7824 */ /* 0x000fe200078e020b */
[----:B------:R-:W-:Y:S01]  /*0ed0*/  LEA.HI.X.SX32 R5, R12, R0, 0x1, P0 ;  /* 0x000000000c057211 */ /* 0x000fe200000f0eff */
[----:B---3--:R0:W-:Y:S02]  /*0ee0*/  STL [R1+0x1b4], R16 ;  /* 0x0001b41001007387 */ /* 0x0081e40000100800 */
[----:B------:R-:W-:-:S02]  /*0ef0*/  IMAD R13, R20, 0x2, R10 ;  /* 0x00000002140d7824 */ /* 0x000fc400078e020a */
[----:B------:R-:W3:Y:S04]  /*0f00*/  LDG.E.U8 R24, desc[UR10][R8.64] ;  /* 0x0000000a08187981 */ /* 0x000ee8000c1e1100 */
[----:B------:R-:W3:Y:S04]  /*0f10*/  LDG.E.U8 R23, desc[UR10][R4.64] ;  /* 0x0000000a04177981 */ /* 0x000ee8000c1e1100 */
[----:B0-----:R0:W3:Y:S01]  /*0f20*/  LDG.E.U8 R16, desc[UR10][R6.64] ;  /* 0x0000000a06107981 */ /* 0x0010e2000c1e1100 */
[----:B------:R-:W-:-:S03]  /*0f30*/  IMAD R3, R20, 0x2, R13 ;  /* 0x0000000214037824 */ /* 0x000fc600078e020d */
[----:B--2---:R-:W-:Y:S01]  /*0f40*/  STL [R1+0x178], R22 ;  /* 0x0001781601007387 */ /* 0x004fe20000100800 */
[----:B0-----:R-:W-:-:S03]  /*0f50*/  IADD3 R6, P0, PT, R11, R2, RZ ;  /* 0x000000020b067210 */ /* 0x001fc60007f1e0ff */
[----:B-----5:R-:W-:Y:S01]  /*0f60*/  STL [R1+0x2c], R15 ;  /* 0x00002c0f01007387 */ /* 0x020fe20000100800 */
[----:B------:R-:W-:Y:S02]  /*0f70*/  LEA.HI.X.SX32 R7, R11, R0, 0x1, P0 ;  /* 0x000000000b077211 */ /* 0x000fe400000f0eff */
[----:B------:R-:W-:Y:S01]  /*0f80*/  IADD3 R4, P0, PT, R10, R2, RZ ;  /* 0x000000020a047210 */ /* 0x000fe20007f1e0ff */
[----:B------:R0:W-:Y:S01]  /*0f90*/  STL [R1+0x1b0], R21 ;  /* 0x0001b01501007387 */ /* 0x0001e20000100800 */
[----:B------:R-:W-:Y:S02]  /*0fa0*/  IMAD R12, R20, 0x2, R3 ;  /* 0x00000002140c7824 */ /* 0x000fe400078e0203 */
[----:B------:R-:W-:Y:S01]  /*0fb0*/  LEA.HI.X.SX32 R5, R10, R0, 0x1, P0 ;  /* 0x000000000a057211 */ /* 0x000fe200000f0eff */
[----:B------:R1:W-:Y:S04]  /*0fc0*/  STL [R1+0x1a0], R19 ;  /* 0x0001a01301007387 */ /* 0x0003e80000100800 */
[----:B0-----:R0:W2:Y:S01]  /*0fd0*/  LDG.E.U8 R21, desc[UR10][R6.64] ;  /* 0x0000000a06157981 */ /* 0x0010a2000c1e1100 */
[----:B------:R-:W-:Y:S01]  /*0fe0*/  IMAD R15, R20, 0x2, R12 ;  /* 0x00000002140f7824 */ /* 0x000fe200078e020c */
[----:B------:R-:W-:-:S02]  /*0ff0*/  IADD3 R8, P1, PT, R13, R2, RZ ;  /* 0x000000020d087210 */ /* 0x000fc40007f3e0ff */
[----:B-1----:R1:W5:Y:S01]  /*1000*/  LDG.E.U8 R19, desc[UR10][R4.64] ;  /* 0x0000000a04137981 */ /* 0x002362000c1e1100 */
[----:B0-----:R-:W-:-:S04]  /*1010*/  IADD3 R6, P0, PT, R3, R2, RZ ;  /* 0x0000000203067210 */ /* 0x001fc80007f1e0ff */
[----:B------:R-:W-:Y:S02]  /*1020*/  LEA.HI.X.SX32 R7, R3, R0, 0x1, P0 ;  /* 0x0000000003077211 */ /* 0x000fe400000f0eff */
[C---:B-1----:R-:W-:Y:S01]  /*1030*/  IADD3 R4, P0, PT, R12.reuse, R2, RZ ;  /* 0x000000020c047210 */ /* 0x042fe20007f1e0ff */
[----:B----4-:R0:W-:Y:S01]  /*1040*/  STL [R1+0x180], R18 ;  /* 0x0001801201007387 */ /* 0x0101e20000100800 */
[-C--:B------:R-:W-:Y:S02]  /*1050*/  LEA.HI.X.SX32 R9, R13, R0.reuse, 0x1, P1 ;  /* 0x000000000d097211 */ /* 0x080fe400008f0eff */
[----:B------:R-:W-:-:S03]  /*1060*/  LEA.HI.X.SX32 R5, R12, R0, 0x1, P0 ;  /* 0x000000000c057211 */ /* 0x000fc600000f0eff */
[----:B------:R-:W4:Y:S04]  /*1070*/  LDG.E.U8 R22, desc[UR10][R8.64] ;  /* 0x0000000a08167981 */ /* 0x000f28000c1e1100 */
[----:B0-----:R0:W4:Y:S04]  /*1080*/  LDG.E.U8 R18, desc[UR10][R6.64] ;  /* 0x0000000a06127981 */ /* 0x001128000c1e1100 */
[----:B------:R-:W-:Y:S01]  /*1090*/  STL [R1+0x30], R14 ;  /* 0x0000300e01007387 */ /* 0x000fe20000100800 */
[----:B0-----:R-:W-:-:S04]  /*10a0*/  IADD3 R6, P0, PT, R15, R2, RZ ;  /* 0x000000020f067210 */ /* 0x001fc80007f1e0ff */
[----:B------:R-:W-:-:S05]  /*10b0*/  LEA.HI.X.SX32 R7, R15, R0, 0x1, P0 ;  /* 0x000000000f077211 */ /* 0x000fca00000f0eff */
[----:B------:R-:W4:Y:S04]  /*10c0*/  LDG.E.U8 R26, desc[UR10][R6.64] ;  /* 0x0000000a061a7981 */ /* 0x000f28000c1e1100 */
[----:B------:R0:W-:Y:S04]  /*10d0*/  STL [R1+0x194], R17 ;  /* 0x0001941101007387 */ /* 0x0001e80000100800 */
[----:B0-----:R0:W4:Y:S01]  /*10e0*/  LDG.E.U8 R17, desc[UR10][R4.64] ;  /* 0x0000000a04117981 */ /* 0x001122000c1e1100 */
[----:B------:R-:W-:-:S04]  /*10f0*/  IMAD R11, R20, 0x2, R15 ;  /* 0x00000002140b7824 */ /* 0x000fc800078e020f */
[----:B------:R-:W-:-:S04]  /*1100*/  IMAD R13, R20, 0x2, R11 ;  /* 0x00000002140d7824 */ /* 0x000fc800078e020b */
[C---:B------:R-:W-:Y:S01]  /*1110*/  IMAD R10, R20.reuse, 0x2, R13 ;  /* 0x00000002140a7824 */ /* 0x040fe200078e020d */
[-C--:B0-----:R-:W-:Y:S02]  /*1120*/  IADD3 R4, P0, PT, R13, R2.reuse, RZ ;  /* 0x000000020d047210 */ /* 0x081fe40007f1e0ff */
[----:B------:R-:W-:Y:S01]  /*1130*/  IADD3 R8, P1, PT, R11, R2, RZ ;  /* 0x000000020b087210 */ /* 0x000fe20007f3e0ff */
[----:B------:R-:W-:Y:S01]  /*1140*/  IMAD R3, R20, 0x2, R10 ;  /* 0x0000000214037824 */ /* 0x000fe200078e020a */
[----:B------:R-:W-:Y:S02]  /*1150*/  LEA.HI.X.SX32 R5, R13, R0, 0x1, P0 ;  /* 0x000000000d057211 */ /* 0x000fe400000f0eff */
[----:B------:R-:W-:Y:S01]  /*1160*/  IADD3 R6, P0, PT, R10, R2, RZ ;  /* 0x000000020a067210 */ /* 0x000fe20007f1e0ff */
[----:B------:R-:W-:Y:S01]  /*1170*/  IMAD R14, R20, 0x2, R3 ;  /* 0x00000002140e7824 */ /* 0x000fe200078e0203 */
[-C--:B------:R-:W-:Y:S01]  /*1180*/  LEA.HI.X.SX32 R9, R11, R0.reuse, 0x1, P1 ;  /* 0x000000000b097211 */ /* 0x080fe200008f0eff */
[----:B---3--:R-:W-:Y:S01]  /*1190*/  STL [R1+0x190], R16 ;  /* 0x0001901001007387 */ /* 0x008fe20000100800 */
[----:B------:R-:W-:-:S03]  /*11a0*/  LEA.HI.X.SX32 R7, R10, R0, 0x1, P0 ;  /* 0x000000000a077211 */ /* 0x000fc600000f0eff */
[----:B------:R-:W-:Y:S01]  /*11b0*/  STL [R1+0x170], R24 ;  /* 0x0001701801007387 */ /* 0x000fe20000100800 */
[----:B------:R-:W-:-:S03]  /*11c0*/  IMAD R12, R20, 0x2, R14 ;  /* 0x00000002140c7824 */ /* 0x000fc600078e020e */
[----:B------:R0:W-:Y:S04]  /*11d0*/  STL [R1+0x168], R23 ;  /* 0x0001681701007387 */ /* 0x0001e80000100800 */
[----:B------:R1:W3:Y:S04]  /*11e0*/  LDG.E.U8 R28, desc[UR10][R8.64] ;  /* 0x0000000a081c7981 */ /* 0x0002e8000c1e1100 */
[----:B------:R-:W3:Y:S04]  /*11f0*/  LDG.E.U8 R27, desc[UR10][R6.64] ;  /* 0x0000000a061b7981 */ /* 0x000ee8000c1e1100 */
[----:B0-----:R0:W3:Y:S01]  /*1200*/  LDG.E.U8 R23, desc[UR10][R4.64] ;  /* 0x0000000a04177981 */ /* 0x0010e2000c1e1100 */
[----:B------:R-:W-:Y:S01]  /*1210*/  IMAD R16, R20, 0x2, R12 ;  /* 0x0000000214107824 */ /* 0x000fe200078e020c */
[----:B-1----:R-:W-:-:S02]  /*1220*/  IADD3 R8, P1, PT, R14, R2, RZ ;  /* 0x000000020e087210 */ /* 0x002fc40007f3e0ff */
[----:B0-----:R-:W-:-:S04]  /*1230*/  IADD3 R4, P0, PT, R3, R2, RZ ;  /* 0x0000000203047210 */ /* 0x001fc80007f1e0ff */
[----:B------:R-:W-:Y:S02]  /*1240*/  LEA.HI.X.SX32 R5, R3, R0, 0x1, P0 ;  /* 0x0000000003057211 */ /* 0x000fe400000f0eff */
[----:B------:R-:W-:Y:S01]  /*1250*/  IADD3 R6, P0, PT, R12, R2, RZ ;  /* 0x000000020c067210 */ /* 0x000fe20007f1e0ff */
[----:B--2---:R0:W-:Y:S01]  /*1260*/  STL [R1+0x184], R21 ;  /* 0x0001841501007387 */ /* 0x0041e20000100800 */
[----:B------:R-:W-:Y:S01]  /*1270*/  IMAD R11, R20, 0x2, R16 ;  /* 0x00000002140b7824 */ /* 0x000fe200078e0210 */
[-C--:B------:R-:W-:Y:S02]  /*1280*/  LEA.HI.X.SX32 R9, R14, R0.reuse, 0x1, P1 ;  /* 0x000000000e097211 */ /* 0x080fe400008f0eff */
[----:B------:R-:W-:-:S03]  /*1290*/  LEA.HI.X.SX32 R7, R12, R0, 0x1, P0 ;  /* 0x000000000c077211 */ /* 0x000fc600000f0eff */
[----:B------:R-:W2:Y:S04]  /*12a0*/  LDG.E.U8 R25, desc[UR10][R8.64] ;  /* 0x0000000a08197981 */ /* 0x000ea8000c1e1100 */
[----:B0-----:R0:W2:Y:S04]  /*12b0*/  LDG.E.U8 R21, desc[UR10][R4.64] ;  /* 0x0000000a04157981 */ /* 0x0010a8000c1e1100 */
[----:B------:R1:W2:Y:S01]  /*12c0*/  LDG.E.U8 R24, desc[UR10][R6.64] ;  /* 0x0000000a06187981 */ /* 0x0002a2000c1e1100 */
[----:B0-----:R-:W-:-:S04]  /*12d0*/  IADD3 R4, P0, PT, R16, R2, RZ ;  /* 0x0000000210047210 */ /* 0x001fc80007f1e0ff */
[----:B------:R-:W-:Y:S02]  /*12e0*/  LEA.HI.X.SX32 R5, R16, R0, 0x1, P0 ;  /* 0x0000000010057211 */ /* 0x000fe400000f0eff */
[C---:B-1----:R-:W-:Y:S01]  /*12f0*/  IADD3 R6, P0, PT, R11.reuse, R2, RZ ;  /* 0x000000020b067210 */ /* 0x042fe20007f1e0ff */
[----:B-----5:R-:W-:Y:S03]  /*1300*/  STL [R1+0x17c], R19 ;  /* 0x00017c1301007387 */ /* 0x020fe60000100800 */
[----:B------:R-:W-:Y:S01]  /*1310*/  LEA.HI.X.SX32 R7, R11, R0, 0x1, P0 ;  /* 0x000000000b077211 */ /* 0x000fe200000f0eff */
[----:B----4-:R0:W-:Y:S04]  /*1320*/  STL [R1+0x158], R22 ;  /* 0x0001581601007387 */ /* 0x0101e80000100800 */
[----:B------:R-:W-:Y:S04]  /*1330*/  STL [R1+0x34], R18 ;  /* 0x0000341201007387 */ /* 0x000fe80000100800 */
[----:B0-----:R0:W4:Y:S04]  /*1340*/  LDG.E.U8 R22, desc[UR10][R4.64] ;  /* 0x0000000a04167981 */ /* 0x001128000c1e1100 */
[----:B------:R-:W-:Y:S04]  /*1350*/  STL [R1+0x174], R17 ;  /* 0x0001741101007387 */ /* 0x000fe80000100800 */
[----:B------:R1:W-:Y:S04]  /*1360*/  STL [R1+0x16c], R26 ;  /* 0x00016c1a01007387 */ /* 0x0003e80000100800 */
[----:B-1----:R1:W5:Y:S01]  /*1370*/  LDG.E.U8 R26, desc[UR10][R6.64] ;  /* 0x0000000a061a7981 */ /* 0x002362000c1e1100 */
[----:B------:R-:W-:-:S04]  /*1380*/  IMAD R13, R20, 0x2, R11 ;  /* 0x00000002140d7824 */ /* 0x000fc800078e020b */
[----:B------:R-:W-:Y:S01]  /*1390*/  IMAD R15, R20, 0x2, R13 ;  /* 0x00000002140f7824 */ /* 0x000fe200078e020d */
[----:B------:R-:W-:-:S03]  /*13a0*/  IADD3 R8, P1, PT, R13, R2, RZ ;  /* 0x000000020d087210 */ /* 0x000fc60007f3e0ff */
[----:B------:R-:W-:Y:S01]  /*13b0*/  IMAD R10, R20, 0x2, R15 ;  /* 0x00000002140a7824 */ /* 0x000fe200078e020f */
[----:B0-----:R-:W-:Y:S02]  /*13c0*/  IADD3 R4, P0, PT, R15, R2, RZ ;  /* 0x000000020f047210 */ /* 0x001fe40007f1e0ff */
[-C--:B------:R-:W-:Y:S02]  /*13d0*/  LEA.HI.X.SX32 R9, R13, R0.reuse, 0x1, P1 ;  /* 0x000000000d097211 */ /* 0x080fe400008f0eff */
[----:B------:R-:W-:Y:S02]  /*13e0*/  LEA.HI.X.SX32 R5, R15, R0, 0x1, P0 ;  /* 0x000000000f057211 */ /* 0x000fe400000f0eff */
[----:B-1----:R-:W-:Y:S01]  /*13f0*/  IADD3 R6, P0, PT, R10, R2, RZ ;  /* 0x000000020a067210 */ /* 0x002fe20007f1e0ff */
[----:B------:R-:W-:Y:S01]  /*1400*/  IMAD R3, R20, 0x2, R10 ;  /* 0x0000000214037824 */ /* 0x000fe200078e020a */
[----:B------:R0:W5:Y:S02]  /*1410*/  LDG.E.U8 R29, desc[UR10][R8.64] ;  /* 0x0000000a081d7981 */ /* 0x000164000c1e1100 */
[----:B------:R-:W-:Y:S01]  /*1420*/  LEA.HI.X.SX32 R7, R10, R0, 0x1, P0 ;  /* 0x000000000a077211 */ /* 0x000fe200000f0eff */
[C---:B------:R-:W-:Y:S01]  /*1430*/  IMAD R19, R20.reuse, 0x2, R3 ;  /* 0x0000000214137824 */ /* 0x040fe200078e0203 */
[----:B---3--:R-:W-:Y:S04]  /*1440*/  STL [R1+0x3c], R28 ;  /* 0x00003c1c01007387 */ /* 0x008fe80000100800 */
[----:B------:R1:W-:Y:S01]  /*1450*/  STL [R1+0x38], R23 ;  /* 0x0000381701007387 */ /* 0x0003e20000100800 */
[----:B------:R-:W-:-:S03]  /*1460*/  IMAD R14, R20, 0x2, R19 ;  /* 0x00000002140e7824 */ /* 0x000fc600078e0213 */
[----:B------:R3:W-:Y:S01]  /*1470*/  STL [R1+0x164], R27 ;  /* 0x0001641b01007387 */ /* 0x0007e20000100800 */
[----:B0-----:R-:W-:-:S03]  /*1480*/  IADD3 R8, P1, PT, R19, R2, RZ ;  /* 0x0000000213087210 */ /* 0x001fc60007f3e0ff */
[----:B-1----:R0:W5:Y:S04]  /*1490*/  LDG.E.U8 R23, desc[UR10][R4.64] ;  /* 0x0000000a04177981 */ /* 0x002168000c1e1100 */
[----:B---3--:R1:W3:Y:S01]  /*14a0*/  LDG.E.U8 R27, desc[UR10][R6.64] ;  /* 0x0000000a061b7981 */ /* 0x0082e2000c1e1100 */
[----:B------:R-:W-:Y:S01]  /*14b0*/  IMAD R12, R20, 0x2, R14 ;  /* 0x00000002140c7824 */ /* 0x000fe200078e020e */
[----:B0-----:R-:W-:Y:S02]  /*14c0*/  IADD3 R4, P0, PT, R3, R2, RZ ;  /* 0x0000000203047210 */ /* 0x001fe40007f1e0ff */
[-C--:B------:R-:W-:Y:S02]  /*14d0*/  LEA.HI.X.SX32 R9, R19, R0.reuse, 0x1, P1 ;  /* 0x0000000013097211 */ /* 0x080fe400008f0eff */
[----:B------:R-:W-:-:S02]  /*14e0*/  LEA.HI.X.SX32 R5, R3, R0, 0x1, P0 ;  /* 0x0000000003057211 */ /* 0x000fc400000f0eff */
[C---:B-1----:R-:W-:Y:S01]  /*14f0*/  IADD3 R6, P0, PT, R14.reuse, R2, RZ ;  /* 0x000000020e067210 */ /* 0x042fe20007f1e0ff */
[----:B--2---:R-:W-:Y:S03]  /*1500*/  STL [R1+0x160], R21 ;  /* 0x0001601501007387 */ /* 0x004fe60000100800 */
[----:B------:R-:W-:Y:S01]  /*1510*/  LEA.HI.X.SX32 R7, R14, R0, 0x1, P0 ;  /* 0x000000000e077211 */ /* 0x000fe200000f0eff */
[----:B------:R0:W-:Y:S04]  /*1520*/  STL [R1+0x14c], R25 ;  /* 0x00014c1901007387 */ /* 0x0001e80000100800 */
[----:B------:R1:W2:Y:S04]  /*1530*/  LDG.E.U8 R28, desc[UR10][R4.64] ;  /* 0x0000000a041c7981 */ /* 0x0002a8000c1e1100 */
[----:B0-----:R-:W2:Y:S01]  /*1540*/  LDG.E.U8 R25, desc[UR10][R8.64] ;  /* 0x0000000a08197981 */ /* 0x001ea2000c1e1100 */
[----:B-1----:R-:W-:-:S03]  /*1550*/  IADD3 R4, P0, PT, R12, R2, RZ ;  /* 0x000000020c047210 */ /* 0x002fc60007f1e0ff */
[----:B------:R0:W-:Y:S01]  /*1560*/  STL [R1+0x48], R24 ;  /* 0x0000481801007387 */ /* 0x0001e20000100800 */
[----:B------:R-:W-:-:S03]  /*1570*/  LEA.HI.X.SX32 R5, R12, R0, 0x1, P0 ;  /* 0x000000000c057211 */ /* 0x000fc600000f0eff */
[----:B0-----:R0:W2:Y:S04]  /*1580*/  LDG.E.U8 R24, desc[UR10][R6.64] ;  /* 0x0000000a06187981 */ /* 0x0010a8000c1e1100 */
[----:B----4-:R-:W-:Y:S04]  /*1590*/  STL [R1+0x154], R22 ;  /* 0x0001541601007387 */ /* 0x010fe80000100800 */
[----:B-----5:R1:W-:Y:S04]  /*15a0*/  STL [R1+0x150], R26 ;  /* 0x0001501a01007387 */ /* 0x0203e80000100800 */
[----:B-1----:R1:W4:Y:S01]  /*15b0*/  LDG.E.U8 R26, desc[UR10][R4.64] ;  /* 0x0000000a041a7981 */ /* 0x002322000c1e1100 */
[----:B------:R-:W-:-:S04]  /*15c0*/  IMAD R18, R20, 0x2, R12 ;  /* 0x0000000214127824 */ /* 0x000fc800078e020c */
        /* <DEDUP_REMOVED lines=8> */
[----:B------:R-:W-:Y:S01]  /*1650*/  IMAD R14, R20, 0x2, R21 ;  /* 0x00000002140e7824 */ /* 0x000fe200078e0215 */
[----:B0-----:R-:W-:-:S03]  /*1660*/  IADD3 R6, P0, PT, R18, R2, RZ ;  /* 0x0000000212067210 */ /* 0x001fc60007f1e0ff */
[----:B------:R-:W-:Y:S01]  /*1670*/  IMAD R12, R20, 0x2, R14 ;  /* 0x00000002140c7824 */ /* 0x000fe200078e020e */
[----:B------:R-:W-:-:S03]  /*1680*/  LEA.HI.X.SX32 R7, R18, R0, 0x1, P0 ;  /* 0x0000000012077211 */ /* 0x000fc600000f0eff */
[----:B------:R-:W-:Y:S01]  /*1690*/  IMAD R19, R20, 0x2, R12 ;  /* 0x0000000214137824 */ /* 0x000fe200078e020c */
[-C--:B-1----:R-:W-:Y:S02]  /*16a0*/  IADD3 R4, P0, PT, R13, R2.reuse, RZ ;  /* 0x000000020d047210 */ /* 0x082fe40007f1e0ff */
[----:B------:R-:W-:Y:S02]  /*16b0*/  IADD3 R8, P1, PT, R17, R2, RZ ;  /* 0x0000000211087210 */ /* 0x000fe40007f3e0ff */
[----:B------:R-:W-:Y:S01]  /*16c0*/  STL [R1+0xb2c], R19 ;  /* 0x000b2c1301007387 */ /* 0x000fe20000100800 */
[----:B------:R-:W-:-:S03]  /*16d0*/  LEA.HI.X.SX32 R5, R13, R0, 0x1, P0 ;  /* 0x000000000d057211 */ /* 0x000fc600000f0eff */
[----:B------:R0:W-:Y:S01]  /*16e0*/  STL [R1+0x13c], R29 ;  /* 0x00013c1d01007387 */ /* 0x0001e20000100800 */
[----:B------:R-:W-:-:S03]  /*16f0*/  LEA.HI.X.SX32 R9, R17, R0, 0x1, P1 ;  /* 0x0000000011097211 */ /* 0x000fc600008f0eff */
[----:B------:R1:W-:Y:S04]  /*1700*/  STL [R1+0x134], R23 ;  /* 0x0001341701007387 */ /* 0x0003e80000100800 */
[----:B0-----:R0:W5:Y:S04]  /*1710*/  LDG.E.U8 R29, desc[UR10][R6.64] ;  /* 0x0000000a061d7981 */ /* 0x001168000c1e1100 */
[----:B---3--:R3:W-:Y:S01]  /*1720*/  STL [R1+0x148], R27 ;  /* 0x0001481b01007387 */ /* 0x0087e20000100800 */
[----:B------:R-:W-:-:S03]  /*1730*/  IMAD R22, R20, 0x2, R19 ;  /* 0x0000000214167824 */ /* 0x000fc600078e0213 */
[----:B-1----:R1:W5:Y:S01]  /*1740*/  LDG.E.U8 R23, desc[UR10][R8.64] ;  /* 0x0000000a08177981 */ /* 0x002362000c1e1100 */
[----:B0-----:R-:W-:-:S04]  /*1750*/  IADD3 R6, P0, PT, R11, R2, RZ ;  /* 0x000000020b067210 */ /* 0x001fc80007f1e0ff */
[----:B------:R-:W-:Y:S01]  /*1760*/  LEA.HI.X.SX32 R7, R11, R0, 0x1, P0 ;  /* 0x000000000b077211 */ /* 0x000fe200000f0eff */
[----:B---3--:R0:W3:Y:S01]  /*1770*/  LDG.E.U8 R27, desc[UR10][R4.64] ;  /* 0x0000000a041b7981 */ /* 0x0080e2000c1e1100 */
[----:B-1----:R-:W-:-:S03]  /*1780*/  IADD3 R8, P1, PT, R15, R2, RZ ;  /* 0x000000020f087210 */ /* 0x002fc60007f3e0ff */
[----:B------:R1:W3:Y:S01]  /*1790*/  LDG.E.U8 R19, desc[UR10][R6.64] ;  /* 0x0000000a06137981 */ /* 0x0002e2000c1e1100 */
[C---:B0-----:R-:W-:Y:S02]  /*17a0*/  IADD3 R4, P0, PT, R16.reuse, R2, RZ ;  /* 0x0000000210047210 */ /* 0x041fe40007f1e0ff */
[-C--:B------:R-:W-:Y:S02]  /*17b0*/  LEA.HI.X.SX32 R9, R15, R0.reuse, 0x1, P1 ;  /* 0x000000000f097211 */ /* 0x080fe400008f0eff */
[----:B------:R-:W-:Y:S02]  /*17c0*/  LEA.HI.X.SX32 R5, R16, R0, 0x1, P0 ;  /* 0x0000000010057211 */ /* 0x000fe400000f0eff */
[C---:B-1----:R-:W-:Y:S01]  /*17d0*/  IADD3 R6, P0, PT, R10.reuse, R2, RZ ;  /* 0x000000020a067210 */ /* 0x042fe20007f1e0ff */
[----:B--2---:R0:W-:Y:S03]  /*17e0*/  STL [R1+0x144], R28 ;  /* 0x0001441c01007387 */ /* 0x0041e60000100800 */
[----:B------:R-:W-:Y:S01]  /*17f0*/  LEA.HI.X.SX32 R7, R10, R0, 0x1, P0 ;  /* 0x000000000a077211 */ /* 0x000fe200000f0eff */
[----:B------:R1:W-:Y:S04]  /*1800*/  STL [R1+0x124], R25 ;  /* 0x0001241901007387 */ /* 0x0003e80000100800 */
[----:B0-----:R0:W2:Y:S04]  /*1810*/  LDG.E.U8 R28, desc[UR10][R4.64] ;  /* 0x0000000a041c7981 */ /* 0x0010a8000c1e1100 */
[----:B-1----:R1:W2:Y:S01]  /*1820*/  LDG.E.U8 R25, desc[UR10][R8.64] ;  /* 0x0000000a08197981 */ /* 0x0022a2000c1e1100 */
[----:B0-----:R-:W-:-:S03]  /*1830*/  IADD3 R4, P0, PT, R3, R2, RZ ;  /* 0x0000000203047210 */ /* 0x001fc60007f1e0ff */
[----:B------:R0:W-:Y:S01]  /*1840*/  STL [R1+0x58], R24 ;  /* 0x0000581801007387 */ /* 0x0001e20000100800 */
[----:B------:R-:W-:-:S03]  /*1850*/  LEA.HI.X.SX32 R5, R3, R0, 0x1, P0 ;  /* 0x0000000003057211 */ /* 0x000fc600000f0eff */
[----:B0-----:R-:W2:Y:S04]  /*1860*/  LDG.E.U8 R24, desc[UR10][R6.64] ;  /* 0x0000000a06187981 */ /* 0x001ea8000c1e1100 */
[----:B----4-:R0:W-:Y:S04]  /*1870*/  STL [R1+0x140], R26 ;  /* 0x0001401a01007387 */ /* 0x0101e80000100800 */
[----:B0-----:R0:W4:Y:S01]  /*1880*/  LDG.E.U8 R26, desc[UR10][R4.64] ;  /* 0x0000000a041a7981 */ /* 0x001122000c1e1100 */
[----:B------:R-:W-:Y:S01]  /*1890*/  IMAD R22, R20, 0x2, R22 ;  /* 0x0000000214167824 */ /* 0x000fe200078e0216 */
[----:B-1----:R-:W-:-:S03]  /*18a0*/  IADD3 R8, P0, PT, R21, R2, RZ ;  /* 0x0000000215087210 */ /* 0x002fc60007f1e0ff */
[----:B------:R-:W-:Y:S01]  /*18b0*/  IMAD R13, R20, 0x2, R22 ;  /* 0x00000002140d7824 */ /* 0x000fe200078e0216 */
[----:B------:R-:W-:-:S03]  /*18c0*/  LEA.HI.X.SX32 R9, R21, R0, 0x1, P0 ;  /* 0x0000000015097211 */ /* 0x000fc600000f0eff */
[----:B------:R-:W-:Y:S01]  /*18d0*/  IMAD R18, R20, 0x2, R13 ;  /* 0x0000000214127824 */ /* 0x000fe200078e020d */
[----:B0-----:R-:W-:-:S03]  /*18e0*/  IADD3 R4, P0, PT, R12, R2, RZ ;  /* 0x000000020c047210 */ /* 0x001fc60007f1e0ff */
[----:B------:R-:W-:Y:S01]  /*18f0*/  IMAD R11, R20, 0x2, R18 ;  /* 0x00000002140b7824 */ /* 0x000fe200078e0212 */
[----:B------:R-:W-:Y:S02]  /*1900*/  IADD3 R6, P1, PT, R14, R2, RZ ;  /* 0x000000020e067210 */ /* 0x000fe40007f3e0ff */
[-C--:B------:R-:W-:Y:S01]  /*1910*/  LEA.HI.X.SX32 R5, R12, R0.reuse, 0x1, P0 ;  /* 0x000000000c057211 */ /* 0x080fe200000f0eff */
[----:B------:R-:W-:Y:S01]  /*1920*/  IMAD R11, R20, 0x2, R11 ;  /* 0x00000002140b7824 */ /* 0x000fe200078e020b */
[----:B------:R-:W-:-:S03]  /*1930*/  LEA.HI.X.SX32 R7, R14, R0, 0x1, P1 ;  /* 0x000000000e077211 */ /* 0x000fc600008f0eff */
[----:B------:R-:W-:-:S04]  /*1940*/  IMAD R15, R20, 0x2, R11 ;  /* 0x00000002140f7824 */ /* 0x000fc800078e020b */
[----:B------:R-:W-:Y:S01]  /*1950*/  IMAD R17, R20, 0x2, R15 ;  /* 0x0000000214117824 */ /* 0x000fe200078e020f */
[----:B-----5:R-:W-:Y:S04]  /*1960*/  STL [R1+0x138], R29 ;  /* 0x0001381d01007387 */ /* 0x020fe80000100800 */
[----:B------:R0:W-:Y:S04]  /*1970*/  STL [R1+0x54], R23 ;  /* 0x0000541701007387 */ /* 0x0001e80000100800 */
[----:B---3--:R1:W-:Y:S04]  /*1980*/  STL [R1+0x44], R27 ;  /* 0x0000441b01007387 */ /* 0x0083e80000100800 */
[----:B0-----:R0:W3:Y:S04]  /*1990*/  LDG.E.U8 R23, desc[UR10][R8.64] ;  /* 0x0000000a08177981 */ /* 0x0010e8000c1e1100 */
[----:B------:R5:W-:Y:S04]  /*19a0*/  STL [R1+0x130], R19 ;  /* 0x0001301301007387 */ /* 0x000be80000100800 */
[----:B-1----:R1:W3:Y:S01]  /*19b0*/  LDG.E.U8 R27, desc[UR10][R6.64] ;  /* 0x0000000a061b7981 */ /* 0x0022e2000c1e1100 */
[----:B0-----:R-:W-:-:S04]  /*19c0*/  IADD3 R8, P0, PT, R22, R2, RZ ;  /* 0x0000000216087210 */ /* 0x001fc80007f1e0ff */
[----:B------:R-:W-:Y:S01]  /*19d0*/  LEA.HI.X.SX32 R9, R22, R0, 0x1, P0 ;  /* 0x0000000016097211 */ /* 0x000fe200000f0eff */
[----:B-----5:R0:W5:Y:S01]  /*19e0*/  LDG.E.U8 R19, desc[UR10][R4.64] ;  /* 0x0000000a04137981 */ /* 0x020162000c1e1100 */
[----:B-1----:R-:W-:-:S03]  /*19f0*/  IADD3 R6, P1, PT, R13, R2, RZ ;  /* 0x000000020d067210 */ /* 0x002fc60007f3e0ff */
[----:B--2---:R-:W-:Y:S01]  /*1a00*/  STL [R1+0x12c], R28 ;  /* 0x00012c1c01007387 */ /* 0x004fe20000100800 */
[----:B0-----:R-:W-:-:S03]  /*1a10*/  IADD3 R4, P0, PT, R11, R2, RZ ;  /* 0x000000020b047210 */ /* 0x001fc60007f1e0ff */
[----:B------:R0:W-:Y:S01]  /*1a20*/  STL [R1+0x104], R25 ;  /* 0x0001041901007387 */ /* 0x0001e20000100800 */
[-C--:B------:R-:W-:Y:S02]  /*1a30*/  LEA.HI.X.SX32 R5, R11, R0.reuse, 0x1, P0 ;  /* 0x000000000b057211 */ /* 0x080fe400000f0eff */
[----:B------:R-:W-:Y:S01]  /*1a40*/  LEA.HI.X.SX32 R7, R13, R0, 0x1, P1 ;  /* 0x000000000d077211 */ /* 0x000fe200008f0eff */
[----:B0-----:R0:W2:Y:S02]  /*1a50*/  LDG.E.U8 R25, desc[UR10][R8.64] ;  /* 0x0000000a08197981 */ /* 0x0010a4000c1e1100 */
[C---:B0-----:R-:W-:Y:S02]  /*1a60*/  IADD3 R8, P0, PT, R15.reuse, R2, RZ ;  /* 0x000000020f087210 */ /* 0x041fe40007f1e0ff */
[----:B------:R0:W-:Y:S02]  /*1a70*/  STL [R1+0x5c], R24 ;  /* 0x00005c1801007387 */ /* 0x0001e40000100800 */
[----:B------:R-:W-:-:S05]  /*1a80*/  LEA.HI.X.SX32 R9, R15, R0, 0x1, P0 ;  /* 0x000000000f097211 */ /* 0x000fca00000f0eff */
[----:B------:R-:W2:Y:S04]  /*1a90*/  LDG.E.U8 R15, desc[UR10][R8.64] ;  /* 0x0000000a080f7981 */ /* 0x000ea8000c1e1100 */
[----:B0-----:R0:W2:Y:S04]  /*1aa0*/  LDG.E.U8 R24, desc[UR10][R6.64] ;  /* 0x0000000a06187981 */ /* 0x0010a8000c1e1100 */
[----:B----4-:R1:W-:Y:S04]  /*1ab0*/  STL [R1+0x118], R26 ;  /* 0x0001181a01007387 */ /* 0x0103e80000100800 */
[----:B-1----:R1:W4:Y:S01]  /*1ac0*/  LDG.E.U8 R26, desc[UR10][R4.64] ;  /* 0x0000000a041a7981 */ /* 0x002322000c1e1100 */
        /* <DEDUP_REMOVED lines=8> */
[----:B-1----:R-:W-:-:S03]  /*1b50*/  IADD3 R4, P0, PT, R3, R2, RZ ;  /* 0x0000000203047210 */ /* 0x002fc60007f1e0ff */
[----:B------:R-:W-:Y:S01]  /*1b60*/  IMAD R12, R20, 0x2, R14 ;  /* 0x00000002140c7824 */ /* 0x000fe200078e020e */
[----:B------:R-:W-:Y:S02]  /*1b70*/  LEA.HI.X.SX32 R5, R3, R0, 0x1, P0 ;  /* 0x0000000003057211 */ /* 0x000fe400000f0eff */
[----:B------:R-:W-:-:S04]  /*1b80*/  IADD3 R8, P0, PT, R14, R2, RZ ;  /* 0x000000020e087210 */ /* 0x000fc80007f1e0ff */
[----:B------:R-:W-:-:S05]  /*1b90*/  LEA.HI.X.SX32 R9, R14, R0, 0x1, P0 ;  /* 0x000000000e097211 */ /* 0x000fca00000f0eff */
[----:B------:R-:W4:Y:S04]  /*1ba0*/  LDG.E.U8 R14, desc[UR10][R8.64] ;  /* 0x0000000a080e7981 */ /* 0x000f28000c1e1100 */
[----:B---3--:R-:W-:Y:S04]  /*1bb0*/  STL [R1+0x10c], R23 ;  /* 0x00010c1701007387 */ /* 0x008fe80000100800 */
[----:B------:R-:W-:Y:S04]  /*1bc0*/  STL [R1+0xec], R27 ;  /* 0x0000ec1b01007387 */ /* 0x000fe80000100800 */
[----:B-----5:R0:W-:Y:S04]  /*1bd0*/  STL [R1+0xe4], R19 ;  /* 0x0000e41301007387 */ /* 0x0201e80000100800 */
[----:B0-----:R0:W3:Y:S02]  /*1be0*/  LDG.E.U8 R19, desc[UR10][R6.64] ;  /* 0x0000000a06137981 */ /* 0x0010e4000c1e1100 */
[----:B0-----:R-:W-:-:S02]  /*1bf0*/  IADD3 R6, P1, PT, R12, R2, RZ ;  /* 0x000000020c067210 */ /* 0x001fc40007f3e0ff */
[----:B--2---:R0:W-:Y:S02]  /*1c00*/  STL [R1+0xe0], R25 ;  /* 0x0000e01901007387 */ /* 0x0041e40000100800 */
[----:B------:R-:W-:Y:S02]  /*1c10*/  LEA.HI.X.SX32 R7, R12, R0, 0x1, P1 ;  /* 0x000000000c077211 */ /* 0x000fe400008f0eff */
[----:B0-----:R0:W2:Y:S04]  /*1c20*/  LDG.E.U8 R25, desc[UR10][R4.64] ;  /* 0x0000000a04197981 */ /* 0x0010a8000c1e1100 */
[----:B------:R-:W-:Y:S04]  /*1c30*/  STL [R1+0x50], R24 ;  /* 0x0000501801007387 */ /* 0x000fe80000100800 */
[----:B----4-:R-:W-:Y:S04]  /*1c40*/  STL [R1+0x4c], R26 ;  /* 0x00004c1a01007387 */ /* 0x010fe80000100800 */
[----:B------:R1:W-:Y:S04]  /*1c50*/  STL [R1+0x40], R15 ;  /* 0x0000400f01007387 */ /* 0x0003e80000100800 */
[----:B-1----:R1:W4:Y:S01]  /*1c60*/  LDG.E.U8 R15, desc[UR10][R6.64] ;  /* 0x0000000a060f7981 */ /* 0x002322000c1e1100 */
        /* <DEDUP_REMOVED lines=10> */
[C---:B------:R-:W-:Y:S01]  /*1d10*/  IMAD R24, R20.reuse, 0x2, R10 ;  /* 0x0000000214187824 */ /* 0x040fe200078e020a */
[-C--:B-1----:R-:W-:Y:S02]  /*1d20*/  IADD3 R6, P0, PT, R13, R2.reuse, RZ ;  /* 0x000000020d067210 */ /* 0x082fe40007f1e0ff */
[----:B------:R-:W-:Y:S01]  /*1d30*/  IADD3 R8, P1, PT, R3, R2, RZ ;  /* 0x0000000203087210 */ /* 0x000fe20007f3e0ff */
[C---:B------:R-:W-:Y:S01]  /*1d40*/  IMAD R26, R20.reuse, 0x2, R24 ;  /* 0x00000002141a7824 */ /* 0x040fe200078e0218 */
[-C--:B------:R-:W-:Y:S02]  /*1d50*/  LEA.HI.X.SX32 R7, R13, R0.reuse, 0x1, P0 ;  /* 0x000000000d077211 */ /* 0x080fe400000f0eff */
[----:B------:R-:W-:Y:S01]  /*1d60*/  LEA.HI.X.SX32 R9, R3, R0, 0x1, P1 ;  /* 0x0000000003097211 */ /* 0x000fe200008f0eff */
[----:B------:R-:W-:-:S04]  /*1d70*/  IMAD R12, R20, 0x2, R26 ;  /* 0x00000002140c7824 */ /* 0x000fc800078e021a */
[----:B------:R-:W-:Y:S01]  /*1d80*/  IMAD R11, R20, 0x2, R12 ;  /* 0x00000002140b7824 */ /* 0x000fe200078e020c */
[----:B---3--:R0:W-:Y:S04]  /*1d90*/  STL [R1+0xdc], R19 ;  /* 0x0000dc1301007387 */ /* 0x0081e80000100800 */
[----:B0-----:R0:W3:Y:S02]  /*1da0*/  LDG.E.U8 R19, desc[UR10][R4.64] ;  /* 0x0000000a04137981 */ /* 0x0010e4000c1e1100 */
[C---:B0-----:R-:W-:Y:S02]  /*1db0*/  IADD3 R4, P0, PT, R10.reuse, R2, RZ ;  /* 0x000000020a047210 */ /* 0x041fe40007f1e0ff */
[----:B--2---:R-:W-:Y:S02]  /*1dc0*/  STL [R1+0xd4], R25 ;  /* 0x0000d41901007387 */ /* 0x004fe40000100800 */
[----:B------:R-:W-:-:S02]  /*1dd0*/  LEA.HI.X.SX32 R5, R10, R0, 0x1, P0 ;  /* 0x000000000a057211 */ /* 0x000fc400000f0eff */
[----:B------:R0:W-:Y:S04]  /*1de0*/  STL [R1+0xcc], R14 ;  /* 0x0000cc0e01007387 */ /* 0x0001e80000100800 */
[----:B0-----:R-:W2:Y:S04]  /*1df0*/  LDG.E.U8 R14, desc[UR10][R6.64] ;  /* 0x0000000a060e7981 */ /* 0x001ea8000c1e1100 */
[----:B----4-:R0:W-:Y:S04]  /*1e00*/  STL [R1+0xc8], R15 ;  /* 0x0000c80f01007387 */ /* 0x0101e80000100800 */
[----:B0-----:R0:W4:Y:S02]  /*1e10*/  LDG.E.U8 R15, desc[UR10][R8.64] ;  /* 0x0000000a080f7981 */ /* 0x001124000c1e1100 */
[----:B0-----:R-:W-:-:S04]  /*1e20*/  IADD3 R8, P0, PT, R12, R2, RZ ;  /* 0x000000020c087210 */ /* 0x001fc80007f1e0ff */
[----:B------:R-:W-:Y:S02]  /*1e30*/  LEA.HI.X.SX32 R9, R12, R0, 0x1, P0 ;  /* 0x000000000c097211 */ /* 0x000fe400000f0eff */
[----:B------:R0:W5:Y:S01]  /*1e40*/  LDG.E.U8 R12, desc[UR10][R4.64] ;  /* 0x0000000a040c7981 */ /* 0x000162000c1e1100 */
[----:B------:R-:W-:-:S04]  /*1e50*/  IMAD R25, R20, 0x2, R11 ;  /* 0x0000000214197824 */ /* 0x000fc800078e020b */
[----:B------:R-:W-:-:S04]  /*1e60*/  IMAD R3, R20, 0x2, R25 ;  /* 0x0000000214037824 */ /* 0x000fc800078e0219 */
[----:B------:R-:W-:Y:S01]  /*1e70*/  IMAD R7, R20, 0x2, R3 ;  /* 0x0000000214077824 */ /* 0x000fe200078e0203 */
[----:B------:R-:W-:-:S03]  /*1e80*/  IADD3 R10, P1, PT, R11, R2, RZ ;  /* 0x000000020b0a7210 */ /* 0x000fc60007f3e0ff */
[----:B------:R-:W-:Y:S01]  /*1e90*/  IMAD R13, R20, 0x2, R7 ;  /* 0x00000002140d7824 */ /* 0x000fe200078e0207 */
[----:B------:R-:W-:-:S03]  /*1ea0*/  IADD3 R6, P0, PT, R7, R2, RZ ;  /* 0x0000000207067210 */ /* 0x000fc60007f1e0ff */
[C---:B0-----:R-:W-:Y:S01]  /*1eb0*/  IMAD R4, R20.reuse, 0x2, R13 ;  /* 0x0000000214047824 */ /* 0x041fe200078e020d */
[-C--:B------:R-:W-:Y:S02]  /*1ec0*/  LEA.HI.X.SX32 R11, R11, R0.reuse, 0x1, P1 ;  /* 0x000000000b0b7211 */ /* 0x080fe400008f0eff */
[----:B------:R-:W-:Y:S01]  /*1ed0*/  LEA.HI.X.SX32 R7, R7, R0, 0x1, P0 ;  /* 0x0000000007077211 */ /* 0x000fe200000f0eff */
[----:B------:R-:W-:-:S05]  /*1ee0*/  IMAD R5, R20, 0x2, R4 ;  /* 0x0000000214057824 */ /* 0x000fca00078e0204 */
[----:B------:R-:W5:Y:S04]  /*1ef0*/  LDG.E.U8 R7, desc[UR10][R6.64] ;  /* 0x0000000a06077981 */ /* 0x000f68000c1e1100 */
[----:B---3--:R0:W-:Y:S04]  /*1f00*/  STL [R1+0xbc], R19 ;  /* 0x0000bc1301007387 */ /* 0x0081e80000100800 */
[----:B0-----:R0:W3:Y:S04]  /*1f10*/  LDG.E.U8 R19, desc[UR10][R8.64] ;  /* 0x0000000a08137981 */ /* 0x0010e8000c1e1100 */
[----:B--2---:R1:W-:Y:S01]  /*1f20*/  STL [R1+0xb8], R14 ;  /* 0x0000b80e01007387 */ /* 0x0043e20000100800 */
[----:B0-----:R-:W-:-:S03]  /*1f30*/  IMAD R9, R20, 0x2, R5 ;  /* 0x0000000214097824 */ /* 0x001fc600078e0205 */
[----:B-1----:R0:W2:Y:S02]  /*1f40*/  LDG.E.U8 R14, desc[UR10][R10.64] ;  /* 0x0000000a0a0e7981 */ /* 0x0020a4000c1e1100 */
[----:B------:R-:W-:Y:S01]  /*1f50*/  IADD3 R8, P1, PT, R9, R2, RZ ;  /* 0x0000000209087210 */ /* 0x000fe20007f3e0ff */
[----:B0-----:R-:W-:-:S03]  /*1f60*/  IMAD R11, R20, 0x2, R9 ;  /* 0x00000002140b7824 */ /* 0x001fc600078e0209 */
[----:B------:R-:W-:-:S06]  /*1f70*/  LEA.HI.X.SX32 R9, R9, R0, 0x1, P1 ;  /* 0x0000000009097211 */ /* 0x000fcc00008f0eff */
[----:B------:R-:W2:Y:S01]  /*1f80*/  LDG.E.U8 R9, desc[UR10][R8.64] ;  /* 0x0000000a08097981 */ /* 0x000ea2000c1e1100 */
[----:B------:R-:W-:-:S03]  /*1f90*/  IMAD R6, R20, 0x2, R11 ;  /* 0x0000000214067824 */ /* 0x000fc600078e020b */
[----:B----4-:R0:W-:Y:S04]  /*1fa0*/  STL [R1+0xb0], R15 ;  /* 0x0000b00f01007387 */ /* 0x0101e80000100800 */
[----:B0-----:R-:W4:Y:S04]  /*1fb0*/  LDL.LU R15, [R1+0x8] ;  /* 0x00000800010f7983 */ /* 0x001f280000300800 */
[----:B-----5:R0:W-:Y:S02]  /*1fc0*/  STL [R1+0xa4], R12 ;  /* 0x0000a40c01007387 */ /* 0x0201e40000100800 */
[----:B0-----:R-:W-:-:S04]  /*1fd0*/  IADD3 R12, P0, PT, R13, R2, RZ ;  /* 0x000000020d0c7210 */ /* 0x001fc80007f1e0ff */
[----:B------:R-:W-:-:S05]  /*1fe0*/  LEA.HI.X.SX32 R13, R13, R0, 0x1, P0 ;  /* 0x000000000d0d7211 */ /* 0x000fca00000f0eff */
[----:B------:R-:W5:Y:S01]  /*1ff0*/  LDG.E.U8 R12, desc[UR10][R12.64] ;  /* 0x0000000a0c0c7981 */ /* 0x000f62000c1e1100 */
[----:B------:R-:W-:-:S04]  /*2000*/  IADD3 R10, P0, PT, R11, R2, RZ ;  /* 0x000000020b0a7210 */ /* 0x000fc80007f1e0ff */
[----:B------:R-:W-:Y:S01]  /*2010*/  LEA.HI.X.SX32 R11, R11, R0, 0x1, P0 ;  /* 0x000000000b0b7211 */ /* 0x000fe200000f0eff */
[----:B------:R-:W4:Y:S05]  /*2020*/  LDL.LU R13, [R1+0xc] ;  /* 0x00000c00010d7983 */ /* 0x000f2a0000300800 */
[----:B------:R0:W4:Y:S04]  /*2030*/  LDG.E.U8 R11, desc[UR10][R10.64] ;  /* 0x0000000a0a0b7981 */ /* 0x000128000c1e1100 */
[----:B---3--:R1:W-:Y:S04]  /*2040*/  STL [R1+0xa0], R19 ;  /* 0x0000a01301007387 */ /* 0x0083e80000100800 */
[----:B-1----:R-:W3:Y:S04]  /*2050*/  LDL.LU R19, [R1+0x20] ;  /* 0x0000200001137983 */ /* 0x002ee80000300800 */
[----:B--2---:R1:W-:Y:S04]  /*2060*/  STL [R1+0x8c], R14 ;  /* 0x00008c0e01007387 */ /* 0x0043e80000100800 */
[----:B-1----:R-:W2:Y:S04]  /*2070*/  LDL.LU R14, [R1+0x10] ;  /* 0x00001000010e7983 */ /* 0x002ea80000300800 */
[----:B------:R1:W-:Y:S02]  /*2080*/  STL [R1+0xa8], R7 ;  /* 0x0000a80701007387 */ /* 0x0003e40000100800 */
[----:B-1----:R-:W-:-:S02]  /*2090*/  IMAD R7, R20, 0x2, R6 ;  /* 0x0000000214077824 */ /* 0x002fc400078e0206 */
[----:B-----5:R1:W-:Y:S02]  /*20a0*/  STL [R1+0x9c], R12 ;  /* 0x00009c0c01007387 */ /* 0x0203e40000100800 */
[----:B-1----:R-:W-:Y:S02]  /*20b0*/  IMAD R12, R20, 0x2, R7 ;  /* 0x00000002140c7824 */ /* 0x002fe400078e0207 */
[----:B------:R1:W-:Y:S03]  /*20c0*/  STL [R1+0x94], R9 ;  /* 0x0000940901007387 */ /* 0x0003e60000100800 */
[----:B------:R-:W-:-:S04]  /*20d0*/  IADD3 R8, P0, PT, R12, R2, RZ ;  /* 0x000000020c087210 */ /* 0x000fc80007f1e0ff */
[----:B-1----:R-:W-:Y:S01]  /*20e0*/  LEA.HI.X.SX32 R9, R12, R0, 0x1, P0 ;  /* 0x000000000c097211 */ /* 0x002fe200000f0eff */
[----:B------:R-:W-:-:S05]  /*20f0*/  IMAD R12, R20, 0x2, R12 ;  /* 0x00000002140c7824 */ /* 0x000fca00078e020c */
[----:B------:R1:W5:Y:S01]  /*2100*/  LDG.E.U8 R9, desc[UR10][R8.64] ;  /* 0x0000000a08097981 */ /* 0x000362000c1e1100 */
[----:B0-----:R-:W-:-:S03]  /*2110*/  IADD3 R10, P0, PT, R12, R2, RZ ;  /* 0x000000020c0a7210 */ /* 0x001fc60007f1e0ff */
[----:B----4-:R0:W-:Y:S02]  /*2120*/  STL [R1+0x88], R11 ;  /* 0x0000880b01007387 */ /* 0x0101e40000100800 */
[----:B0-----:R-:W-:-:S06]  /*2130*/  LEA.HI.X.SX32 R11, R12, R0, 0x1, P0 ;  /* 0x000000000c0b7211 */ /* 0x001fcc00000f0eff */
[----:B------:R0:W4:Y:S01]  /*2140*/  LDG.E.U8 R11, desc[UR10][R10.64] ;  /* 0x0000000a0a0b7981 */ /* 0x000122000c1e1100 */
[----:B-1----:R-:W-:-:S03]  /*2150*/  IMAD R8, R20, 0x2, R12 ;  /* 0x0000000214087824 */ /* 0x002fc600078e020c */
[----:B-----5:R1:W-:Y:S02]  /*2160*/  STL [R1+0x80], R9 ;  /* 0x0000800901007387 */ /* 0x0203e40000100800 */
[----:B-1----:R-:W-:-:S04]  /*2170*/  IMAD R9, R20, 0x2, R8 ;  /* 0x0000000214097824 */ /* 0x002fc800078e0208 */
[----:B------:R-:W-:-:S05]  /*2180*/  IMAD R12, R20, 0x2, R9 ;  /* 0x00000002140c7824 */ /* 0x000fca00078e0209 */
[C---:B0-----:R-:W-:Y:S01]  /*2190*/  IADD3 R10, P0, PT, R12.reuse, R2, RZ ;  /* 0x000000020c0a7210 */ /* 0x041fe20007f1e0ff */
[----:B----4-:R0:W-:Y:S03]  /*21a0*/  STL [R1+0x78], R11 ;  /* 0x0000780b01007387 */ /* 0x0101e60000100800 */
[----:B0-----:R-:W-:-:S06]  /*21b0*/  LEA.HI.X.SX32 R11, R12, R0, 0x1, P0 ;  /* 0x000000000c0b7211 */ /* 0x001fcc00000f0eff */
[----:B------:R0:W4:Y:S01]  /*21c0*/  LDG.E.U8 R11, desc[UR10][R10.64] ;  /* 0x0000000a0a0b7981 */ /* 0x000122000c1e1100 */
[----:B------:R-:W-:-:S05]  /*21d0*/  IMAD R12, R20, 0x2, R12 ;  /* 0x00000002140c7824 */ /* 0x000fca00078e020c */
[C---:B0-----:R-:W-:Y:S01]  /*21e0*/  IADD3 R10, P0, PT, R12.reuse, R2, RZ ;  /* 0x000000020c0a7210 */ /* 0x041fe20007f1e0ff */
[----:B----4-:R0:W-:Y:S03]  /*21f0*/  STL [R1+0x74], R11 ;  /* 0x0000740b01007387 */ /* 0x0101e60000100800 */
[----:B0-----:R-:W-:-:S06]  /*2200*/  LEA.HI.X.SX32 R11, R12, R0, 0x1, P0 ;  /* 0x000000000c0b7211 */ /* 0x001fcc00000f0eff */
[----:B------:R0:W4:Y:S02]  /*2210*/  LDG.E.U8 R11, desc[UR10][R10.64] ;  /* 0x0000000a0a0b7981 */ /* 0x000124000c1e1100 */
[C---:B0-----:R-:W-:Y:S02]  /*2220*/  IMAD R10, R20.reuse, 0x2, R12 ;  /* 0x00000002140a7824 */ /* 0x041fe400078e020c */
[----:B------:R-:W-:Y:S01]  /*2230*/  IMAD R12, R15, 0x100, R13 ;  /* 0x000001000f0c7824 */ /* 0x000fe200078e020d */
[----:B----4-:R0:W-:Y:S02]  /*2240*/  STL [R1+0x14], R11 ;  /* 0x0000140b01007387 */ /* 0x0101e40000100800 */
[----:B0-----:R-:W-:-:S04]  /*2250*/  IMAD R11, R20, 0x2, R10 ;  /* 0x00000002140b7824 */ /* 0x001fc800078e020a */
[----:B------:R-:W-:Y:S01]  /*2260*/  IMAD R15, R20, 0x2, R11 ;  /* 0x00000002140f7824 */ /* 0x000fe200078e020b */
[----:B------:R0:W-:Y:S04]  /*2270*/  STL [R1+0xc], R12 ;  /* 0x00000c0c01007387 */ /* 0x0001e80000100800 */
[----:B------:R-:W3:Y:S01]  /*2280*/  LDL.LU R20, [R1+0x1c] ;  /* 0x00001c0001147983 */ /* 0x000ee20000300800 */
[----:B0-----:R-:W-:-:S04]  /*2290*/  IADD3 R12, P0, PT, R15, R2, RZ ;  /* 0x000000020f0c7210 */ /* 0x001fc80007f1e0ff */
[----:B------:R-:W-:-:S06]  /*22a0*/  LEA.HI.X.SX32 R13, R15, R0, 0x1, P0 ;  /* 0x000000000f0d7211 */ /* 0x000fcc00000f0eff */
[----:B------:R-:W4:Y:S04]  /*22b0*/  LDG.E.U8 R13, desc[UR10][R12.64] ;  /* 0x0000000a0c0d7981 */ /* 0x000f28000c1e1100 */
[----:B------:R-:W2:Y:S01]  /*22c0*/  LDL.LU R12, [R1+0x18] ;  /* 0x00001800010c7983 */ /* 0x000ea20000300800 */
[----:B---3--:R-:W-:-:S03]  /*22d0*/  IMAD R20, R20, 0x100, R19 ;  /* 0x0000010014147824 */ /* 0x008fc600078e0213 */
[----:B----4-:R0:W-:Y:S04]  /*22e0*/  STL [R1+0x70], R13 ;  /* 0x0000700d01007387 */ /* 0x0101e80000100800 */
[----:B------:R-:W3:Y:S01]  /*22f0*/  LDL.LU R19, [R1+0xb2c] ;  /* 0x000b2c0001137983 */ /* 0x000ee20000300800 */
[----:B0-----:R-:W0:Y:S03]  /*2300*/  S2R R13, SR_TID.X ;  /* 0x00000000000d7919 */ /* 0x001e260000002100 */
[----:B------:R1:W-:Y:S02]  /*2310*/  STL [R1+0xf0], R20 ;  /* 0x0000f01401007387 */ /* 0x0003e40000100800 */
[----:B-1----:R-:W1:Y:S01]  /*2320*/  LDC R20, c[0x0][0x3b8] ;  /* 0x0000ee00ff147b82 */ /* 0x002e620000000800 */
[----:B--2---:R-:W-:-:S05]  /*2330*/  IMAD R12, R14, 0x100, R12 ;  /* 0x000001000e0c7824 */ /* 0x004fca00078e020c */
[----:B------:R2:W-:Y:S01]  /*2340*/  STL [R1+0x8], R12 ;  /* 0x0000080c01007387 */ /* 0x0005e20000100800 */
[----:B0-----:R-:W-:Y:S02]  /*2350*/  LOP3.LUT R14, R13, 0xff, RZ, 0xc0, !PT ;  /* 0x000000ff0d0e7812 */ /* 0x001fe400078ec0ff */
[----:B------:R-:W-:Y:S01]  /*2360*/  SHF.R.S32.HI R13, RZ, 0x8, R13 ;  /* 0x00000008ff0d7819 */ /* 0x000fe2000001140d */
[----:B-1----:R-:W-:-:S03]  /*2370*/  IMAD R15, R20, 0x2, R15 ;  /* 0x00000002140f7824 */ /* 0x002fc600078e020f */
[----:B------:R-:W-:Y:S01]  /*2380*/  SGXT R13, R13, 0x1 ;  /* 0x000000010d0d781a */ /* 0x000fe20000000200 */
[----:B--2---:R-:W-:Y:S01]  /*2390*/  IMAD.SHL.U32 R12, R14, 0x2, RZ ;  /* 0x000000020e0c7824 */ /* 0x004fe200078e00ff */
[----:B------:R-:W-:-:S04]  /*23a0*/  IADD3 R14, P0, PT, R15, R2, RZ ;  /* 0x000000020f0e7210 */ /* 0x000fc80007f1e0ff */
[----:B------:R-:W-:Y:S01]  /*23b0*/  LOP3.LUT R12, R12, 0x210, R13, 0x78, !PT ;  /* 0x000002100c0c7812 */ /* 0x000fe200078e780d */
[----:B------:R-:W-:Y:S01]  /*23c0*/  IMAD R13, R20, 0x2, R15 ;  /* 0x00000002140d7824 */ /* 0x000fe200078e020f */
[----:B------:R-:W-:-:S06]  /*23d0*/  LEA.HI.X.SX32 R15, R15, R0, 0x1, P0 ;  /* 0x000000000f0f7211 */ /* 0x000fcc00000f0eff */
[----:B------:R0:W2:Y:S01]  /*23e0*/  LDG.E.U8 R15, desc[UR10][R14.64] ;  /* 0x0000000a0e0f7981 */ /* 0x0000a2000c1e1100 */
[----:B------:R-:W-:-:S05]  /*23f0*/  IMAD R20, R20, 0x2, R13 ;  /* 0x0000000214147824 */ /* 0x000fca00078e020d */
[C---:B0-----:R-:W-:Y:S01]  /*2400*/  IADD3 R14, P0, PT, R20.reuse, R2, RZ ;  /* 0x00000002140e7210 */ /* 0x041fe20007f1e0ff */
[----:B--2---:R0:W-:Y:S03]  /*2410*/  STL [R1+0x10], R15 ;  /* 0x0000100f01007387 */ /* 0x0041e60000100800 */
[----:B0-----:R-:W-:Y:S02]  /*2420*/  LEA.HI.X.SX32 R15, R20, R0, 0x1, P0 ;  /* 0x00000000140f7211 */ /* 0x001fe400000f0eff */
[----:B------:R-:W0:Y:S04]  /*2430*/  LDC R20, c[0x0][0x3b8] ;  /* 0x0000ee00ff147b82 */ /* 0x000e280000000800 */
[----:B------:R3:W2:Y:S02]  /*2440*/  LDG.E.U8 R15, desc[UR10][R14.64] ;  /* 0x0000000a0e0f7981 */ /* 0x0006a4000c1e1100 */
[C---:B---3--:R-:W-:Y:S01]  /*2450*/  IADD3 R14, P0, PT, R19.reuse, R2, RZ ;  /* 0x00000002130e7210 */ /* 0x048fe20007f1e0ff */
[----:B0-----:R-:W-:Y:S01]  /*2460*/  IMAD R20, R20, 0x2, R19 ;  /* 0x0000000214147824 */ /* 0x001fe200078e0213 */
[----:B--2---:R0:W-:Y:S02]  /*2470*/  STL [R1+0x15c], R15 ;  /* 0x00015c0f01007387 */ /* 0x0041e40000100800 */
[----:B0-----:R-:W-:-:S05]  /*2480*/  LEA.HI.X.SX32 R15, R19, R0, 0x1, P0 ;  /* 0x00000000130f7211 */ /* 0x001fca00000f0eff */
[----:B------:R0:W2:Y:S02]  /*2490*/  LDG.E.U8 R19, desc[UR10][R14.64] ;  /* 0x0000000a0e137981 */ /* 0x0000a4000c1e1100 */
[----:B0-----:R-:W-:-:S04]  /*24a0*/  IADD3 R14, P0, PT, R20, R2, RZ ;  /* 0x00000002140e7210 */ /* 0x001fc80007f1e0ff */
[----:B------:R-:W-:Y:S02]  /*24b0*/  LEA.HI.X.SX32 R15, R20, R0, 0x1, P0 ;  /* 0x00000000140f7211 */ /* 0x000fe400000f0eff */
[----:B------:R-:W0:Y:S01]  /*24c0*/  LDC R20, c[0x0][0x3b8] ;  /* 0x0000ee00ff147b82 */ /* 0x000e220000000800 */
[----:B--2---:R1:W-:Y:S04]  /*24d0*/  STL [R1+0x128], R19 ;  /* 0x0001281301007387 */ /* 0x0043e80000100800 */
[----:B-1----:R1:W2:Y:S02]  /*24e0*/  LDG.E.U8 R19, desc[UR10][R14.64] ;  /* 0x0000000a0e137981 */ /* 0x0022a4000c1e1100 */
[----:B-1----:R-:W-:-:S04]  /*24f0*/  IADD3 R14, P0, PT, R18, R2, RZ ;  /* 0x00000002120e7210 */ /* 0x002fc80007f1e0ff */
[----:B------:R-:W-:Y:S01]  /*2500*/  LEA.HI.X.SX32 R15, R18, R0, 0x1, P0 ;  /* 0x00000000120f7211 */ /* 0x000fe200000f0eff */
[----:B0-----:R-:W-:Y:S01]  /*2510*/  IMAD R20, R20, 0x2, R18 ;  /* 0x0000000214147824 */ /* 0x001fe200078e0212 */
[----:B--2---:R0:W-:Y:S04]  /*2520*/  STL [R1+0x120], R19 ;  /* 0x0001201301007387 */ /* 0x0041e80000100800 */
[----:B0-----:R0:W2:Y:S02]  /*2530*/  LDG.E.U8 R19, desc[UR10][R14.64] ;  /* 0x0000000a0e137981 */ /* 0x0010a4000c1e1100 */
[----:B0-----:R-:W-:-:S04]  /*2540*/  IADD3 R14, P0, PT, R20, R2, RZ ;  /* 0x00000002140e7210 */ /* 0x001fc80007f1e0ff */
[----:B------:R-:W-:-:S05]  /*2550*/  LEA.HI.X.SX32 R15, R20, R0, 0x1, P0 ;  /* 0x00000000140f7211 */ /* 0x000fca00000f0eff */
[----:B------:R0:W3:Y:S02]  /*2560*/  LDG.E.U8 R20, desc[UR10][R14.64] ;  /* 0x0000000a0e147981 */ /* 0x0000e4000c1e1100 */
[----:B0-----:R-:W-:-:S04]  /*2570*/  IADD3 R14, P0, PT, R17, R2, RZ ;  /* 0x00000002110e7210 */ /* 0x001fc80007f1e0ff */
[----:B------:R-:W-:-:S05]  /*2580*/  LEA.HI.X.SX32 R15, R17, R0, 0x1, P0 ;  /* 0x00000000110f7211 */ /* 0x000fca00000f0eff */
[----:B------:R0:W4:Y:S02]  /*2590*/  LDG.E.U8 R17, desc[UR10][R14.64] ;  /* 0x0000000a0e117981 */ /* 0x000124000c1e1100 */
[----:B0-----:R-:W-:-:S04]  /*25a0*/  IADD3 R14, P0, PT, R16, R2, RZ ;  /* 0x00000002100e7210 */ /* 0x001fc80007f1e0ff */
[----:B------:R-:W-:-:S05]  /*25b0*/  LEA.HI.X.SX32 R15, R16, R0, 0x1, P0 ;  /* 0x00000000100f7211 */ /* 0x000fca00000f0eff */
[----:B------:R0:W5:Y:S02]  /*25c0*/  LDG.E.U8 R16, desc[UR10][R14.64] ;  /* 0x0000000a0e107981 */ /* 0x000164000c1e1100 */
[----:B0-----:R-:W-:-:S04]  /*25d0*/  IADD3 R14, P0, PT, R21, R2, RZ ;  /* 0x00000002150e7210 */ /* 0x001fc80007f1e0ff */
[----:B------:R-:W-:-:S05]  /*25e0*/  LEA.HI.X.SX32 R15, R21, R0, 0x1, P0 ;  /* 0x00000000150f7211 */ /* 0x000fca00000f0eff */
[----:B------:R0:W4:Y:S02]  /*25f0*/  LDG.E.U8 R18, desc[UR10][R14.64] ;  /* 0x0000000a0e127981 */ /* 0x000124000c1e1100 */
[----:B0-----:R-:W-:-:S04]  /*2600*/  IADD3 R14, P0, PT, R29, R2, RZ ;  /* 0x000000021d0e7210 */ /* 0x001fc80007f1e0ff */
[----:B------:R-:W-:Y:S01]  /*2610*/  LEA.HI.X.SX32 R15, R29, R0, 0x1, P0 ;  /* 0x000000001d0f7211 */ /* 0x000fe200000f0eff */
[----:B--2---:R0:W-:Y:S04]  /*2620*/  STL [R1+0x11c], R19 ;  /* 0x00011c1301007387 */ /* 0x0041e80000100800 */
[----:B0-----:R0:W2:Y:S02]  /*2630*/  LDG.E.U8 R19, desc[UR10][R14.64] ;  /* 0x0000000a0e137981 */ /* 0x0010a4000c1e1100 */
[----:B0-----:R-:W-:-:S04]  /*2640*/  IADD3 R14, P0, PT, R22, R2, RZ ;  /* 0x00000002160e7210 */ /* 0x001fc80007f1e0ff */
[----:B------:R-:W-:Y:S01]  /*2650*/  LEA.HI.X.SX32 R15, R22, R0, 0x1, P0 ;  /* 0x00000000160f7211 */ /* 0x000fe200000f0eff */
[----:B---3--:R0:W-:Y:S04]  /*2660*/  STL [R1+0x114], R20 ;  /* 0x0001141401007387 */ /* 0x0081e80000100800 */
[----:B0-----:R0:W3:Y:S02]  /*2670*/  LDG.E.U8 R20, desc[UR10][R14.64] ;  /* 0x0000000a0e147981 */ /* 0x0010e4000c1e1100 */
[----:B0-----:R-:W-:-:S04]  /*2680*/  IADD3 R14, P0, PT, R28, R2, RZ ;  /* 0x000000021c0e7210 */ /* 0x001fc80007f1e0ff */
[----:B------:R-:W-:-:S05]  /*2690*/  LEA.HI.X.SX32 R15, R28, R0, 0x1, P0 ;  /* 0x000000001c0f7211 */ /* 0x000fca00000f0eff */
[----:B------:R0:W3:Y:S02]  /*26a0*/  LDG.E.U8 R28, desc[UR10][R14.64] ;  /* 0x0000000a0e1c7981 */ /* 0x0000e4000c1e1100 */
[----:B0-----:R-:W-:-:S04]  /*26b0*/  IADD3 R14, P0, PT, R23, R2, RZ ;  /* 0x00000002170e7210 */ /* 0x001fc80007f1e0ff */
[----:B------:R-:W-:-:S05]  /*26c0*/  LEA.HI.X.SX32 R15, R23, R0, 0x1, P0 ;  /* 0x00000000170f7211 */ /* 0x000fca00000f0eff */
[----:B------:R0:W3:Y:S02]  /*26d0*/  LDG.E.U8 R22, desc[UR10][R14.64] ;  /* 0x0000000a0e167981 */ /* 0x0000e4000c1e1100 */
[----:B0-----:R-:W-:-:S04]  /*26e0*/  IADD3 R14, P0, PT, R27, R2, RZ ;  /* 0x000000021b0e7210 */ /* 0x001fc80007f1e0ff */
[----:B------:R-:W-:-:S05]  /*26f0*/  LEA.HI.X.SX32 R15, R27, R0, 0x1, P0 ;  /* 0x000000001b0f7211 */ /* 0x000fca00000f0eff */
[----:B------:R0:W3:Y:S02]  /*2700*/  LDG.E.U8 R21, desc[UR10][R14.64] ;  /* 0x0000000a0e157981 */ /* 0x0000e4000c1e1100 */
[----:B0-----:R-:W-:-:S04]  /*2710*/  IADD3 R14, P0, PT, R24, R2, RZ ;  /* 0x00000002180e7210 */ /* 0x001fc80007f1e0ff */
[----:B------:R-:W-:Y:S01]  /*2720*/  LEA.HI.X.SX32 R15, R24, R0, 0x1, P0 ;  /* 0x00000000180f7211 */ /* 0x000fe200000f0eff */
[----:B----4-:R0:W-:Y:S04]  /*2730*/  STL [R1+0x110], R17 ;  /* 0x0001101101007387 */ /* 0x0101e80000100800 */
[----:B0-----:R0:W4:Y:S02]  /*2740*/  LDG.E.U8 R17, desc[UR10][R14.64] ;  /* 0x0000000a0e117981 */ /* 0x001124000c1e1100 */
[----:B0-----:R-:W-:-:S04]  /*2750*/  IADD3 R14, P0, PT, R26, R2, RZ ;  /* 0x000000021a0e7210 */ /* 0x001fc80007f1e0ff */
[----:B------:R-:W-:Y:S01]  /*2760*/  LEA.HI.X.SX32 R15, R26, R0, 0x1, P0 ;  /* 0x000000001a0f7211 */ /* 0x000fe200000f0eff */
[----:B-----5:R0:W-:Y:S04]  /*2770*/  STL [R1+0x100], R16 ;  /* 0x0001001001007387 */ /* 0x0201e80000100800 */
[----:B0-----:R0:W5:Y:S02]  /*2780*/  LDG.E.U8 R16, desc[UR10][R14.64] ;  /* 0x0000000a0e107981 */ /* 0x001164000c1e1100 */
[----:B0-----:R-:W-:-:S04]  /*2790*/  IADD3 R14, P0, PT, R25, R2, RZ ;  /* 0x00000002190e7210 */ /* 0x001fc80007f1e0ff */
[----:B------:R-:W-:Y:S01]  /*27a0*/  LEA.HI.X.SX32 R15, R25, R0, 0x1, P0 ;  /* 0x00000000190f7211 */ /* 0x000fe200000f0eff */
[----:B------:R0:W-:Y:S04]  /*27b0*/  STL [R1+0x108], R18 ;  /* 0x0001081201007387 */ /* 0x0001e80000100800 */
[----:B0-----:R0:W5:Y:S02]  /*27c0*/  LDG.E.U8 R18, desc[UR10][R14.64] ;  /* 0x0000000a0e127981 */ /* 0x001164000c1e1100 */
[----:B0-----:R-:W-:-:S04]  /*27d0*/  IADD3 R14, P0, PT, R3, R2, RZ ;  /* 0x00000002030e7210 */ /* 0x001fc80007f1e0ff */
[----:B------:R-:W-:Y:S01]  /*27e0*/  LEA.HI.X.SX32 R15, R3, R0, 0x1, P0 ;  /* 0x00000000030f7211 */ /* 0x000fe200000f0eff */
[----:B--2---:R0:W-:Y:S04]  /*27f0*/  STL [R1+0xfc], R19 ;  /* 0x0000fc1301007387 */ /* 0x0041e80000100800 */
[----:B0-----:R0:W2:Y:S02]  /*2800*/  LDG.E.U8 R19, desc[UR10][R14.64] ;  /* 0x0000000a0e137981 */ /* 0x0010a4000c1e1100 */
[----:B0-----:R-:W-:-:S04]  /*2810*/  IADD3 R14, P0, PT, R4, R2, RZ ;  /* 0x00000002040e7210 */ /* 0x001fc80007f1e0ff */
[----:B------:R-:W-:Y:S02]  /*2820*/  LEA.HI.X.SX32 R15, R4, R0, 0x1, P0 ;  /* 0x00000000040f7211 */ /* 0x000fe400000f0eff */
[----:B------:R-:W-:-:S04]  /*2830*/  IADD3 R4, P0, PT, R5, R2, RZ ;  /* 0x0000000205047210 */ /* 0x000fc80007f1e0ff */
[----:B------:R-:W-:-:S05]  /*2840*/  LEA.HI.X.SX32 R5, R5, R0, 0x1, P0 ;  /* 0x0000000005057211 */ /* 0x000fca00000f0eff */
[----:B------:R0:W2:Y:S02]  /*2850*/  LDG.E.U8 R3, desc[UR10][R4.64] ;  /* 0x0000000a04037981 */ /* 0x0000a4000c1e1100 */
[----:B0-----:R-:W-:-:S04]  /*2860*/  IADD3 R4, P0, PT, R6, R2, RZ ;  /* 0x0000000206047210 */ /* 0x001fc80007f1e0ff */
[----:B------:R-:W-:-:S05]  /*2870*/  LEA.HI.X.SX32 R5, R6, R0, 0x1, P0 ;  /* 0x0000000006057211 */ /* 0x000fca00000f0eff */
[----:B------:R0:W2:Y:S02]  /*2880*/  LDG.E.U8 R25, desc[UR10][R4.64] ;  /* 0x0000000a04197981 */ /* 0x0000a4000c1e1100 */
[C---:B0-----:R-:W-:Y:S02]  /*2890*/  IADD3 R4, P0, PT, R7.reuse, R2, RZ ;  /* 0x0000000207047210 */ /* 0x041fe40007f1e0ff */
[----:B---3--:R0:W-:Y:S02]  /*28a0*/  STL [R1+0xf8], R20 ;  /* 0x0000f81401007387 */ /* 0x0081e40000100800 */
[----:B------:R-:W-:Y:S02]  /*28b0*/  LEA.HI.X.SX32 R5, R7, R0, 0x1, P0 ;  /* 0x0000000007057211 */ /* 0x000fe400000f0eff */
[----:B------:R-:W3:Y:S04]  /*28c0*/  LDL.LU R24, [R1+0xc] ;  /* 0x00000c0001187983 */ /* 0x000ee80000300800 */
[----:B------:R-:W3:Y:S04]  /*28d0*/  LDL.LU R27, [R1+0x8] ;  /* 0x00000800011b7983 */ /* 0x000ee80000300800 */
[----:B0-----:R-:W3:Y:S04]  /*28e0*/  LDG.E.U8 R20, desc[UR10][R14.64] ;  /* 0x0000000a0e147981 */ /* 0x001ee8000c1e1100 */
[----:B------:R0:W3:Y:S02]  /*28f0*/  LDG.E.U8 R15, desc[UR10][R4.64] ;  /* 0x0000000a040f7981 */ /* 0x0000e4000c1e1100 */
[----:B0-----:R-:W-:-:S04]  /*2900*/  IADD3 R4, P0, PT, R8, R2, RZ ;  /* 0x0000000208047210 */ /* 0x001fc80007f1e0ff */
[----:B------:R-:W-:-:S05]  /*2910*/  LEA.HI.X.SX32 R5, R8, R0, 0x1, P0 ;  /* 0x0000000008057211 */ /* 0x000fca00000f0eff */
[----:B------:R0:W3:Y:S02]  /*2920*/  LDG.E.U8 R14, desc[UR10][R4.64] ;  /* 0x0000000a040e7981 */ /* 0x0000e4000c1e1100 */
[C---:B0-----:R-:W-:Y:S02]  /*2930*/  IADD3 R4, P0, PT, R9.reuse, R2, RZ ;  /* 0x0000000209047210 */ /* 0x041fe40007f1e0ff */
[----:B------:R-:W-:Y:S02]  /*2940*/  STL [R1+0xf4], R28 ;  /* 0x0000f41c01007387 */ /* 0x000fe40000100800 */
[----:B------:R-:W-:Y:S02]  /*2950*/  LEA.HI.X.SX32 R5, R9, R0, 0x1, P0 ;  /* 0x0000000009057211 */ /* 0x000fe400000f0eff */
[----:B------:R-:W-:Y:S04]  /*2960*/  STL [R1+0xe8], R22 ;  /* 0x0000e81601007387 */ /* 0x000fe80000100800 */
[----:B------:R-:W-:Y:S04]  /*2970*/  STL [R1+0xd8], R21 ;  /* 0x0000d81501007387 */ /* 0x000fe80000100800 */
[----:B------:R0:W3:Y:S04]  /*2980*/  LDG.E.U8 R9, desc[UR10][R4.64] ;  /* 0x0000000a04097981 */ /* 0x0000e8000c1e1100 */
[----:B------:R-:W3:Y:S04]  /*2990*/  LDL.LU R23, [R1+0x28] ;  /* 0x0000280001177983 */ /* 0x000ee80000300800 */
[----:B----4-:R1:W-:Y:S04]  /*29a0*/  STL [R1+0xd0], R17 ;  /* 0x0000d01101007387 */ /* 0x0103e80000100800 */
[----:B-1----:R-:W4:Y:S04]  /*29b0*/  LDL.LU R17, [R1+0x24] ;  /* 0x0000240001117983 */ /* 0x002f280000300800 */
[----:B------:R-:W4:Y:S04]  /*29c0*/  LDL.LU R26, [R1+0x1f0] ;  /* 0x0001f000011a7983 */ /* 0x000f280000300800 */
[----:B------:R-:W4:Y:S04]  /*29d0*/  LDL.LU R28, [R1+0x1ec] ;  /* 0x0001ec00011c7983 */ /* 0x000f280000300800 */
[----:B-----5:R1:W-:Y:S04]  /*29e0*/  STL [R1+0xc4], R16 ;  /* 0x0000c41001007387 */ /* 0x0203e80000100800 */
[----:B------:R-:W5:Y:S04]  /*29f0*/  LDL.LU R22, [R1+0x1dc] ;  /* 0x0001dc0001167983 */ /* 0x000f680000300800 */
[----:B------:R-:W5:Y:S01]  /*2a00*/  LDL.LU R21, [R1+0x1d8] ;  /* 0x0001d80001157983 */ /* 0x000f620000300800 */
[C---:B0-----:R-:W-:Y:S01]  /*2a10*/  IADD3 R4, P0, PT, R10.reuse, R2, RZ ;  /* 0x000000020a047210 */ /* 0x041fe20007f1e0ff */
[----:B------:R-:W0:Y:S02]  /*2a20*/  S2UR UR5, SR_CgaCtaId ;  /* 0x00000000000579c3 */ /* 0x000e240000008800 */
[----:B-1----:R-:W5:Y:S01]  /*2a30*/  LDL.LU R16, [R1+0x1c8] ;  /* 0x0001c80001107983 */ /* 0x002f620000300800 */
[----:B------:R-:W-:-:S05]  /*2a40*/  LEA.HI.X.SX32 R5, R10, R0, 0x1, P0 ;  /* 0x000000000a057211 */ /* 0x000fca00000f0eff */
[----:B------:R1:W5:Y:S02]  /*2a50*/  LDG.E.U8 R8, desc[UR10][R4.64] ;  /* 0x0000000a04087981 */ /* 0x000364000c1e1100 */
[----:B-1----:R-:W-:-:S04]  /*2a60*/  IADD3 R4, P0, PT, R11, R2, RZ ;  /* 0x000000020b047210 */ /* 0x002fc80007f1e0ff */
[----:B------:R-:W-:Y:S01]  /*2a70*/  LEA.HI.X.SX32 R5, R11, R0, 0x1, P0 ;  /* 0x000000000b057211 */ /* 0x000fe200000f0eff */
[----:B------:R1:W-:Y:S04]  /*2a80*/  STL [R1+0xc0], R18 ;  /* 0x0000c01201007387 */ /* 0x0003e80000100800 */
[----:B------:R0:W5:Y:S04]  /*2a90*/  LDG.E.U8 R7, desc[UR10][R4.64] ;  /* 0x0000000a04077981 */ /* 0x000168000c1e1100 */
[----:B-1----:R-:W5:Y:S01]  /*2aa0*/  LDL.LU R18, [R1+0x1c4] ;  /* 0x0001c40001127983 */ /* 0x002f620000300800 */
[----:B------:R-:W-:Y:S01]  /*2ab0*/  IADD3 R2, P0, PT, R13, R2, RZ ;  /* 0x000000020d027210 */ /* 0x000fe20007f1e0ff */
[----:B------:R-:W-:-:S02]  /*2ac0*/  UMOV UR4, 0x400 ;  /* 0x0000040000047882 */ /* 0x000fc40000000000 */
[----:B0-----:R-:W-:Y:S01]  /*2ad0*/  ULEA UR4, UR5, UR4, 0x18 ;  /* 0x0000000405047291 */ /* 0x001fe2000f8ec0ff */
[----:B--2---:R0:W-:Y:S04]  /*2ae0*/  STL [R1+0xac], R19 ;  /* 0x0000ac1301007387 */ /* 0x0041e80000100800 */
[----:B0-----:R-:W2:Y:S01]  /*2af0*/  LDL.LU R19, [R1+0x1ac] ;  /* 0x0001ac0001137983 */ /* 0x001ea20000300800 */
[----:B---3--:R-:W-:-:S04]  /*2b00*/  F2FP.F16.E4M3.UNPACK_B R6, R24 ;  /* 0x00000018ff06723e */ /* 0x008fc800020006ff */
[----:B------:R-:W-:Y:S01]  /*2b10*/  PRMT R4, R6, 0x7610, R4 ;  /* 0x0000761006047816 */ /* 0x000fe20000000004 */
[----:B------:R0:W-:Y:S01]  /*2b20*/  STL [R1+0xb4], R20 ;  /* 0x0000b41401007387 */ /* 0x0001e20000100800 */
[----:B------:R-:W-:-:S03]  /*2b30*/  F2FP.F16.E4M3.UNPACK_B R29, R27 ;  /* 0x0000001bff1d723e */ /* 0x000fc600020006ff */
[----:B0-----:R-:W2:Y:S04]  /*2b40*/  LDL.LU R20, [R1+0x1a8] ;  /* 0x0001a80001147983 */ /* 0x001ea80000300800 */
[----:B------:R0:W-:Y:S04]  /*2b50*/  STL [R1+0x98], R3 ;  /* 0x0000980301007387 */ /* 0x0001e80000100800 */
[----:B------:R-:W-:Y:S04]  /*2b60*/  STL [R1+0x90], R25 ;  /* 0x0000901901007387 */ /* 0x000fe80000100800 */
[----:B------:R-:W-:Y:S01]  /*2b70*/  STL [R1], R6 ;  /* 0x0000000601007387 */ /* 0x000fe20000100800 */
[----:B0-----:R-:W-:-:S03]  /*2b80*/  LEA.HI.X.SX32 R3, R13, R0, 0x1, P0 ;  /* 0x000000000d037211 */ /* 0x001fc600000f0eff */
[----:B------:R0:W-:Y:S01]  /*2b90*/  STL [R1+0x84], R15 ;  /* 0x0000840f01007387 */ /* 0x0001e20000100800 */
[----:B------:R-:W-:-:S03]  /*2ba0*/  PRMT R0, R4, 0x7610, R0 ;  /* 0x0000761004007816 */ /* 0x000fc60000000000 */
[----:B------:R-:W-:Y:S04]  /*2bb0*/  STL [R1+0x7c], R14 ;  /* 0x00007c0e01007387 */ /* 0x000fe80000100800 */
[----:B------:R1:W3:Y:S04]  /*2bc0*/  LDG.E.U8 R5, desc[UR10][R2.64] ;  /* 0x0000000a02057981 */ /* 0x0002e8000c1e1100 */
[----:B0-----:R-:W3:Y:S04]  /*2bd0*/  LDL.LU R15, [R1+0x204] ;  /* 0x00020400010f7983 */ /* 0x001ee80000300800 */
[----:B------:R-:W3:Y:S04]  /*2be0*/  LDL.LU R25, [R1+0x200] ;  /* 0x0002000001197983 */ /* 0x000ee80000300800 */
[----:B------:R4:W-:Y:S04]  /*2bf0*/  STS.U16 [R12+UR4], R0 ;  /* 0x000000000c007988 */ /* 0x0009e80008000404 */
[----:B------:R-:W-:Y:S04]  /*2c00*/  STL [R1+0x68], R9 ;  /* 0x0000680901007387 */ /* 0x000fe80000100800 */
[----:B------:R-:W3:Y:S04]  /*2c10*/  LDL.LU R24, [R1+0x1b8] ;  /* 0x0001b80001187983 */ /* 0x000ee80000300800 */
[----:B------:R-:W3:Y:S04]  /*2c20*/  LDL.LU R27, [R1+0x1a4] ;  /* 0x0001a400011b7983 */ /* 0x000ee80000300800 */
[----:B------:R-:W-:Y:S01]  /*2c30*/  STL [R1+0xae0], R29 ;  /* 0x000ae01d01007387 */ /* 0x000fe20000100800 */
[----:B----4-:R-:W-:-:S03]  /*2c40*/  IMAD R0, R17, 0x100, R23 ;  /* 0x0000010011007824 */ /* 0x010fc600078e0217 */
[----:B------:R-:W4:Y:S04]  /*2c50*/  LDL.LU R23, [R1+0x1fc] ;  /* 0x0001fc0001177983 */ /* 0x000f280000300800 */
[----:B------:R-:W4:Y:S01]  /*2c60*/  LDL.LU R17, [R1+0x1f8] ;  /* 0x0001f80001117983 */ /* 0x000f220000300800 */
[----:B-1----:R-:W-:-:S03]  /*2c70*/  IMAD R3, R28, 0x100, R26 ;  /* 0x000001001c037824 */ /* 0x002fc600078e021a */
[----:B------:R-:W4:Y:S04]  /*2c80*/  LDL.LU R28, [R1+0x19c] ;  /* 0x00019c00011c7983 */ /* 0x000f280000300800 */
[----:B------:R0:W-:Y:S01]  /*2c90*/  STL [R1+0x18], R3 ;  /* 0x0000180301007387 */ /* 0x0001e20000100800 */
[----:B-----5:R-:W-:-:S03]  /*2ca0*/  IMAD R2, R21, 0x100, R22 ;  /* 0x0000010015027824 */ /* 0x020fc600078e0216 */
[----:B------:R-:W5:Y:S04]  /*2cb0*/  LDL.LU R22, [R1+0x198] ;  /* 0x0001980001167983 */ /* 0x000f680000300800 */
[----:B------:R-:W-:Y:S04]  /*2cc0*/  STL [R1+0x6c], R8 ;  /* 0x00006c0801007387 */ /* 0x000fe80000100800 */
[----:B------:R-:W5:Y:S04]  /*2cd0*/  LDL.LU R26, [R1+0x18c] ;  /* 0x00018c00011a7983 */ /* 0x000f680000300800 */
[----:B------:R-:W5:Y:S01]  /*2ce0*/  LDL.LU R21, [R1+0x188] ;  /* 0x0001880001157983 */ /* 0x000f620000300800 */
[----:B------:R-:W-:-:S03]  /*2cf0*/  F2FP.F16.E4M3.UNPACK_B R0, R0 ;  /* 0x00000000ff00723e */ /* 0x000fc600020006ff */
[----:B------:R-:W-:Y:S01]  /*2d00*/  STL [R1+0x64], R7 ;  /* 0x0000640701007387 */ /* 0x000fe20000100800 */
[----:B0-----:R-:W-:-:S03]  /*2d10*/  IMAD R3, R18, 0x100, R16 ;  /* 0x0000010012037824 */ /* 0x001fc600078e0210 */
[----:B------:R-:W5:Y:S04]  /*2d20*/  LDL.LU R16, [R1+0x1f4] ;  /* 0x0001f40001107983 */ /* 0x000f680000300800 */
[----:B------:R-:W5:Y:S01]  /*2d30*/  LDL.LU R18, [R1+0x1e8] ;  /* 0x0001e80001127983 */ /* 0x000f620000300800 */
[----:B------:R-:W-:-:S03]  /*2d40*/  F2FP.F16.E4M3.UNPACK_B R2, R2 ;  /* 0x00000002ff02723e */ /* 0x000fc600020006ff */
[----:B------:R-:W-:Y:S01]  /*2d50*/  STS.U16 [R12+UR4+0x2000], R0 ;  /* 0x002000000c007988 */ /* 0x000fe20008000404 */
[----:B------:R-:W-:Y:S01]  /*2d60*/  F2FP.F16.E4M3.UNPACK_B R3, R3 ;  /* 0x00000003ff03723e */ /* 0x000fe200020006ff */
[----:B--2---:R-:W-:Y:S02]  /*2d70*/  IMAD R4, R20, 0x100, R19 ;  /* 0x0000010014047824 */ /* 0x004fe400078e0213 */
[----:B------:R-:W2:Y:S04]  /*2d80*/  LDL.LU R19, [R1+0x178] ;  /* 0x0001780001137983 */ /* 0x000ea80000300800 */
[----:B------:R-:W2:Y:S04]  /*2d90*/  LDL.LU R20, [R1+0x2c] ;  /* 0x00002c0001147983 */ /* 0x000ea80000300800 */
[----:B------:R0:W-:Y:S04]  /*2da0*/  STL [R1+0xaf8], R0 ;  /* 0x000af80001007387 */ /* 0x0001e80000100800 */
[----:B---3--:R1:W-:Y:S04]  /*2db0*/  STL [R1+0x60], R5 ;  /* 0x0000600501007387 */ /* 0x0083e80000100800 */
[----:B------:R-:W-:Y:S01]  /*2dc0*/  STL [R1+0xaf4], R2 ;  /* 0x000af40201007387 */ /* 0x000fe20000100800 */
[----:B0-----:R-:W-:-:S03]  /*2dd0*/  IMAD R0, R25, 0x100, R15 ;  /* 0x0000010019007824 */ /* 0x001fc600078e020f */
[----:B------:R-:W-:Y:S04]  /*2de0*/  STL [R1+0xb08], R2 ;  /* 0x000b080201007387 */ /* 0x000fe80000100800 */
[----:B------:R4:W-:Y:S04]  /*2df0*/  STL [R1+0x1c], R0 ;  /* 0x00001c0001007387 */ /* 0x0009e80000100800 */
[----:B------:R-:W-:Y:S04]  /*2e00*/  STL [R1+0xae4], R3 ;  /* 0x000ae40301007387 */ /* 0x000fe80000100800 */
[----:B------:R-:W-:Y:S01]  /*2e10*/  STL [R1+0xaec], R3 ;  /* 0x000aec0301007387 */ /* 0x000fe20000100800 */
[----:B-1----:R-:W-:-:S03]  /*2e20*/  IMAD R5, R27, 0x100, R24 ;  /* 0x000001001b057824 */ /* 0x002fc600078e0218 */
[----:B------:R-:W3:Y:S01]  /*2e30*/  LDL.LU R24, [R1+0x1e4] ;  /* 0x0001e40001187983 */ /* 0x000ee20000300800 */
[----:B----4-:R-:W-:-:S03]  /*2e40*/  IMAD R0, R17, 0x100, R23 ;  /* 0x0000010011007824 */ /* 0x010fc600078e0217 */
[----:B------:R-:W3:Y:S04]  /*2e50*/  LDL.LU R17, [R1+0x1e0] ;  /* 0x0001e00001117983 */ /* 0x000ee80000300800 */
[----:B------:R0:W-:Y:S04]  /*2e60*/  STL [R1+0x20], R0 ;  /* 0x0000200001007387 */ /* 0x0001e80000100800 */
[----:B------:R-:W4:Y:S04]  /*2e70*/  LDL.LU R27, [R1+0x1d4] ;  /* 0x0001d400011b7983 */ /* 0x000f280000300800 */
[----:B------:R-:W4:Y:S01]  /*2e80*/  LDL.LU R23, [R1+0x1d0] ;  /* 0x0001d00001177983 */ /* 0x000f220000300800 */
[----:B-----5:R-:W-:-:S03]  /*2e90*/  IMAD R6, R22, 0x100, R28 ;  /* 0x0000010016067824 */ /* 0x020fc600078e021c */
[----:B------:R-:W5:Y:S04]  /*2ea0*/  LDL.LU R28, [R1+0x180] ;  /* 0x00018000011c7983 */ /* 0x000f680000300800 */
[----:B------:R-:W5:Y:S01]  /*2eb0*/  LDL.LU R22, [R1+0x30] ;  /* 0x0000300001167983 */ /* 0x000f620000300800 */
[----:B------:R-:W-:-:S05]  /*2ec0*/  F2FP.F16.E4M3.UNPACK_B R4, R4 ;  /* 0x00000004ff04723e */ /* 0x000fca00020006ff */
[----:B------:R-:W-:Y:S04]  /*2ed0*/  STL [R1+0xae8], R4 ;  /* 0x000ae80401007387 */ /* 0x000fe80000100800 */
[----:B------:R-:W-:Y:S04]  /*2ee0*/  STL [R1+0xaf0], R4 ;  /* 0x000af00401007387 */ /* 0x000fe80000100800 */
[----:B------:R-:W-:Y:S04]  /*2ef0*/  STL [R1+0xb00], R4 ;  /* 0x000b000401007387 */ /* 0x000fe80000100800 */
[----:B------:R-:W5:Y:S01]  /*2f00*/  LDL.LU R10, [R1+0x1cc] ;  /* 0x0001cc00010a7983 */ /* 0x000f620000300800 */
[----:B0-----:R-:W-:-:S05]  /*2f10*/  IMAD R0, R18, 0x100, R16 ;  /* 0x0000010012007824 */ /* 0x001fca00078e0210 */
[----:B------:R3:W-:Y:S04]  /*2f20*/  STL [R1+0x24], R0 ;  /* 0x0000240001007387 */ /* 0x0007e80000100800 */
[----:B------:R-:W5:Y:S04]  /*2f30*/  LDL.LU R14, [R1+0x1c0] ;  /* 0x0001c000010e7983 */ /* 0x000f680000300800 */
[----:B------:R-:W5:Y:S01]  /*2f40*/  LDL.LU R18, [R1+0x170] ;  /* 0x0001700001127983 */ /* 0x000f620000300800 */
[----:B------:R-:W-:Y:S01]  /*2f50*/  F2FP.F16.E4M3.UNPACK_B R5, R5 ;  /* 0x00000005ff05723e */ /* 0x000fe200020006ff */
[----:B------:R-:W-:Y:S01]  /*2f60*/  IMAD R7, R21, 0x100, R26 ;  /* 0x0000010015077824 */ /* 0x000fe200078e021a */
[----:B------:R-:W-:Y:S01]  /*2f70*/  F2FP.F16.E4M3.UNPACK_B R6, R6 ;  /* 0x00000006ff06723e */ /* 0x000fe200020006ff */
[----:B--2---:R-:W-:-:S02]  /*2f80*/  IMAD R8, R20, 0x100, R19 ;  /* 0x0000010014087824 */ /* 0x004fc400078e0213 */
[----:B------:R-:W2:Y:S04]  /*2f90*/  LDL.LU R19, [R1+0x168] ;  /* 0x0001680001137983 */ /* 0x000ea80000300800 */
[----:B------:R-:W2:Y:S04]  /*2fa0*/  LDL.LU R15, [R1+0x158] ;  /* 0x00015800010f7983 */ /* 0x000ea80000300800 */
[----:B------:R-:W2:Y:S04]  /*2fb0*/  LDL.LU R25, [R1+0x34] ;  /* 0x0000340001197983 */ /* 0x000ea80000300800 */
[----:B------:R-:W2:Y:S04]  /*2fc0*/  LDL.LU R26, [R1+0x1bc] ;  /* 0x0001bc00011a7983 */ /* 0x000ea80000300800 */
[----:B------:R-:W2:Y:S04]  /*2fd0*/  LDL.LU R21, [R1+0x1b4] ;  /* 0x0001b40001157983 */ /* 0x000ea80000300800 */
[----:B------:R-:W2:Y:S04]  /*2fe0*/  LDL.LU R16, [R1+0x3c] ;  /* 0x00003c0001107983 */ /* 0x000ea80000300800 */
[----:B------:R-:W2:Y:S04]  /*2ff0*/  LDL.LU R20, [R1+0x38] ;  /* 0x0000380001147983 */ /* 0x000ea80000300800 */
[----:B------:R-:W-:Y:S04]  /*3000*/  STL [R1+0xafc], R5 ;  /* 0x000afc0501007387 */ /* 0x000fe80000100800 */
[----:B------:R-:W-:Y:S04]  /*3010*/  STL [R1+0xb04], R5 ;  /* 0x000b040501007387 */ /* 0x000fe80000100800 */
[----:B------:R-:W-:Y:S01]  /*3020*/  STL [R1+0xb0c], R5 ;  /* 0x000b0c0501007387 */ /* 0x000fe20000100800 */
[----:B---3--:R-:W-:-:S03]  /*3030*/  IMAD R0, R17, 0x100, R24 ;  /* 0x0000010011007824 */ /* 0x008fc600078e0218 */
[----:B------:R-:W3:Y:S04]  /*3040*/  LDL.LU R24, [R1+0x1b0] ;  /* 0x0001b00001187983 */ /* 0x000ee80000300800 */
[----:B------:R-:W3:Y:S04]  /*3050*/  LDL.LU R17, [R1+0x1a0] ;  /* 0x0001a00001117983 */ /* 0x000ee80000300800 */
[----:B------:R4:W-:Y:S04]  /*3060*/  STL [R1+0x28], R0 ;  /* 0x0000280001007387 */ /* 0x0009e80000100800 */
[----:B------:R-:W-:Y:S01]  /*3070*/  STL [R1+0xb10], R6 ;  /* 0x000b100601007387 */ /* 0x000fe20000100800 */
[----:B----4-:R-:W-:-:S03]  /*3080*/  IMAD R0, R23, 0x100, R27 ;  /* 0x0000010017007824 */ /* 0x010fc600078e021b */
[----:B------:R-:W4:Y:S04]  /*3090*/  LDL.LU R27, [R1+0x194] ;  /* 0x00019400011b7983 */ /* 0x000f280000300800 */
[----:B------:R0:W-:Y:S01]  /*30a0*/  STL [R1+0x2c], R0 ;  /* 0x00002c0001007387 */ /* 0x0001e20000100800 */
[----:B-----5:R-:W-:-:S03]  /*30b0*/  IMAD R9, R22, 0x100, R28 ;  /* 0x0000010016097824 */ /* 0x020fc600078e021c */
[----:B------:R-:W4:Y:S04]  /*30c0*/  LDL.LU R23, [R1+0x190] ;  /* 0x0001900001177983 */ /* 0x000f280000300800 */
[----:B------:R-:W5:Y:S04]  /*30d0*/  LDL.LU R28, [R1+0x14c] ;  /* 0x00014c00011c7983 */ /* 0x000f680000300800 */
[----:B------:R-:W5:Y:S01]  /*30e0*/  LDL.LU R22, [R1+0x48] ;  /* 0x0000480001167983 */ /* 0x000f620000300800 */
[----:B------:R-:W-:-:S05]  /*30f0*/  F2FP.F16.E4M3.UNPACK_B R7, R7 ;  /* 0x00000007ff07723e */ /* 0x000fca00020006ff */
[----:B------:R-:W-:Y:S01]  /*3100*/  STL [R1+0xb14], R7 ;  /* 0x000b140701007387 */ /* 0x000fe20000100800 */
[----:B------:R-:W-:Y:S01]  /*3110*/  F2FP.F16.E4M3.UNPACK_B R8, R8 ;  /* 0x00000008ff08723e */ /* 0x000fe200020006ff */
[----:B0-----:R-:W-:-:S05]  /*3120*/  IMAD R0, R14, 0x100, R10 ;  /* 0x000001000e007824 */ /* 0x001fca00078e020a */
[----:B------:R0:W-:Y:S01]  /*3130*/  STL [R1+0x30], R0 ;  /* 0x0000300001007387 */ /* 0x0001e20000100800 */
[----:B------:R-:W-:-:S03]  /*3140*/  F2FP.F16.E4M3.UNPACK_B R9, R9 ;  /* 0x00000009ff09723e */ /* 0x000fc600020006ff */
[----:B------:R1:W-:Y:S04]  /*3150*/  STS.U16 [R12+UR4+0x6000], R5 ;  /* 0x006000050c007988 */ /* 0x0003e80008000404 */
[----:B------:R0:W-:Y:S04]  /*3160*/  STS.U16 [R12+UR4+0x5000], R4 ;  /* 0x005000040c007988 */ /* 0x0001e80008000404 */
[----:B------:R-:W-:Y:S01]  /*3170*/  STS.U16 [R12+UR4+0x3000], R2 ;  /* 0x003000020c007988 */ /* 0x000fe20008000404 */
[----:B--2---:R-:W-:-:S03]  /*3180*/  IMAD R10, R19, 0x100, R18 ;  /* 0x00000100130a7824 */ /* 0x004fc600078e0212 */
[----:B------:R-:W2:Y:S04]  /*3190*/  LDL.LU R18, [R1+0x184] ;  /* 0x0001840001127983 */ /* 0x000ea80000300800 */
[----:B------:R-:W2:Y:S04]  /*31a0*/  LDL.LU R19, [R1+0x17c] ;  /* 0x00017c0001137983 */ /* 0x000ea80000300800 */
[----:B------:R-:W-:Y:S01]  /*31b0*/  STL [R1+0xb18], R8 ;  /* 0x000b180801007387 */ /* 0x000fe20000100800 */
[----:B0-----:R-:W-:-:S03]  /*31c0*/  IMAD R0, R21, 0x100, R26 ;  /* 0x0000010015007824 */ /* 0x001fc600078e021a */
[----:B------:R-:W2:Y:S04]  /*31d0*/  LDL.LU R26, [R1+0x13c] ;  /* 0x00013c00011a7983 */ /* 0x000ea80000300800 */
[----:B------:R3:W-:Y:S01]  /*31e0*/  STL [R1+0x34], R0 ;  /* 0x0000340001007387 */ /* 0x0007e20000100800 */
[----:B------:R-:W-:-:S03]  /*31f0*/  IMAD R13, R20, 0x100, R16 ;  /* 0x00000100140d7824 */ /* 0x000fc600078e0210 */
[----:B------:R-:W2:Y:S04]  /*3200*/  LDL.LU R21, [R1+0x134] ;  /* 0x0001340001157983 */ /* 0x000ea80000300800 */
[----:B------:R-:W2:Y:S04]  /*3210*/  LDL.LU R16, [R1+0x124] ;  /* 0x0001240001107983 */ /* 0x000ea80000300800 */
[----:B------:R-:W2:Y:S04]  /*3220*/  LDL.LU R20, [R1+0x58] ;  /* 0x0000580001147983 */ /* 0x000ea80000300800 */
[----:B------:R-:W-:Y:S01]  /*3230*/  STL [R1+0xb1c], R9 ;  /* 0x000b1c0901007387 */ /* 0x000fe20000100800 */
[----:B------:R-:W-:-:S03]  /*3240*/  F2FP.F16.E4M3.UNPACK_B R10, R10 ;  /* 0x0000000aff0a723e */ /* 0x000fc600020006ff */
[----:B-1----:R-:W2:Y:S04]  /*3250*/  LDL.LU R5, [R1+0x174] ;  /* 0x0001740001057983 */ /* 0x002ea80000300800 */
[----:B------:R-:W2:Y:S01]  /*3260*/  LDL.LU R4, [R1+0x16c] ;  /* 0x00016c0001047983 */ /* 0x000ea20000300800 */
[----:B---3--:R-:W-:-:S05]  /*3270*/  IMAD R0, R17, 0x100, R24 ;  /* 0x0000010011007824 */ /* 0x008fca00078e0218 */
[----:B------:R4:W-:Y:S04]  /*3280*/  STL [R1+0x38], R0 ;  /* 0x0000380001007387 */ /* 0x0009e80000100800 */
[----:B------:R-:W3:Y:S04]  /*3290*/  LDL.LU R2, [R1+0x54] ;  /* 0x0000540001027983 */ /* 0x000ee80000300800 */
[----:B------:R-:W3:Y:S04]  /*32a0*/  LDL.LU R17, [R1+0x44] ;  /* 0x0000440001117983 */ /* 0x000ee80000300800 */
[----:B------:R-:W-:Y:S01]  /*32b0*/  STL [R1+0xb20], R10 ;  /* 0x000b200a01007387 */ /* 0x000fe20000100800 */
[----:B----4-:R-:W-:-:S03]  /*32c0*/  IMAD R0, R23, 0x100, R27 ;  /* 0x0000010017007824 */ /* 0x010fc600078e021b */
[----:B------:R-:W4:Y:S04]  /*32d0*/  LDL.LU R27, [R1+0x164] ;  /* 0x00016400011b7983 */ /* 0x000f280000300800 */
[----:B------:R-:W-:Y:S01]  /*32e0*/  STL [R1+0x3c], R0 ;  /* 0x00003c0001007387 */ /* 0x000fe20000100800 */
[----:B-----5:R-:W-:-:S03]  /*32f0*/  IMAD R14, R22, 0x100, R28 ;  /* 0x00000100160e7824 */ /* 0x020fc600078e021c */
[----:B------:R-:W4:Y:S01]  /*3300*/  LDL.LU R28, [R1+0x160] ;  /* 0x00016000011c7983 */ /* 0x000f220000300800 */
[----:B------:R-:W-:-:S05]  /*3310*/  IMAD R11, R25, 0x100, R15 ;  /* 0x00000100190b7824 */ /* 0x000fca00078e020f */
[----:B------:R-:W-:Y:S01]  /*3320*/  F2FP.F16.E4M3.UNPACK_B R11, R11 ;  /* 0x0000000bff0b723e */ /* 0x000fe200020006ff */
[----:B------:R-:W-:Y:S04]  /*3330*/  STS.U16 [R12+UR4+0x7000], R6 ;  /* 0x007000060c007988 */ /* 0x000fe80008000404 */
[----:B------:R0:W-:Y:S04]  /*3340*/  STS.U16 [R12+UR4+0x4000], R3 ;  /* 0x004000030c007988 */ /* 0x0001e80008000404 */
[----:B------:R-:W-:Y:S04]  /*3350*/  STL [R1+0xb24], R11 ;  /* 0x000b240b01007387 */ /* 0x000fe80000100800 */
[----:B0-----:R-:W5:Y:S04]  /*3360*/  LDL.LU R3, [R1+0x154] ;  /* 0x0001540001037983 */ /* 0x001f680000300800 */
[----:B------:R-:W5:Y:S04]  /*3370*/  LDL.LU R0, [R1+0x150] ;  /* 0x0001500001007983 */ /* 0x000f680000300800 */
[----:B------:R0:W-:Y:S01]  /*3380*/  STS.U16 [R12+UR4+0x1000], R29 ;  /* 0x0010001d0c007988 */ /* 0x0001e20008000404 */
[----:B------:R-:W-:Y:S01]  /*3390*/  F2FP.F16.E4M3.UNPACK_B R13, R13 ;  /* 0x0000000dff0d723e */ /* 0x000fe200020006ff */
[----:B--2---:R-:W-:-:S05]  /*33a0*/  IMAD R6, R19, 0x100, R18 ;  /* 0x0000010013067824 */ /* 0x004fca00078e0212 */
[----:B------:R-:W-:Y:S04]  /*33b0*/  STL [R1+0x48], R6 ;  /* 0x0000480601007387 */ /* 0x000fe80000100800 */
[----:B0-----:R-:W2:Y:S04]  /*33c0*/  LDL.LU R29, [R1+0x104] ;  /* 0x00010400011d7983 */ /* 0x001ea80000300800 */
[----:B------:R-:W2:Y:S04]  /*33d0*/  LDL.LU R18, [R1+0x5c] ;  /* 0x00005c0001127983 */ /* 0x000ea80000300800 */
[----:B------:R-:W2:Y:S04]  /*33e0*/  LDL.LU R24, [R1+0x148] ;  /* 0x0001480001187983 */ /* 0x000ea80000300800 */
[----:B------:R-:W2:Y:S04]  /*33f0*/  LDL.LU R23, [R1+0x144] ;  /* 0x0001440001177983 */ /* 0x000ea80000300800 */
[----:B------:R-:W2:Y:S01]  /*3400*/  LDL.LU R22, [R1+0xec] ;  /* 0x0000ec0001167983 */ /* 0x000ea20000300800 */
[----:B------:R-:W-:-:S03]  /*3410*/  IMAD R15, R21, 0x100, R26 ;  /* 0x00000100150f7824 */ /* 0x000fc600078e021a */
[----:B------:R-:W2:Y:S01]  /*3420*/  LDL.LU R19, [R1+0xe4] ;  /* 0x0000e40001137983 */ /* 0x000ea20000300800 */
[----:B------:R-:W-:-:S03]  /*3430*/  IMAD R16, R20, 0x100, R16 ;  /* 0x0000010014107824 */ /* 0x000fc600078e0210 */
[----:B------:R-:W-:Y:S04]  /*3440*/  STL [R1+0xb28], R13 ;  /* 0x000b280d01007387 */ /* 0x000fe80000100800 */
[----:B------:R-:W2:Y:S01]  /*3450*/  LDL.LU R25, [R1+0xe0] ;  /* 0x0000e00001197983 */ /* 0x000ea20000300800 */
[----:B------:R-:W-:-:S03]  /*3460*/  IMAD R5, R4, 0x100, R5 ;  /* 0x0000010004057824 */ /* 0x000fc600078e0205 */
[----:B------:R-:W2:Y:S04]  /*3470*/  LDL.LU R20, [R1+0x50] ;  /* 0x0000500001147983 */ /* 0x000ea80000300800 */
[----:B------:R-:W2:Y:S04]  /*3480*/  LDL.LU R26, [R1+0x4c] ;  /* 0x00004c00011a7983 */ /* 0x000ea80000300800 */
[----:B------:R-:W2:Y:S04]  /*3490*/  LDL.LU R21, [R1+0x40] ;  /* 0x0000400001157983 */ /* 0x000ea80000300800 */
[----:B------:R-:W2:Y:S04]  /*34a0*/  LDL.LU R4, [R1+0x140] ;  /* 0x0001400001047983 */ /* 0x000ea80000300800 */
[----:B------:R4:W-:Y:S01]  /*34b0*/  STL [R1+0x58], R5 ;  /* 0x0000580501007387 */ /* 0x0009e20000100800 */
[----:B---3--:R-:W-:-:S03]  /*34c0*/  IMAD R17, R17, 0x100, R2 ;  /* 0x0000010011117824 */ /* 0x008fc600078e0202 */
[----:B------:R-:W3:Y:S01]  /*34d0*/  LDL.LU R2, [R1+0x138] ;  /* 0x0001380001027983 */ /* 0x000ee20000300800 */
[----:B----4-:R-:W-:-:S03]  /*34e0*/  IMAD R5, R28, 0x100, R27 ;  /* 0x000001001c057824 */ /* 0x010fc600078e021b */
[----:B------:R-:W4:Y:S04]  /*34f0*/  LDL.LU R27, [R1+0x130] ;  /* 0x00013000011b7983 */ /* 0x000f280000300800 */
[----:B------:R-:W4:Y:S04]  /*3500*/  LDL.LU R28, [R1+0x12c] ;  /* 0x00012c00011c7983 */ /* 0x000f280000300800 */
[----:B------:R-:W-:Y:S04]  /*3510*/  STL [R1+0x44], R5 ;  /* 0x0000440501007387 */ /* 0x000fe80000100800 */
[----:B------:R-:W-:Y:S01]  /*3520*/  STS.U16 [R12+UR4+0xd000], R13 ;  /* 0x00d0000d0c007988 */ /* 0x000fe20008000404 */
[----:B-----5:R-:W-:-:S05]  /*3530*/  IMAD R0, R0, 0x100, R3 ;  /* 0x0000010000007824 */ /* 0x020fca00078e0203 */
[----:B------:R2:W-:Y:S04]  /*3540*/  STL [R1+0x54], R0 ;  /* 0x0000540001007387 */ /* 0x0005e80000100800 */
[----:B------:R0:W-:Y:S04]  /*3550*/  STS.U16 [R12+UR4+0xc000], R11 ;  /* 0x00c0000b0c007988 */ /* 0x0001e80008000404 */
[----:B------:R1:W-:Y:S04]  /*3560*/  STS.U16 [R12+UR4+0xb000], R10 ;  /* 0x00b0000a0c007988 */ /* 0x0003e80008000404 */
[----:B------:R-:W-:Y:S04]  /*3570*/  STS.U16 [R12+UR4+0xa000], R9 ;  /* 0x00a000090c007988 */ /* 0x000fe80008000404 */
[----:B------:R-:W-:Y:S04]  /*3580*/  STS.U16 [R12+UR4+0x9000], R8 ;  /* 0x009000080c007988 */ /* 0x000fe80008000404 */
[----:B------:R-:W-:Y:S01]  /*3590*/  STS.U16 [R12+UR4+0x8000], R7 ;  /* 0x008000070c007988 */ /* 0x000fe20008000404 */
[----:B--2---:R-:W-:-:S05]  /*35a0*/  IMAD R0, R23, 0x100, R24 ;  /* 0x0000010017007824 */ /* 0x004fca00078e0218 */
[----:B------:R2:W-:Y:S04]  /*35b0*/  STL [R1+0x5c], R0 ;  /* 0x00005c0001007387 */ /* 0x0005e80000100800 */
[----:B------:R-:W5:Y:S01]  /*35c0*/  LDL.LU R13, [R1+0x118] ;  /* 0x00011800010d7983 */ /* 0x000f620000300800 */
[----:B------:R-:W-:-:S03]  /*35d0*/  IMAD R19, R19, 0x100, R22 ;  /* 0x0000010013137824 */ /* 0x000fc600078e0216 */
[----:B0-----:R-:W5:Y:S04]  /*35e0*/  LDL.LU R11, [R1+0x10c] ;  /* 0x00010c00010b7983 */ /* 0x001f680000300800 */
[----:B-1----:R-:W5:Y:S04]  /*35f0*/  LDL.LU R10, [R1+0xdc] ;  /* 0x0000dc00010a7983 */ /* 0x002f680000300800 */
[----:B------:R-:W5:Y:S04]  /*3600*/  LDL.LU R22, [R1+0xd4] ;  /* 0x0000d40001167983 */ /* 0x000f680000300800 */
[----:B------:R-:W5:Y:S01]  /*3610*/  LDL.LU R3, [R1+0xcc] ;  /* 0x0000cc0001037983 */ /* 0x000f620000300800 */
[----:B------:R-:W-:-:S03]  /*3620*/  IMAD R20, R20, 0x100, R25 ;  /* 0x0000010014147824 */ /* 0x000fc600078e0219 */
[----:B------:R-:W5:Y:S01]  /*3630*/  LDL.LU R23, [R1+0xc8] ;  /* 0x0000c80001177983 */ /* 0x000f620000300800 */
[----:B------:R-:W-:-:S03]  /*3640*/  IMAD R18, R18, 0x100, R29 ;  /* 0x0000010012127824 */ /* 0x000fc600078e021d */
[----:B--2---:R-:W2:Y:S01]  /*3650*/  LDL.LU R0, [R1+0xbc] ;  /* 0x0000bc0001007983 */ /* 0x004ea20000300800 */
[----:B------:R-:W-:-:S03]  /*3660*/  IMAD R21, R21, 0x100, R26 ;  /* 0x0000010015157824 */ /* 0x000fc600078e021a */
[----:B------:R-:W2:Y:S04]  /*3670*/  LDL.LU R24, [R1+0xb8] ;  /* 0x0000b80001187983 */ /* 0x000ea80000300800 */
[----:B------:R-:W2:Y:S04]  /*3680*/  LDL.LU R9, [R1+0xb0] ;  /* 0x0000b00001097983 */ /* 0x000ea80000300800 */
[----:B------:R-:W2:Y:S04]  /*3690*/  LDL.LU R25, [R1+0xa4] ;  /* 0x0000a40001197983 */ /* 0x000ea80000300800 */
[----:B------:R-:W2:Y:S04]  /*36a0*/  LDL.LU R29, [R1+0xa0] ;  /* 0x0000a000011d7983 */ /* 0x000ea80000300800 */
[----:B------:R-:W2:Y:S01]  /*36b0*/  LDL.LU R26, [R1+0x8c] ;  /* 0x00008c00011a7983 */ /* 0x000ea20000300800 */
[----:B---3--:R-:W-:-:S05]  /*36c0*/  IMAD R2, R2, 0x100, R4 ;  /* 0x0000010002027824 */ /* 0x008fca00078e0204 */
[----:B------:R4:W-:Y:S04]  /*36d0*/  STL [R1+0x50], R2 ;  /* 0x0000500201007387 */ /* 0x0009e80000100800 */
[----:B------:R-:W3:Y:S01]  /*36e0*/  LDL.LU R8, [R1+0xa8] ;  /* 0x0000a80001087983 */ /* 0x000ee20000300800 */
[----:B----4-:R-:W-:-:S03]  /*36f0*/  IMAD R2, R28, 0x100, R27 ;  /* 0x000001001c027824 */ /* 0x010fc600078e021b */
[----:B------:R-:W3:Y:S04]  /*3700*/  LDL.LU R27, [R1+0x9c] ;  /* 0x00009c00011b7983 */ /* 0x000ee80000300800 */
[----:B------:R0:W-:Y:S04]  /*3710*/  STL [R1+0x40], R2 ;  /* 0x0000400201007387 */ /* 0x0001e80000100800 */
[----:B------:R-:W4:Y:S04]  /*3720*/  LDL.LU R7, [R1+0x94] ;  /* 0x0000940001077983 */ /* 0x000f280000300800 */
[----:B------:R-:W4:Y:S04]  /*3730*/  LDL.LU R28, [R1+0x88] ;  /* 0x00008800011c7983 */ /* 0x000f280000300800 */
[----:B------:R-:W4:Y:S04]  /*3740*/  LDL.LU R6, [R1+0x80] ;  /* 0x0000800001067983 */ /* 0x000f280000300800 */
[----:B0-----:R-:W4:Y:S04]  /*3750*/  LDL.LU R2, [R1+0x78] ;  /* 0x0000780001027983 */ /* 0x001f280000300800 */
[----:B------:R-:W4:Y:S04]  /*3760*/  LDL.LU R5, [R1+0x74] ;  /* 0x0000740001057983 */ /* 0x000f280000300800 */
[----:B------:R-:W4:Y:S01]  /*3770*/  LDL.LU R4, [R1+0x14] ;  /* 0x0000140001047983 */ /* 0x000f220000300800 */
[----:B-----5:R-:W-:-:S03]  /*3780*/  IMAD R11, R11, 0x100, R13 ;  /* 0x000001000b0b7824 */ /* 0x020fc600078e020d */
[----:B------:R-:W5:Y:S04]  /*3790*/  LDL.LU R13, [R1+0xb28] ;  /* 0x000b2800010d7983 */ /* 0x000f680000300800 */
[----:B------:R0:W-:Y:S01]  /*37a0*/  STL [R1+0x4c], R11 ;  /* 0x00004c0b01007387 */ /* 0x0001e20000100800 */
[----:B------:R-:W-:-:S03]  /*37b0*/  IMAD R22, R22, 0x100, R10 ;  /* 0x0000010016167824 */ /* 0x000fc600078e020a */
[----:B0-----:R-:W5:Y:S01]  /*37c0*/  LDL.LU R11, [R1+0xb24] ;  /* 0x000b2400010b7983 */ /* 0x001f620000300800 */
[----:B------:R-:W-:-:S03]  /*37d0*/  IMAD R23, R23, 0x100, R3 ;  /* 0x0000010017177824 */ /* 0x000fc600078e0203 */
[----:B------:R-:W5:Y:S01]  /*37e0*/  LDL.LU R10, [R1+0xb20] ;  /* 0x000b2000010a7983 */ /* 0x000f620000300800 */
[----:B--2---:R-:W-:-:S03]  /*37f0*/  IMAD R24, R24, 0x100, R0 ;  /* 0x0000010018187824 */ /* 0x004fc600078e0200 */
[----:B------:R-:W2:Y:S04]  /*3800*/  LDL.LU R0, [R1+0x70] ;  /* 0x0000700001007983 */ /* 0x000ea80000300800 */
[----:B------:R-:W2:Y:S01]  /*3810*/  LDL.LU R3, [R1+0x10] ;  /* 0x0000100001037983 */ /* 0x000ea20000300800 */
[----:B------:R-:W-:-:S03]  /*3820*/  IMAD R25, R25, 0x100, R9 ;  /* 0x0000010019197824 */ /* 0x000fc600078e0209 */
[----:B------:R-:W2:Y:S01]  /*3830*/  LDL.LU R9, [R1+0xb1c] ;  /* 0x000b1c0001097983 */ /* 0x000ea20000300800 */
[----:B------:R-:W-:-:S03]  /*3840*/  IMAD R26, R26, 0x100, R29 ;  /* 0x000001001a1a7824 */ /* 0x000fc600078e021d */
[----:B------:R-:W2:Y:S01]  /*3850*/  LDL.LU.S16 R29, [R1+0x2] ;  /* 0x00000200011d7983 */ /* 0x000ea20000300600 */
[----:B---3--:R-:W-:-:S03]  /*3860*/  IMAD R27, R27, 0x100, R8 ;  /* 0x000001001b1b7824 */ /* 0x008fc600078e0208 */
[----:B------:R-:W3:Y:S01]  /*3870*/  LDL.LU R8, [R1+0xb18] ;  /* 0x000b180001087983 */ /* 0x000ee20000300800 */
[----:B----4-:R-:W-:-:S03]  /*3880*/  IMAD R28, R28, 0x100, R7 ;  /* 0x000001001c1c7824 */ /* 0x010fc600078e0207 */
[----:B------:R-:W4:Y:S01]  /*3890*/  LDL.LU R7, [R1+0xb14] ;  /* 0x000b140001077983 */ /* 0x000f220000300800 */
[----:B------:R-:W-:-:S03]  /*38a0*/  IMAD R2, R2, 0x100, R6 ;  /* 0x0000010002027824 */ /* 0x000fc600078e0206 */
[----:B------:R-:W2:Y:S01]  /*38b0*/  LDL.LU R6, [R1+0xb10] ;  /* 0x000b100001067983 */ /* 0x000ea20000300800 */
[----:B------:R-:W-:-:S03]  /*38c0*/  IMAD R4, R4, 0x100, R5 ;  /* 0x0000010004047824 */ /* 0x000fc600078e0205 */
[----:B------:R0:W2:Y:S02]  /*38d0*/  LDL.LU R5, [R1+0xb0c] ;  /* 0x000b0c0001057983 */ /* 0x0000a40000300800 */
[----:B--2---:R-:W-:Y:S02]  /*38e0*/  F2FP.F16.E4M3.UNPACK_B R5, R2 ;  /* 0x00000002ff05723e */ /* 0x004fe400020006ff */
[----:B------:R-:W2:Y:S04]  /*38f0*/  LDL.LU R2, [R1+0xb08] ;  /* 0x000b080001027983 */ /* 0x000ea80000300800 */
[----:B------:R1:W-:Y:S01]  /*3900*/  STL [R1+0xc], R5 ;  /* 0x00000c0501007387 */ /* 0x0003e20000100800 */
[----:B--2---:R-:W-:-:S03]  /*3910*/  PRMT R2, R5, 0x7610, R2 ;  /* 0x0000761005027816 */ /* 0x004fc60000000002 */
[----:B-1----:R0:W2:Y:S02]  /*3920*/  LDL.LU R5, [R1+0xb04] ;  /* 0x000b040001057983 */ /* 0x0020a40000300800 */
[----:B--2---:R-:W-:Y:S02]  /*3930*/  F2FP.F16.E4M3.UNPACK_B R5, R4 ;  /* 0x00000004ff05723e */ /* 0x004fe400020006ff */
[----:B------:R-:W2:Y:S01]  /*3940*/  LDL.LU R4, [R1+0xb00] ;  /* 0x000b000001047983 */ /* 0x000ea20000300800 */
[----:B------:R-:W-:-:S03]  /*3950*/  IMAD R3, R3, 0x100, R0 ;  /* 0x0000010003037824 */ /* 0x000fc600078e0200 */
[----:B------:R1:W-:Y:S01]  /*3960*/  STL [R1+0x8], R5 ;  /* 0x0000080501007387 */ /* 0x0003e20000100800 */
[----:B--2---:R-:W-:-:S03]  /*3970*/  PRMT R4, R5, 0x7610, R4 ;  /* 0x0000761005047816 */ /* 0x004fc60000000004 */
[----:B-1----:R-:W2:Y:S04]  /*3980*/  LDL.LU R5, [R1+0xafc] ;  /* 0x000afc0001057983 */ /* 0x002ea80000300800 */
[----:B------:R-:W2:Y:S02]  /*3990*/  LDL.LU R0, [R1+0xaf8] ;  /* 0x000af80001007983 */ /* 0x000ea40000300800 */
[----:B--2---:R-:W-:Y:S02]  /*39a0*/  PRMT R0, R2, 0x7610, R0 ;  /* 0x0000761002007816 */ /* 0x004fe40000000000 */
[----:B------:R-:W2:Y:S02]  /*39b0*/  LDL.LU R2, [R1+0xaf4] ;  /* 0x000af40001027983 */ /* 0x000ea40000300800 */
[----:B--2---:R-:W-:-:S02]  /*39c0*/  PRMT R2, R4, 0x7610, R2 ;  /* 0x0000761004027816 */ /* 0x004fc40000000002 */
[----:B------:R0:W2:Y:S02]  /*39d0*/  LDL.LU R4, [R1+0xaf0] ;  /* 0x000af00001047983 */ /* 0x0000a40000300800 */
[----:B--2---:R-:W-:Y:S02]  /*39e0*/  F2FP.F16.E4M3.UNPACK_B R4, R3 ;  /* 0x00000003ff04723e */ /* 0x004fe400020006ff */
[----:B------:R-:W2:Y:S04]  /*39f0*/  LDL.LU R3, [R1+0xaec] ;  /* 0x000aec0001037983 */ /* 0x000ea80000300800 */
[----:B------:R-:W-:Y:S04]  /*3a00*/  STL [R1+0x4], R4 ;  /* 0x0000040401007387 */ /* 0x000fe80000100800 */
[----:B------:R-:W-:Y:S04]  /*3a10*/  STS.U16 [R12+UR4+0x1d000], R0 ;  /* 0x01d000000c007988 */ /* 0x000fe80008000404 */
[----:B------:R1:W-:Y:S02]  /*3a20*/  STS.U16 [R12+UR4+0x1e000], R2 ;  /* 0x01e000020c007988 */ /* 0x0003e40008000404 */
[----:B-1----:R-:W-:-:S02]  /*3a30*/  PRMT R2, R29, 0x7610, R2 ;  /* 0x000076101d027816 */ /* 0x002fc40000000002 */
[----:B--2---:R-:W-:Y:S02]  /*3a40*/  PRMT R3, R4, 0x7610, R3 ;  /* 0x0000761004037816 */ /* 0x004fe40000000003 */
[----:B------:R-:W2:Y:S02]  /*3a50*/  LDL.LU R4, [R1+0xae8] ;  /* 0x000ae80001047983 */ /* 0x000ea40000300800 */
[----:B------:R-:W-:Y:S02]  /*3a60*/  PRMT R0, R3, 0x7610, R0 ;  /* 0x0000761003007816 */ /* 0x000fe40000000000 */
[----:B------:R-:W3:Y:S04]  /*3a70*/  LDL.LU R3, [R1+0xae4] ;  /* 0x000ae40001037983 */ /* 0x000ee80000300800 */
[----:B------:R-:W3:Y:S01]  /*3a80*/  LDL.LU R29, [R1+0xae0] ;  /* 0x000ae000011d7983 */ /* 0x000ee20000300800 */
[----:B------:R-:W-:-:S02]  /*3a90*/  F2FP.F16.E4M3.UNPACK_B R14, R14 ;  /* 0x0000000eff0e723e */ /* 0x000fc400020006ff */
[----:B------:R-:W-:Y:S02]  /*3aa0*/  F2FP.F16.E4M3.UNPACK_B R15, R15 ;  /* 0x0000000fff0f723e */ /* 0x000fe400020006ff */
[----:B------:R-:W-:Y:S02]  /*3ab0*/  F2FP.F16.E4M3.UNPACK_B R16, R16 ;  /* 0x00000010ff10723e */ /* 0x000fe400020006ff */
[----:B------:R-:W-:Y:S02]  /*3ac0*/  F2FP.F16.E4M3.UNPACK_B R17, R17 ;  /* 0x00000011ff11723e */ /* 0x000fe400020006ff */
[----:B------:R-:W-:Y:S02]  /*3ad0*/  F2FP.F16.E4M3.UNPACK_B R18, R18 ;  /* 0x00000012ff12723e */ /* 0x000fe400020006ff */
[----:B------:R-:W-:Y:S02]  /*3ae0*/  F2FP.F16.E4M3.UNPACK_B R19, R19 ;  /* 0x00000013ff13723e */ /* 0x000fe400020006ff */
        /* <DEDUP_REMOVED lines=8> */
[----:B------:R-:W-:Y:S01]  /*3b70*/  F2FP.F16.E4M3.UNPACK_B R28, R28 ;  /* 0x0000001cff1c723e */ /* 0x000fe200020006ff */
[----:B------:R-:W-:Y:S01]  /*3b80*/  STS.U16 [R12+UR4+0xe000], R14 ;  /* 0x00e0000e0c007988 */ /* 0x000fe20008000404 */
[----:B------:R-:W-:-:S03]  /*3b90*/  PRMT R5, R2, 0x7632, R5 ;  /* 0x0000763202057816 */ /* 0x000fc60000000005 */
[----:B------:R-:W-:Y:S04]  /*3ba0*/  STS.U16 [R12+UR4+0xf000], R15 ;  /* 0x00f0000f0c007988 */ /* 0x000fe80008000404 */
        /* <DEDUP_REMOVED lines=13> */
[----:B------:R1:W-:Y:S04]  /*3c80*/  STS.U16 [R12+UR4+0x1f000], R0 ;  /* 0x01f000000c007988 */ /* 0x0003e80008000404 */
[----:B------:R-:W-:Y:S01]  /*3c90*/  STL [R1+0xac4], R6 ;  /* 0x000ac40601007387 */ /* 0x000fe20000100800 */
[----:B--2---:R-:W-:-:S02]  /*3ca0*/  PRMT R4, R0, 0x7632, R4 ;  /* 0x0000763200047816 */ /* 0x004fc40000000004 */
[----:B---3--:R-:W-:Y:S02]  /*3cb0*/  PRMT R3, R29, 0x7632, R3 ;  /* 0x000076321d037816 */ /* 0x008fe40000000003 */
[----:B------:R-:W-:Y:S02]  /*3cc0*/  LOP3.LUT R29, R12, 0x20, RZ, 0x3c, !PT ;  /* 0x000000200c1d7812 */ /* 0x000fe400078e3cff */
[----:B-1----:R-:W-:-:S03]  /*3cd0*/  PRMT R0, R3, 0x7632, R0 ;  /* 0x0000763203007816 */ /* 0x002fc60000000000 */
[----:B------:R-:W-:Y:S04]  /*3ce0*/  STS.U16 [R29+UR4+0x400], R2 ;  /* 0x000400021d007988 */ /* 0x000fe80008000404 */
[----:B------:R1:W-:Y:S04]  /*3cf0*/  STS.U16 [R29+UR4+0x1400], R3 ;  /* 0x001400031d007988 */ /* 0x0003e80008000404 */
[----:B------:R-:W-:Y:S04]  /*3d00*/  STS.U16 [R29+UR4+0x2400], R4 ;  /* 0x002400041d007988 */ /* 0x000fe80008000404 */
[----:B------:R4:W-:Y:S01]  /*3d10*/  STS.U16 [R29+UR4+0x3400], R5 ;  /* 0x003400051d007988 */ /* 0x0009e20008000404 */
[----:B-1----:R-:W-:-:S02]  /*3d20*/  PRMT R3, R5, 0x7632, R3 ;  /* 0x0000763205037816 */ /* 0x002fc40000000003 */
[----:B----4-:R-:W-:Y:S02]  /*3d30*/  PRMT R5, R7, 0x7632, R5 ;  /* 0x0000763207057816 */ /* 0x010fe40000000005 */
[----:B------:R-:W2:Y:S04]  /*3d40*/  LDL.LU R7, [R1+0x2c] ;  /* 0x00002c0001077983 */ /* 0x000ea80000300800 */
[----:B--2---:R1:W-:Y:S04]  /*3d50*/  STL [R1+0xab0], R7 ;  /* 0x000ab00701007387 */ /* 0x0043e80000100800 */
[----:B-1----:R-:W2:Y:S01]  /*3d60*/  LDL.LU R7, [R1+0x24] ;  /* 0x0000240001077983 */ /* 0x002ea20000300800 */
[----:B------:R-:W-:-:S02]  /*3d70*/  PRMT R2, R4, 0x7632, R2 ;  /* 0x0000763204027816 */ /* 0x000fc40000000002 */
[----:B------:R-:W-:Y:S01]  /*3d80*/  PRMT R4, R6, 0x7632, R4 ;  /* 0x0000763206047816 */ /* 0x000fe20000000004 */
[----:B--2---:R-:W-:Y:S04]  /*3d90*/  STL [R1+0xab4], R7 ;  /* 0x000ab40701007387 */ /* 0x004fe80000100800 */
[----:B------:R-:W-:Y:S04]  /*3da0*/  STL [R1+0xabc], R7 ;  /* 0x000abc0701007387 */ /* 0x000fe80000100800 */
[----:B------:R-:W-:Y:S04]  /*3db0*/  STL [R1+0xac8], R7 ;  /* 0x000ac80701007387 */ /* 0x000fe80000100800 */
[----:B------:R1:W-:Y:S04]  /*3dc0*/  STL [R1+0xadc], R7 ;  /* 0x000adc0701007387 */ /* 0x0003e80000100800 */
[----:B-1----:R-:W2:Y:S04]  /*3dd0*/  LDL.LU R7, [R1+0xf0] ;  /* 0x0000f00001077983 */ /* 0x002ea80000300800 */
[----:B------:R-:W3:Y:S04]  /*3de0*/  LDL.LU R6, [R1+0x18] ;  /* 0x0000180001067983 */ /* 0x000ee80000300800 */
[----:B---3--:R1:W-:Y:S04]  /*3df0*/  STL [R1+0xacc], R6 ;  /* 0x000acc0601007387 */ /* 0x0083e80000100800 */
[----:B-1----:R-:W3:Y:S04]  /*3e00*/  LDL.LU.S16 R6, [R1+0x6] ;  /* 0x0000060001067983 */ /* 0x002ee80000300600 */
[----:B---3--:R1:W-:Y:S04]  /*3e10*/  STL [R1+0xad0], R6 ;  /* 0x000ad00601007387 */ /* 0x0083e80000100800 */
[----:B-1----:R-:W3:Y:S04]  /*3e20*/  LDL.LU.S16 R6, [R1+0xa] ;  /* 0x00000a0001067983 */ /* 0x002ee80000300600 */
[----:B---3--:R1:W-:Y:S04]  /*3e30*/  STL [R1+0xad4], R6 ;  /* 0x000ad40601007387 */ /* 0x0083e80000100800 */
[----:B-1----:R-:W3:Y:S04]  /*3e40*/  LDL.LU.S16 R6, [R1+0xe] ;  /* 0x00000e0001067983 */ /* 0x002ee80000300600 */
[----:B------:R-:W-:Y:S04]  /*3e50*/  STS.U16 [R29+UR4+0x4400], R0 ;  /* 0x004400001d007988 */ /* 0x000fe80008000404 */
[----:B------:R-:W-:Y:S04]  /*3e60*/  STS.U16 [R29+UR4+0x5400], R2 ;  /* 0x005400021d007988 */ /* 0x000fe80008000404 */
[----:B------:R5:W-:Y:S02]  /*3e70*/  STS.U16 [R29+UR4+0x6400], R3 ;  /* 0x006400031d007988 */ /* 0x000be40008000404 */
[----:B-----5:R-:W-:-:S02]  /*3e80*/  PRMT R3, R10, 0x7632, R3 ;  /* 0x000076320a037816 */ /* 0x020fc40000000003 */
[----:B---3--:R-:W-:Y:S04]  /*3e90*/  STL [R1+0xad8], R6 ;  /* 0x000ad80601007387 */ /* 0x008fe80000100800 */
[----:B------:R-:W3:Y:S01]  /*3ea0*/  LDL.LU R10, [R1+0x34] ;  /* 0x00003400010a7983 */ /* 0x000ee20000300800 */
[----:B------:R-:W-:Y:S02]  /*3eb0*/  PRMT R0, R8, 0x7632, R0 ;  /* 0x0000763208007816 */ /* 0x000fe40000000000 */
[----:B------:R-:W-:Y:S01]  /*3ec0*/  LOP3.LUT R8, R12, 0x20, RZ, 0x3c, !PT ;  /* 0x000000200c087812 */ /* 0x000fe200078e3cff */
[----:B---3--:R1:W-:Y:S04]  /*3ed0*/  STL [R1+0xab8], R10 ;  /* 0x000ab80a01007387 */ /* 0x0083e80000100800 */
[----:B-1----:R-:W3:Y:S04]  /*3ee0*/  LDL.LU R10, [R1+0x20] ;  /* 0x00002000010a7983 */ /* 0x002ee80000300800 */
[----:B------:R-:W-:Y:S04]  /*3ef0*/  STS.U16 [R29+UR4+0x7400], R4 ;  /* 0x007400041d007988 */ /* 0x000fe80008000404 */
[----:B------:R1:W-:Y:S01]  /*3f00*/  STS.U16 [R29+UR4+0x8400], R5 ;  /* 0x008400051d007988 */ /* 0x0003e20008000404 */
[----:B--2---:R-:W-:-:S03]  /*3f10*/  F2FP.F16.E4M3.UNPACK_B R6, R7 ;  /* 0x00000007ff06723e */ /* 0x004fc600020006ff */
[----:B------:R2:W-:Y:S01]  /*3f20*/  STS.U16 [R8+UR4+0x9400], R0 ;  /* 0x0094000008007988 */ /* 0x0005e20008000404 */
[----:B-1----:R-:W-:Y:S02]  /*3f30*/  PRMT R5, R13, 0x7632, R5 ;  /* 0x000076320d057816 */ /* 0x002fe40000000005 */
[----:B--2---:R-:W-:Y:S01]  /*3f40*/  PRMT R0, R14, 0x7632, R0 ;  /* 0x000076320e007816 */ /* 0x004fe20000000000 */
[----:B---3--:R1:W-:Y:S04]  /*3f50*/  STL [R1+0xac0], R10 ;  /* 0x000ac00a01007387 */ /* 0x0083e80000100800 */
[----:B-1----:R-:W2:Y:S04]  /*3f60*/  LDL.LU R10, [R1+0x1c] ;  /* 0x00001c00010a7983 */ /* 0x002ea80000300800 */
[----:B------:R-:W3:Y:S04]  /*3f70*/  LDL.LU R13, [R1+0x30] ;  /* 0x00003000010d7983 */ /* 0x000ee80000300800 */
[----:B------:R-:W4:Y:S04]  /*3f80*/  LDL.LU R14, [R1+0x28] ;  /* 0x00002800010e7983 */ /* 0x000f280000300800 */
[----:B------:R-:W-:Y:S04]  /*3f90*/  STL [R1+0xa9c], R12 ;  /* 0x000a9c0c01007387 */ /* 0x000fe80000100800 */
[----:B------:R-:W5:Y:S04]  /*3fa0*/  LDL.LU R7, [R1+0xadc] ;  /* 0x000adc0001077983 */ /* 0x000f680000300800 */
[----:B------:R1:W-:Y:S01]  /*3fb0*/  STL [R1+0x10], R6 ;  /* 0x0000100601007387 */ /* 0x0003e20000100800 */
[----:B------:R-:W-:-:S02]  /*3fc0*/  PRMT R2, R9, 0x7632, R2 ;  /* 0x0000763209027816 */ /* 0x000fc40000000002 */
[----:B------:R-:W-:-:S03]  /*3fd0*/  PRMT R4, R11, 0x7632, R4 ;  /* 0x000076320b047816 */ /* 0x000fc60000000004 */
[----:B------:R0:W-:Y:S04]  /*3fe0*/  STS.U16 [R8+UR4+0xa400], R2 ;  /* 0x00a4000208007988 */ /* 0x0001e80008000404 */
[----:B------:R0:W-:Y:S01]  /*3ff0*/  STS.U16 [R8+UR4+0xb400], R3 ;  /* 0x00b4000308007988 */ /* 0x0001e20008000404 */
[----:B-----5:R-:W-:-:S03]  /*4000*/  PRMT R7, R6, 0x7610, R7 ;  /* 0x0000761006077816 */ /* 0x020fc60000000007 */
[----:B-1----:R-:W5:Y:S01]  /*4010*/  LDL.LU R6, [R1+0xad8] ;  /* 0x000ad80001067983 */ /* 0x002f620000300800 */
[----:B0-----:R-:W-:Y:S02]  /*4020*/  PRMT R2, R15, 0x7632, R2 ;  /* 0x000076320f027816 */ /* 0x001fe40000000002 */
[----:B------:R-:W-:Y:S01]  /*4030*/  PRMT R3, R16, 0x7632, R3 ;  /* 0x0000763210037816 */ /* 0x000fe20000000003 */
[----:B------:R0:W-:Y:S04]  /*4040*/  STS.U16 [R8+UR4+0xc400], R4 ;  /* 0x00c4000408007988 */ /* 0x0001e80008000404 */
[----:B------:R1:W-:Y:S04]  /*4050*/  STS.U16 [R8+UR4+0xd400], R5 ;  /* 0x00d4000508007988 */ /* 0x0003e80008000404 */
[----:B------:R2:W-:Y:S01]  /*4060*/  STS.U16 [R8+UR4+0xe400], R0 ;  /* 0x00e4000008007988 */ /* 0x0005e20008000404 */
[----:B0-----:R-:W-:-:S03]  /*4070*/  PRMT R4, R17, 0x7632, R4 ;  /* 0x0000763211047816 */ /* 0x001fc60000000004 */
[----:B------:R0:W-:Y:S01]  /*4080*/  STS.U16 [R8+UR4+0xf400], R2 ;  /* 0x00f4000208007988 */ /* 0x0001e20008000404 */
[----:B-1----:R-:W-:-:S03]  /*4090*/  PRMT R5, R18, 0x7632, R5 ;  /* 0x0000763212057816 */ /* 0x002fc60000000005 */
[----:B------:R1:W-:Y:S01]  /*40a0*/  STS.U16 [R8+UR4+0x10400], R3 ;  /* 0x0104000308007988 */ /* 0x0003e20008000404 */
[----:B--2---:R-:W-:-:S03]  /*40b0*/  PRMT R0, R19, 0x7632, R0 ;  /* 0x0000763213007816 */ /* 0x004fc60000000000 */
        /* <DEDUP_REMOVED lines=8> */
[----:B------:R-:W-:Y:S01]  /*4140*/  STS.U16 [R8+UR4+0x15400], R3 ;  /* 0x0154000308007988 */ /* 0x000fe20008000404 */
[----:B-1----:R-:W-:-:S03]  /*4150*/  PRMT R0, R24, 0x7632, R0 ;  /* 0x0000763218007816 */ /* 0x002fc60000000000 */
[----:B------:R-:W-:Y:S01]  /*4160*/  STS.U16 [R8+UR4+0x16400], R4 ;  /* 0x0164000408007988 */ /* 0x000fe20008000404 */
[----:B--2---:R-:W-:-:S03]  /*4170*/  PRMT R2, R25, 0x7632, R2 ;  /* 0x0000763219027816 */ /* 0x004fc60000000002 */
[----:B------:R-:W-:Y:S04]  /*4180*/  STS.U16 [R8+UR4+0x17400], R5 ;  /* 0x0174000508007988 */ /* 0x000fe80008000404 */
[----:B------:R-:W-:Y:S04]  /*4190*/  STS.U16 [R8+UR4+0x18400], R0 ;  /* 0x0184000008007988 */ /* 0x000fe80008000404 */
[----:B------:R5:W-:Y:S02]  /*41a0*/  STS.U16 [R8+UR4+0x19400], R2 ;  /* 0x0194000208007988 */ /* 0x000be40008000404 */
[----:B-----5:R-:W-:-:S02]  /*41b0*/  PRMT R2, R6, 0x7610, R2 ;  /* 0x0000761006027816 */ /* 0x020fc40000000002 */
[----:B------:R-:W2:Y:S01]  /*41c0*/  LDL.LU R6, [R1+0xad4] ;  /* 0x000ad40001067983 */ /* 0x000ea20000300800 */
[----:B------:R-:W-:Y:S02]  /*41d0*/  PRMT R3, R26, 0x7632, R3 ;  /* 0x000076321a037816 */ /* 0x000fe40000000003 */
[----:B--2---:R-:W-:Y:S02]  /*41e0*/  PRMT R0, R6, 0x7610, R0 ;  /* 0x0000761006007816 */ /* 0x004fe40000000000 */
[----:B------:R-:W2:Y:S04]  /*41f0*/  LDL.LU R6, [R1+0xad0] ;  /* 0x000ad00001067983 */ /* 0x000ea80000300800 */
[----:B------:R2:W-:Y:S01]  /*4200*/  STS.U16 [R8+UR4+0x1a400], R3 ;  /* 0x01a4000308007988 */ /* 0x0005e20008000404 */
[----:B------:R-:W-:-:S02]  /*4210*/  PRMT R4, R27, 0x7632, R4 ;  /* 0x000076321b047816 */ /* 0x000fc40000000004 */
[----:B--2---:R-:W-:Y:S02]  /*4220*/  PRMT R3, R6, 0x7610, R3 ;  /* 0x0000761006037816 */ /* 0x004fe40000000003 */
[----:B------:R-:W2:Y:S04]  /*4230*/  LDL.LU R6, [R1+0xacc] ;  /* 0x000acc0001067983 */ /* 0x000ea80000300800 */
[----:B------:R0:W-:Y:S02]  /*4240*/  STS.U16 [R8+UR4+0x1b400], R4 ;  /* 0x01b4000408007988 */ /* 0x0001e40008000404 */
[----:B0-----:R-:W-:Y:S02]  /*4250*/  PRMT R4, R7, 0x7610, R4 ;  /* 0x0000761007047816 */ /* 0x001fe40000000004 */
[----:B------:R0:W5:Y:S01]  /*4260*/  LDL.LU R7, [R1+0xac8] ;  /* 0x000ac80001077983 */ /* 0x0001620000300800 */
[----:B--2---:R-:W-:-:S03]  /*4270*/  F2FP.F16.E4M3.UNPACK_B R9, R6 ;  /* 0x00000006ff09723e */ /* 0x004fc600020006ff */
[----:B------:R-:W2:Y:S01]  /*4280*/  LDL.LU R6, [R1+0xac4] ;  /* 0x000ac40001067983 */ /* 0x000ea20000300800 */
[----:B------:R-:W-:-:S03]  /*4290*/  PRMT R5, R28, 0x7632, R5 ;  /* 0x000076321c057816 */ /* 0x000fc60000000005 */
[----:B------:R1:W-:Y:S04]  /*42a0*/  STL [R1+0xc], R9 ;  /* 0x00000c0901007387 */ /* 0x0003e80000100800 */
[----:B------:R-:W-:Y:S04]  /*42b0*/  STS.U16 [R8+UR4+0x1c400], R5 ;  /* 0x01c4000508007988 */ /* 0x000fe80008000404 */
[----:B------:R-:W-:Y:S01]  /*42c0*/  STS.U16 [R8+UR4+0x1d400], R2 ;  /* 0x01d4000208007988 */ /* 0x000fe20008000404 */
[----:B-----5:R-:W-:-:S03]  /*42d0*/  F2FP.F16.E4M3.UNPACK_B R7, R10 ;  /* 0x0000000aff07723e */ /* 0x020fc600020006ff */
[----:B------:R5:W-:Y:S01]  /*42e0*/  STS.U16 [R8+UR4+0x1e400], R0 ;  /* 0x01e4000008007988 */ /* 0x000be20008000404 */
[----:B------:R-:W-:-:S03]  /*42f0*/  LOP3.LUT R29, R12, 0x40, RZ, 0x3c, !PT ;  /* 0x000000400c1d7812 */ /* 0x000fc600078e3cff */
[----:B------:R0:W-:Y:S01]  /*4300*/  STS.U16 [R8+UR4+0x1f400], R3 ;  /* 0x01f4000308007988 */ /* 0x0001e20008000404 */
[----:B------:R-:W-:Y:S02]  /*4310*/  PRMT R12, R7, 0x7610, R12 ;  /* 0x00007610070c7816 */ /* 0x000fe4000000000c */
[----:B--2---:R-:W-:Y:S02]  /*4320*/  PRMT R6, R9, 0x7610, R6 ;  /* 0x0000761009067816 */ /* 0x004fe40000000006 */
[----:B-1----:R-:W2:Y:S02]  /*4330*/  LDL.LU R9, [R1+0x38] ;  /* 0x0000380001097983 */ /* 0x002ea40000300800 */
[----:B-----5:R-:W-:Y:S02]  /*4340*/  PRMT R0, R6, 0x7610, R0 ;  /* 0x0000761006007816 */ /* 0x020fe40000000000 */
[----:B0-----:R-:W5:Y:S04]  /*4350*/  LDL.LU R8, [R1+0x3c] ;  /* 0x00003c0001087983 */ /* 0x001f680000300800 */
[----:B------:R-:W2:Y:S04]  /*4360*/  LDL.LU R6, [R1+0x48] ;  /* 0x0000480001067983 */ /* 0x000ea80000300800 */
[----:B------:R-:W2:Y:S04]  /*4370*/  LDL.LU R10, [R1+0xac0] ;  /* 0x000ac000010a7983 */ /* 0x000ea80000300800 */
[----:B------:R0:W-:Y:S04]  /*4380*/  STL [R1+0x8], R7 ;  /* 0x0000080701007387 */ /* 0x0001e80000100800 */
[----:B0-----:R0:W2:Y:S02]  /*4390*/  LDL.LU R7, [R1+0xabc] ;  /* 0x000abc0001077983 */ /* 0x0010a40000300800 */
[----:B--2---:R-:W-:-:S02]  /*43a0*/  F2FP.F16.E4M3.UNPACK_B R7, R10 ;  /* 0x0000000aff07723e */ /* 0x004fc400020006ff */
[----:B------:R-:W2:Y:S02]  /*43b0*/  LDL.LU R10, [R1+0xab8] ;  /* 0x000ab800010a7983 */ /* 0x000ea40000300800 */
[----:B------:R-:W-:Y:S02]  /*43c0*/  PRMT R5, R7, 0x7610, R5 ;  /* 0x0000761007057816 */ /* 0x000fe40000000005 */
[----:B------:R1:W-:Y:S04]  /*43d0*/  STL [R1+0x4], R7 ;  /* 0x0000040701007387 */ /* 0x0003e80000100800 */
[----:B-1----:R-:W2:Y:S02]  /*43e0*/  LDL.LU R7, [R1+0xab4] ;  /* 0x000ab40001077983 */ /* 0x002ea40000300800 */
[----:B--2---:R-:W-:-:S02]  /*43f0*/  F2FP.F16.E4M3.UNPACK_B R15, R7 ;  /* 0x00000007ff0f723e */ /* 0x004fc400020006ff */
[----:B------:R-:W2:Y:S04]  /*4400*/  LDL.LU R7, [R1+0xab0] ;  /* 0x000ab00001077983 */ /* 0x000ea80000300800 */
[----:B------:R-:W-:Y:S04]  /*4410*/  STL [R1], R15 ;  /* 0x0000000f01007387 */ /* 0x000fe80000100800 */
[----:B------:R1:W-:Y:S04]  /*4420*/  STS.U16 [R29+UR4+0x1800], R0 ;  /* 0x001800001d007988 */ /* 0x0003e80008000404 */
[----:B------:R0:W-:Y:S01]  /*4430*/  STS.U16 [R29+UR4+0x800], R4 ;  /* 0x000800041d007988 */ /* 0x0001e20008000404 */
[----:B----4-:R-:W-:-:S02]  /*4440*/  F2FP.F16.E4M3.UNPACK_B R28, R14 ;  /* 0x0000000eff1c723e */ /* 0x010fc400020006ff */
[----:B-1----:R-:W-:Y:S02]  /*4450*/  PRMT R0, R12, 0x7610, R0 ;  /* 0x000076100c007816 */ /* 0x002fe40000000000 */
[----:B0-----:R-:W-:-:S03]  /*4460*/  PRMT R4, R15, 0x7610, R4 ;  /* 0x000076100f047816 */ /* 0x001fc60000000004 */
[----:B------:R0:W-:Y:S01]  /*4470*/  STS.U16 [R29+UR4+0x2800], R0 ;  /* 0x002800001d007988 */ /* 0x0001e20008000404 */
[----:B--2---:R-:W-:-:S03]  /*4480*/  F2FP.F16.E4M3.UNPACK_B R27, R7 ;  /* 0x00000007ff1b723e */ /* 0x004fc600020006ff */
[----:B------:R-:W2:Y:S01]  /*4490*/  LDL.LU R7, [R1+0x58] ;  /* 0x0000580001077983 */ /* 0x000ea20000300800 */
[----:B------:R-:W-:-:S03]  /*44a0*/  PRMT R3, R4, 0x7610, R3 ;  /* 0x0000761004037816 */ /* 0x000fc60000000003 */
[----:B0-----:R-:W4:Y:S01]  /*44b0*/  LDL.LU R0, [R1+0x44] ;  /* 0x0000440001007983 */ /* 0x001f220000300800 */
[----:B------:R-:W-:-:S03]  /*44c0*/  F2FP.F16.E4M3.UNPACK_B R22, R10 ;  /* 0x0000000aff16723e */ /* 0x000fc600020006ff */
[----:B------:R-:W4:Y:S01]  /*44d0*/  LDL.LU R4, [R1+0x54] ;  /* 0x0000540001047983 */ /* 0x000f220000300800 */
[----:B------:R-:W-:-:S03]  /*44e0*/  PRMT R2, R5, 0x7610, R2 ;  /* 0x0000761005027816 */ /* 0x000fc60000000002 */
[----:B------:R-:W4:Y:S04]  /*44f0*/  LDL.LU R12, [R1+0x5c] ;  /* 0x00005c00010c7983 */ /* 0x000f280000300800 */
[----:B------:R-:W4:Y:S04]  /*4500*/  LDL.LU R10, [R1+0x50] ;  /* 0x00005000010a7983 */ /* 0x000f280000300800 */
[----:B------:R-:W-:Y:S01]  /*4510*/  STL [R1+0xa8c], R28 ;  /* 0x000a8c1c01007387 */ /* 0x000fe20000100800 */
[----:B------:R-:W-:-:S03]  /*4520*/  F2FP.F16.E4M3.UNPACK_B R25, R9 ;  /* 0x00000009ff19723e */ /* 0x000fc600020006ff */
[----:B------:R-:W-:Y:S01]  /*4530*/  STL [R1+0xa90], R27 ;  /* 0x000a901b01007387 */ /* 0x000fe20000100800 */
[----:B-----5:R-:W-:-:S03]  /*4540*/  F2FP.F16.E4M3.UNPACK_B R24, R8 ;  /* 0x00000008ff18723e */ /* 0x020fc600020006ff */
[----:B------:R-:W5:Y:S01]  /*4550*/  LDL.LU R5, [R1+0x128] ;  /* 0x0001280001057983 */ /* 0x000f620000300800 */
[----:B------:R-:W-:-:S03]  /*4560*/  F2FP.F16.E4M3.UNPACK_B R23, R6 ;  /* 0x00000006ff17723e */ /* 0x000fc600020006ff */
[----:B------:R-:W5:Y:S04]  /*4570*/  LDL.LU R15, [R1+0x120] ;  /* 0x00012000010f7983 */ /* 0x000f680000300800 */
[----:B------:R-:W5:Y:S04]  /*4580*/  LDL.LU R14, [R1+0x40] ;  /* 0x00004000010e7983 */ /* 0x000f680000300800 */
[----:B------:R-:W5:Y:S04]  /*4590*/  LDL.LU R9, [R1+0x4c] ;  /* 0x00004c0001097983 */ /* 0x000f680000300800 */
[----:B------:R-:W5:Y:S04]  /*45a0*/  LDL.LU R8, [R1+0x11c] ;  /* 0x00011c0001087983 */ /* 0x000f680000300800 */
[----:B------:R-:W5:Y:S01]  /*45b0*/  LDL.LU R6, [R1+0x114] ;  /* 0x0001140001067983 */ /* 0x000f620000300800 */
[----:B---3--:R-:W-:-:S05]  /*45c0*/  F2FP.F16.E4M3.UNPACK_B R26, R13 ;  /* 0x0000000dff1a723e */ /* 0x008fca00020006ff */
[----:B------:R-:W-:Y:S04]  /*45d0*/  STL [R1+0xa94], R26 ;  /* 0x000a941a01007387 */ /* 0x000fe80000100800 */
[----:B------:R-:W-:Y:S04]  /*45e0*/  STL [R1+0xa98], R22 ;  /* 0x000a981601007387 */ /* 0x000fe80000100800 */
[----:B------:R-:W3:Y:S01]  /*45f0*/  LDL.LU R13, [R1+0x110] ;  /* 0x00011000010d7983 */ /* 0x000ee20000300800 */
[----:B--2---:R-:W-:-:S03]  /*4600*/  F2FP.F16.E4M3.UNPACK_B R21, R7 ;  /* 0x00000007ff15723e */ /* 0x004fc600020006ff */
[----:B------:R-:W3:Y:S04]  /*4610*/  LDL.LU R7, [R1+0x100] ;  /* 0x0001000001077983 */ /* 0x000ee80000300800 */
[----:B------:R-:W-:Y:S04]  /*4620*/  STL [R1+0xaa0], R25 ;  /* 0x000aa01901007387 */ /* 0x000fe80000100800 */
[----:B------:R-:W-:Y:S01]  /*4630*/  STL [R1+0xaa4], R24 ;  /* 0x000aa41801007387 */ /* 0x000fe20000100800 */
[----:B----4-:R-:W-:-:S03]  /*4640*/  F2FP.F16.E4M3.UNPACK_B R19, R12 ;  /* 0x0000000cff13723e */ /* 0x010fc600020006ff */
[----:B------:R-:W-:Y:S01]  /*4650*/  STL [R1+0xaa8], R23 ;  /* 0x000aa81701007387 */ /* 0x000fe20000100800 */
[----:B------:R-:W-:-:S03]  /*4660*/  F2FP.F16.E4M3.UNPACK_B R18, R10 ;  /* 0x0000000aff12723e */ /* 0x000fc600020006ff */
[----:B------:R-:W2:Y:S04]  /*4670*/  LDL.LU R12, [R1+0x108] ;  /* 0x00010800010c7983 */ /* 0x000ea80000300800 */
[----:B------:R-:W2:Y:S04]  /*4680*/  LDL.LU R10, [R1+0xfc] ;  /* 0x0000fc00010a7983 */ /* 0x000ea80000300800 */
[----:B------:R-:W-:Y:S04]  /*4690*/  STS.U16 [R29+UR4+0xc800], R21 ;  /* 0x00c800151d007988 */ /* 0x000fe80008000404 */
[----:B------:R0:W-:Y:S04]  /*46a0*/  STL [R1+0xaac], R21 ;  /* 0x000aac1501007387 */ /* 0x0001e80000100800 */
[----:B------:R1:W-:Y:S01]  /*46b0*/  STS.U16 [R29+UR4+0x8800], R22 ;  /* 0x008800161d007988 */ /* 0x0003e20008000404 */
[----:B-----5:R-:W-:-:S03]  /*46c0*/  F2FP.F16.E4M3.UNPACK_B R16, R14 ;  /* 0x0000000eff10723e */ /* 0x020fc600020006ff */
[----:B0-----:R-:W4:Y:S01]  /*46d0*/  LDL.LU R21, [R1+0xf8] ;  /* 0x0000f80001157983 */ /* 0x001f220000300800 */
[----:B------:R-:W-:-:S03]  /*46e0*/  F2FP.F16.E4M3.UNPACK_B R11, R9 ;  /* 0x00000009ff0b723e */ /* 0x000fc600020006ff */
[----:B------:R0:W-:Y:S01]  /*46f0*/  STS.U16 [R29+UR4+0x7800], R26 ;  /* 0x0078001a1d007988 */ /* 0x0001e20008000404 */
[----:B------:R-:W-:-:S03]  /*4700*/  IMAD R14, R6, 0x100, R8 ;  /* 0x00000100060e7824 */ /* 0x000fc600078e0208 */
[----:B------:R-:W4:Y:S04]  /*4710*/  LDL.LU R6, [R1+0xf4] ;  /* 0x0000f40001067983 */ /* 0x000f280000300800 */
[----:B-1----:R-:W5:Y:S04]  /*4720*/  LDL.LU R22, [R1+0xe8] ;  /* 0x0000e80001167983 */ /* 0x002f680000300800 */
[----:B------:R-:W5:Y:S04]  /*4730*/  LDL.LU R9, [R1+0xd8] ;  /* 0x0000d80001097983 */ /* 0x000f680000300800 */
[----:B0-----:R-:W4:Y:S04]  /*4740*/  LDL.LU R26, [R1+0xd0] ;  /* 0x0000d000011a7983 */ /* 0x001f280000300800 */
[----:B------:R-:W4:Y:S04]  /*4750*/  LDL.LU R8, [R1+0xc4] ;  /* 0x0000c40001087983 */ /* 0x000f280000300800 */
[----:B------:R0:W-:Y:S04]  /*4760*/  STS.U16 [R29+UR4+0x6800], R27 ;  /* 0x0068001b1d007988 */ /* 0x0001e80008000404 */
[----:B0-----:R-:W5:Y:S01]  /*4770*/  LDL.LU R27, [R1+0xc0] ;  /* 0x0000c000011b7983 */ /* 0x001f620000300800 */
[----:B------:R-:W-:-:S03]  /*4780*/  IMAD R15, R15, 0x100, R5 ;  /* 0x000001000f0f7824 */ /* 0x000fc600078e0205 */
[----:B------:R0:W-:Y:S01]  /*4790*/  STS.U16 [R29+UR4+0x5800], R28 ;  /* 0x0058001c1d007988 */ /* 0x0001e20008000404 */
[----:B---3--:R-:W-:-:S03]  /*47a0*/  IMAD R13, R7, 0x100, R13 ;  /* 0x00000100070d7824 */ /* 0x008fc600078e020d */
[----:B------:R-:W3:Y:S04]  /*47b0*/  LDL.LU R7, [R1+0xac] ;  /* 0x0000ac0001077983 */ /* 0x000ee80000300800 */
[----:B0-----:R-:W3:Y:S04]  /*47c0*/  LDL.LU R28, [R1+0xb4] ;  /* 0x0000b400011c7983 */ /* 0x001ee80000300800 */
[----:B------:R-:W3:Y:S01]  /*47d0*/  LDL.LU R5, [R1+0x98] ;  /* 0x0000980001057983 */ /* 0x000ee20000300800 */
[----:B------:R-:W-:-:S03]  /*47e0*/  F2FP.F16.E4M3.UNPACK_B R17, R0 ;  /* 0x00000000ff11723e */ /* 0x000fc600020006ff */
[----:B------:R0:W-:Y:S01]  /*47f0*/  STS.U16 [R29+UR4+0xb800], R23 ;  /* 0x00b800171d007988 */ /* 0x0001e20008000404 */
[----:B------:R-:W-:-:S03]  /*4800*/  F2FP.F16.E4M3.UNPACK_B R20, R4 ;  /* 0x00000004ff14723e */ /* 0x000fc600020006ff */
[----:B------:R1:W-:Y:S04]  /*4810*/  STS.U16 [R29+UR4+0xa800], R24 ;  /* 0x00a800181d007988 */ /* 0x0003e80008000404 */
[----:B0-----:R-:W3:Y:S04]  /*4820*/  LDL.LU R23, [R1+0x90] ;  /* 0x0000900001177983 */ /* 0x001ee80000300800 */
[----:B------:R-:W3:Y:S01]  /*4830*/  LDL.LU R0, [R1+0x84] ;  /* 0x0000840001007983 */ /* 0x000ee20000300800 */
[----:B--2---:R-:W-:-:S03]  /*4840*/  IMAD R10, R10, 0x100, R12 ;  /* 0x000001000a0a7824 */ /* 0x004fc600078e020c */
[----:B-1----:R-:W2:Y:S04]  /*4850*/  LDL.LU R24, [R1+0x7c] ;  /* 0x00007c0001187983 */ /* 0x002ea80000300800 */
[----:B------:R0:W-:Y:S04]  /*4860*/  STS.U16 [R29+UR4+0x9800], R25 ;  /* 0x009800191d007988 */ /* 0x0001e80008000404 */
[----:B------:R-:W2:Y:S04]  /*4870*/  LDL.LU R4, [R1+0x68] ;  /* 0x0000680001047983 */ /* 0x000ea80000300800 */
[----:B------:R1:W-:Y:S04]  /*4880*/  STS.U16 [R29+UR4+0x4800], R3 ;  /* 0x004800031d007988 */ /* 0x0003e80008000404 */
[----:B0-----:R-:W2:Y:S04]  /*4890*/  LDL.LU R25, [R1+0x6c] ;  /* 0x00006c0001197983 */ /* 0x001ea80000300800 */
[----:B------:R0:W-:Y:S04]  /*48a0*/  STS.U16 [R29+UR4+0x3800], R2 ;  /* 0x003800021d007988 */ /* 0x0001e80008000404 */
[----:B-1----:R-:W2:Y:S04]  /*48b0*/  LDL.LU R3, [R1+0x64] ;  /* 0x0000640001037983 */ /* 0x002ea80000300800 */
[----:B------:R-:W2:Y:S04]  /*48c0*/  LDL.LU R12, [R1+0x60] ;  /* 0x00006000010c7983 */ /* 0x000ea80000300800 */
[----:B0-----:R-:W2:Y:S01]  /*48d0*/  LDL.LU R2, [R1+0x15c] ;  /* 0x00015c0001027983 */ /* 0x001ea20000300800 */
[----:B----4-:R-:W-:-:S02]  /*48e0*/  IMAD R6, R6, 0x100, R21 ;  /* 0x0000010006067824 */ /* 0x010fc400078e0215 */
[----:B-----5:R-:W-:Y:S01]  /*48f0*/  IMAD R9, R9, 0x100, R22 ;  /* 0x0000010009097824 */ /* 0x020fe200078e0216 */
[----:B------:R-:W4:Y:S01]  /*4900*/  LDL.LU R21, [R1+0xaac] ;  /* 0x000aac0001157983 */ /* 0x000f220000300800 */
[----:B------:R-:W-:-:S03]  /*4910*/  IMAD R8, R8, 0x100, R26 ;  /* 0x0000010008087824 */ /* 0x000fc600078e021a */
[----:B------:R-:W5:Y:S04]  /*4920*/  LDL.LU.S16 R22, [R1+0x12] ;  /* 0x0000120001167983 */ /* 0x000f680000300600 */
[----:B------:R-:W4:Y:S01]  /*4930*/  LDL.LU.S16 R26, [R1+0xe] ;  /* 0x00000e00011a7983 */ /* 0x000f220000300600 */
[----:B---3--:R-:W-:-:S03]  /*4940*/  IMAD R7, R7, 0x100, R27 ;  /* 0x0000010007077824 */ /* 0x008fc600078e021b */
[----:B------:R-:W3:Y:S01]  /*4950*/  LDL.LU.S16 R27, [R1+0xa] ;  /* 0x00000a00011b7983 */ /* 0x000ee20000300600 */
[----:B------:R-:W-:-:S03]  /*4960*/  IMAD R5, R5, 0x100, R28 ;  /* 0x0000010005057824 */ /* 0x000fc600078e021c */
[----:B------:R-:W3:Y:S01]  /*4970*/  LDL.LU.S16 R28, [R1+0x6] ;  /* 0x00000600011c7983 */ /* 0x000ee20000300600 */
[----:B------:R-:W-:Y:S02]  /*4980*/  F2FP.F16.E4M3.UNPACK_B R6, R6 ;  /* 0x00000006ff06723e */ /* 0x000fe400020006ff */
[----:B------:R-:W-:Y:S02]  /*4990*/  F2FP.F16.E4M3.UNPACK_B R7, R7 ;  /* 0x00000007ff07723e */ /* 0x000fe400020006ff */
[----:B------:R-:W-:Y:S02]  /*49a0*/  F2FP.F16.E4M3.UNPACK_B R15, R15 ;  /* 0x0000000fff0f723e */ /* 0x000fe400020006ff */
[----:B------:R-:W-:Y:S02]  /*49b0*/  F2FP.F16.E4M3.UNPACK_B R14, R14 ;  /* 0x0000000eff0e723e */ /* 0x000fe400020006ff */
[----:B------:R-:W-:Y:S02]  /*49c0*/  F2FP.F16.E4M3.UNPACK_B R13, R13 ;  /* 0x0000000dff0d723e */ /* 0x000fe400020006ff */
[----:B------:R-:W-:Y:S01]  /*49d0*/  F2FP.F16.E4M3.UNPACK_B R10, R10 ;  /* 0x0000000aff0a723e */ /* 0x000fe200020006ff */
[----:B------:R-:W-:Y:S01]  /*49e0*/  IMAD R0, R0, 0x100, R23 ;  /* 0x0000010000007824 */ /* 0x000fe200078e0217 */
[----:B------:R-:W-:Y:S01]  /*49f0*/  F2FP.F16.E4M3.UNPACK_B R9, R9 ;  /* 0x00000009ff09723e */ /* 0x000fe200020006ff */
[----:B------:R-:W3:Y:S01]  /*4a00*/  LDL.LU R23, [R1+0xaa8] ;  /* 0x000aa80001177983 */ /* 0x000ee20000300800 */
[----:B------:R-:W-:-:S02]  /*4a10*/  F2FP.F16.E4M3.UNPACK_B R8, R8 ;  /* 0x00000008ff08723e */ /* 0x000fc400020006ff */
[----:B------:R-:W-:Y:S02]  /*4a20*/  F2FP.F16.E4M3.UNPACK_B R5, R5 ;  /* 0x00000005ff05723e */ /* 0x000fe400020006ff */
[----:B------:R-:W-:Y:S01]  /*4a30*/  F2FP.F16.E4M3.UNPACK_B R0, R0 ;  /* 0x00000000ff00723e */ /* 0x000fe200020006ff */
[----:B--2---:R-:W-:Y:S02]  /*4a40*/  IMAD R4, R4, 0x100, R24 ;  /* 0x0000010004047824 */ /* 0x004fe400078e0218 */
[----:B------:R-:W2:Y:S03]  /*4a50*/  LDL.LU R24, [R1+0xaa4] ;  /* 0x000aa40001187983 */ /* 0x000ea60000300800 */
[----:B------:R-:W-:Y:S01]  /*4a60*/  F2FP.F16.E4M3.UNPACK_B R4, R4 ;  /* 0x00000004ff04723e */ /* 0x000fe200020006ff */
[----:B------:R5:W-:Y:S01]  /*4a70*/  STS.U16 [R29+UR4+0x17800], R6 ;  /* 0x017800061d007988 */ /* 0x000be20008000404 */
[----:B------:R-:W-:-:S03]  /*4a80*/  IMAD R3, R3, 0x100, R25 ;  /* 0x0000010003037824 */ /* 0x000fc600078e0219 */
[----:B------:R-:W2:Y:S01]  /*4a90*/  LDL.LU R25, [R1+0xaa0] ;  /* 0x000aa00001197983 */ /* 0x000ea20000300800 */
[----:B------:R-:W-:Y:S01]  /*4aa0*/  IMAD R2, R2, 0x100, R12 ;  /* 0x0000010002027824 */ /* 0x000fe200078e020c */
[----:B------:R-:W-:Y:S02]  /*4ab0*/  F2FP.F16.E4M3.UNPACK_B R3, R3 ;  /* 0x00000003ff03723e */ /* 0x000fe400020006ff */
[----:B------:R-:W2:Y:S02]  /*4ac0*/  LDL.LU R12, [R1+0xa9c] ;  /* 0x000a9c00010c7983 */ /* 0x000ea40000300800 */
[----:B------:R-:W-:Y:S02]  /*4ad0*/  F2FP.F16.E4M3.UNPACK_B R2, R2 ;  /* 0x00000002ff02723e */ /* 0x000fe400020006ff */
[----:B------:R4:W-:Y:S01]  /*4ae0*/  STS.U16 [R29+UR4+0x1a800], R7 ;  /* 0x01a800071d007988 */ /* 0x0009e20008000404 */
[----:B-----5:R-:W-:-:S03]  /*4af0*/  PRMT R6, R22, 0x7610, R6 ;  /* 0x0000761016067816 */ /* 0x020fc60000000006 */
[----:B------:R-:W5:Y:S04]  /*4b00*/  LDL.LU R22, [R1+0xa98] ;  /* 0x000a980001167983 */ /* 0x000f680000300800 */
[----:B------:R-:W-:Y:S01]  /*4b10*/  STS.U16 [R29+UR4+0xd800], R17 ;  /* 0x00d800111d007988 */ /* 0x000fe20008000404 */
[----:B----4-:R-:W-:-:S03]  /*4b20*/  PRMT R7, R26, 0x7610, R7 ;  /* 0x000076101a077816 */ /* 0x010fc60000000007 */
        /* <DEDUP_REMOVED lines=14> */
[----:B------:R-:W4:Y:S04]  /*4c10*/  LDL.LU R26, [R1+0xa94] ;  /* 0x000a9400011a7983 */ /* 0x000f280000300800 */
[----:B------:R-:W-:Y:S04]  /*4c20*/  STS.U16 [R29+UR4+0x1e800], R3 ;  /* 0x01e800031d007988 */ /* 0x000fe80008000404 */
[----:B------:R0:W-:Y:S04]  /*4c30*/  STS.U16 [R29+UR4+0x1f800], R2 ;  /* 0x01f800021d007988 */ /* 0x0001e80008000404 */
[----:B0-----:R-:W4:Y:S01]  /*4c40*/  LDL.LU.S16 R29, [R1+0x2] ;  /* 0x00000200011d7983 */ /* 0x001f220000300600 */
[----:B---3--:R-:W-:-:S03]  /*4c50*/  PRMT R5, R27, 0x7610, R5 ;  /* 0x000076101b057816 */ /* 0x008fc60000000005 */
[----:B------:R-:W3:Y:S01]  /*4c60*/  LDL.LU R27, [R1+0xa90] ;  /* 0x000a9000011b7983 */ /* 0x000ee20000300800 */
[----:B------:R-:W-:-:S03]  /*4c70*/  PRMT R0, R28, 0x7610, R0 ;  /* 0x000076101c007816 */ /* 0x000fc60000000000 */
[----:B------:R-:W3:Y:S01]  /*4c80*/  LDL.LU R28, [R1+0xa8c] ;  /* 0x000a8c00011c7983 */ /* 0x000ee20000300800 */
[----:B------:R-:W-:Y:S02]  /*4c90*/  PRMT R10, R23, 0x7632, R10 ;  /* 0x00007632170a7816 */ /* 0x000fe4000000000a */
[----:B--2---:R-:W-:Y:S02]  /*4ca0*/  PRMT R3, R25, 0x7632, R3 ;  /* 0x0000763219037816 */ /* 0x004fe40000000003 */
[----:B------:R-:W-:-:S05]  /*4cb0*/  LOP3.LUT R12, R12, 0x60, RZ, 0x3c, !PT ;  /* 0x000000600c0c7812 */ /* 0x000fca00078e3cff */
[----:B------:R-:W-:Y:S01]  /*4cc0*/  STS.U16 [R12+UR4+0xc00], R6 ;  /* 0x000c00060c007988 */ /* 0x000fe20008000404 */
[----:B-----5:R-:W-:-:S03]  /*4cd0*/  PRMT R2, R22, 0x7632, R2 ;  /* 0x0000763216027816 */ /* 0x020fc60000000002 */
        /* <DEDUP_REMOVED lines=14> */
[----:B------:R-:W-:Y:S01]  /*4dc0*/  STS.U16 [R12+UR4+0x13c00], R3 ;  /* 0x013c00030c007988 */ /* 0x000fe20008000404 */
[----:B0-----:R-:W-:-:S03]  /*4dd0*/  PRMT R0, R10, 0x7632, R0 ;  /* 0x000076320a007816 */ /* 0x001fc60000000000 */
[----:B------:R0:W-:Y:S01]  /*4de0*/  STS.U16 [R12+UR4+0x12c00], R2 ;  /* 0x012c00020c007988 */ /* 0x0001e20008000404 */
[----:B-1----:R-:W-:-:S03]  /*4df0*/  PRMT R7, R14, 0x7632, R7 ;  /* 0x000076320e077816 */ /* 0x002fc60000000007 */
[----:B------:R-:W-:Y:S01]  /*4e00*/  STS.U16 [R12+UR4+0xec00], R5 ;  /* 0x00ec00050c007988 */ /* 0x000fe20008000404 */
[----:B0-----:R-:W-:Y:S02]  /*4e10*/  PRMT R2, R0, 0x7632, R2 ;  /* 0x0000763200027816 */ /* 0x001fe40000000002 */
[----:B----4-:R-:W-:-:S05]  /*4e20*/  PRMT R6, R26, 0x7632, R6 ;  /* 0x000076321a067816 */ /* 0x010fca0000000006 */
[----:B------:R0:W-:Y:S01]  /*4e30*/  STS.U16 [R12+UR4+0x7c00], R6 ;  /* 0x007c00060c007988 */ /* 0x0001e20008000404 */
[----:B------:R-:W-:Y:S02]  /*4e40*/  PRMT R4, R29, 0x7610, R4 ;  /* 0x000076101d047816 */ /* 0x000fe40000000004 */
[----:B0-----:R-:W-:-:S03]  /*4e50*/  PRMT R6, R16, 0x7632, R6 ;  /* 0x0000763210067816 */ /* 0x001fc60000000006 */
[----:B------:R0:W-:Y:S02]  /*4e60*/  STS.U16 [R12+UR4+0x4c00], R4 ;  /* 0x004c00040c007988 */ /* 0x0001e40008000404 */
[----:B0-----:R-:W-:-:S05]  /*4e70*/  PRMT R4, R17, 0x7632, R4 ;  /* 0x0000763211047816 */ /* 0x001fca0000000004 */
[----:B------:R0:W-:Y:S02]  /*4e80*/  STS.U16 [R12+UR4+0xdc00], R4 ;  /* 0x00dc00040c007988 */ /* 0x0001e40008000404 */
[----:B0-----:R-:W-:-:S04]  /*4e90*/  PRMT R4, R6, 0x7632, R4 ;  /* 0x0000763206047816 */ /* 0x001fc80000000004 */
[----:B------:R-:W-:Y:S01]  /*4ea0*/  PRMT R3, R4, 0x7632, R3 ;  /* 0x0000763204037816 */ /* 0x000fe20000000003 */
[----:B------:R-:W-:Y:S04]  /*4eb0*/  STS.U16 [R12+UR4+0x14c00], R7 ;  /* 0x014c00070c007988 */ /* 0x000fe80008000404 */
[----:B------:R0:W-:Y:S04]  /*4ec0*/  STS.U16 [R12+UR4+0x16c00], R0 ;  /* 0x016c00000c007988 */ /* 0x0001e80008000404 */
[----:B------:R1:W-:Y:S04]  /*4ed0*/  STS.U16 [R12+UR4+0x15c00], R10 ;  /* 0x015c000a0c007988 */ /* 0x0003e80008000404 */
[----:B------:R-:W-:Y:S01]  /*4ee0*/  STS.U16 [R12+UR4+0x1dc00], R3 ;  /* 0x01dc00030c007988 */ /* 0x000fe20008000404 */
[----:B0-----:R-:W-:-:S03]  /*4ef0*/  IMAD.MOV.U32 R0, RZ, RZ, -0x800000 ;  /* 0xff800000ff007424 */ /* 0x001fc600078e00ff */
[----:B------:R0:W-:Y:S01]  /*4f00*/  STS.U16 [R12+UR4+0x1cc00], R2 ;  /* 0x01cc00020c007988 */ /* 0x0001e20008000404 */
[----:B-1----:R-:W-:-:S03]  /*4f10*/  PRMT R10, R2, 0x7632, R10 ;  /* 0x00007632020a7816 */ /* 0x002fc6000000000a */
[----:B------:R-:W-:Y:S01]  /*4f20*/  STL [R1+0x1c4], R0 ;  /* 0x0001c40001007387 */ /* 0x000fe20000100800 */
[----:B0-----:R-:W-:Y:S01]  /*4f30*/  IMAD.MOV.U32 R2, RZ, RZ, 0x3f800000 ;  /* 0x3f800000ff027424 */ /* 0x001fe200078e00ff */
[----:B---3--:R-:W-:-:S05]  /*4f40*/  PRMT R9, R27, 0x7632, R9 ;  /* 0x000076321b097816 */ /* 0x008fca0000000009 */
[----:B------:R0:W-:Y:S02]  /*4f50*/  STS.U16 [R12+UR4+0x6c00], R9 ;  /* 0x006c00090c007988 */ /* 0x0001e40008000404 */
[----:B0-----:R-:W-:-:S04]  /*4f60*/  PRMT R9, R18, 0x7632, R9 ;  /* 0x0000763212097816 */ /* 0x001fc80000000009 */
[----:B------:R-:W-:Y:S01]  /*4f70*/  PRMT R5, R9, 0x7632, R5 ;  /* 0x0000763209057816 */ /* 0x000fe20000000005 */
[----:B------:R0:W-:Y:S02]  /*4f80*/  STS.U16 [R12+UR4+0x10c00], R9 ;  /* 0x010c00090c007988 */ /* 0x0001e40008000404 */
[----:B0-----:R-:W-:Y:S02]  /*4f90*/  PRMT R9, R7, 0x7632, R9 ;  /* 0x0000763207097816 */ /* 0x001fe40000000009 */
[----:B------:R-:W-:Y:S01]  /*4fa0*/  PRMT R7, R3, 0x7632, R7 ;  /* 0x0000763203077816 */ /* 0x000fe20000000007 */
[----:B------:R-:W-:-:S05]  /*4fb0*/  IMAD.MOV.U32 R3, RZ, RZ, 0x3f800000 ;  /* 0x3f800000ff037424 */ /* 0x000fca00078e00ff */
[----:B------:R-:W-:Y:S04]  /*4fc0*/  STL [R1+0x680], R3 ;  /* 0x0006800301007387 */ /* 0x000fe80000100800 */
[----:B------:R-:W-:Y:S04]  /*4fd0*/  STL [R1+0x684], R2 ;  /* 0x0006840201007387 */ /* 0x000fe80000100800 */
[----:B------:R-:W-:Y:S04]  /*4fe0*/  STL [R1+0x310], RZ ;  /* 0x000310ff01007387 */ /* 0x000fe80000100800 */
[----:B------:R-:W-:Y:S04]  /*4ff0*/  STL [R1+0x1c0], R0 ;  /* 0x0001c00001007387 */ /* 0x000fe80000100800 */
[----:B------:R-:W-:Y:S04]  /*5000*/  STL [R1+0x314], RZ ;  /* 0x000314ff01007387 */ /* 0x000fe80000100800 */
        /* <DEDUP_REMOVED lines=104> */
[----:B------:R-:W-:Y:S01]  /*5690*/  STL [R1+0x268], RZ ;  /* 0x000268ff01007387 */ /* 0x000fe20000100800 */
[----:B------:R-:W-:-:S03]  /*56a0*/  PRMT R8, R28, 0x7632, R8 ;  /* 0x000076321c087816 */ /* 0x000fc60000000008 */
        /* <DEDUP_REMOVED lines=8> */
[----:B------:R0:W-:Y:S01]  /*5730*/  STS.U16 [R12+UR4+0x5c00], R8 ;  /* 0x005c00080c007988 */ /* 0x0001e20008000404 */
[----:B------:R-:W1:Y:S03]  /*5740*/  S2R R28, SR_TID.X ;  /* 0x00000000001c7919 */ /* 0x000e660000002100 */
[----:B------:R-:W-:Y:S01]  /*5750*/  STL [R1+0x2dc], RZ ;  /* 0x0002dcff01007387 */ /* 0x000fe20000100800 */
[----:B0-----:R-:W-:-:S03]  /*5760*/  PRMT R8, R19, 0x7632, R8 ;  /* 0x0000763213087816 */ /* 0x001fc60000000008 */
[----:B------:R-:W-:Y:S04]  /*5770*/  STL [R1+0x2c0], RZ ;  /* 0x0002c0ff01007387 */ /* 0x000fe80000100800 */
[----:B------:R-:W-:Y:S04]  /*5780*/  STL [R1+0x2c4], RZ ;  /* 0x0002c4ff01007387 */ /* 0x000fe80000100800 */
[----:B------:R-:W-:Y:S04]  /*5790*/  STL [R1+0x2c8], RZ ;  /* 0x0002c8ff01007387 */ /* 0x000fe80000100800 */
[----:B------:R-:W-:Y:S04]  /*57a0*/  STL [R1+0x2cc], RZ ;  /* 0x0002ccff01007387 */ /* 0x000fe80000100800 */
[----:B------:R-:W-:Y:S04]  /*57b0*/  STL [R1+0x290], RZ ;  /* 0x000290ff01007387 */ /* 0x000fe80000100800 */
[----:B------:R0:W-:Y:S04]  /*57c0*/  STS.U16 [R12+UR4+0xfc00], R8 ;  /* 0x00fc00080c007988 */ /* 0x0001e80008000404 */
[----:B------:R2:W-:Y:S04]  /*57d0*/  STS.U16 [R12+UR4+0x11c00], R6 ;  /* 0x011c00060c007988 */ /* 0x0005e80008000404 */
[----:B------:R3:W-:Y:S01]  /*57e0*/  STL [R1+0x294], RZ ;  /* 0x000294ff01007387 */ /* 0x0007e20000100800 */
[----:B0-----:R-:W-:-:S03]  /*57f0*/  PRMT R8, R8, 0x7632, R8 ;  /* 0x0000763208087816 */ /* 0x001fc60000000008 */
[----:B------:R3:W-:Y:S01]  /*5800*/  STL [R1+0x298], RZ ;  /* 0x000298ff01007387 */ /* 0x0007e20000100800 */
[----:B--2---:R-:W-:-:S03]  /*5810*/  PRMT R6, R5, 0x7632, R6 ;  /* 0x0000763205067816 */ /* 0x004fc60000000006 */
[----:B------:R3:W-:Y:S04]  /*5820*/  STL [R1+0x29c], RZ ;  /* 0x00029cff01007387 */ /* 0x0007e80000100800 */
[----:B------:R3:W-:Y:S04]  /*5830*/  STL [R1+0x540], RZ ;  /* 0x000540ff01007387 */ /* 0x0007e80000100800 */
[----:B------:R3:W-:Y:S04]  /*5840*/  STL [R1+0x544], RZ ;  /* 0x000544ff01007387 */ /* 0x0007e80000100800 */
[----:B------:R3:W-:Y:S04]  /*5850*/  STL [R1+0x548], RZ ;  /* 0x000548ff01007387 */ /* 0x0007e80000100800 */
[----:B------:R3:W-:Y:S04]  /*5860*/  STS.U16 [R12+UR4+0x17c00], R4 ;  /* 0x017c00040c007988 */ /* 0x0007e80008000404 */
[----:B------:R3:W-:Y:S04]  /*5870*/  STS.U16 [R12+UR4+0x18c00], R5 ;  /* 0x018c00050c007988 */ /* 0x0007e80008000404 */
[----:B------:R3:W-:Y:S04]  /*5880*/  STS.U16 [R12+UR4+0x19c00], R8 ;  /* 0x019c00080c007988 */ /* 0x0007e80008000404 */
[----:B------:R3:W-:Y:S04]  /*5890*/  STS.U16 [R12+UR4+0x1ac00], R9 ;  /* 0x01ac00090c007988 */ /* 0x0007e80008000404 */
[----:B------:R3:W-:Y:S04]  /*58a0*/  STS.U16 [R12+UR4+0x1bc00], R6 ;  /* 0x01bc00060c007988 */ /* 0x0007e80008000404 */
[----:B------:R3:W-:Y:S04]  /*58b0*/  STS.U16 [R12+UR4+0x1ec00], R7 ;  /* 0x01ec00070c007988 */ /* 0x0007e80008000404 */
[----:B------:R3:W-:Y:S04]  /*58c0*/  STS.U16 [R12+UR4+0x1fc00], R10 ;  /* 0x01fc000a0c007988 */ /* 0x0007e80008000404 */
[----:B------:R3:W-:Y:S01]  /*58d0*/  STL [R1+0x54c], RZ ;  /* 0x00054cff01007387 */ /* 0x0007e20000100800 */
[----:B------:R-:W-:Y:S01]  /*58e0*/  UISETP.GE.AND UP0, UPT, UR12, 0x1, UPT ;  /* 0x000000010c00788c */ /* 0x000fe2000bf06270 */
[----:B-1----:R-:W-:-:S08]  /*58f0*/  LOP3.LUT P0, RZ, R28, 0x100, RZ, 0xc0, !PT ;  /* 0x000001001cff7812 */ /* 0x002fd0000780c0ff */
[----:B---3--:R-:W-:Y:S05]  /*5900*/  BRA.U !UP0, `(.L_x_0) ;  /* 0x0000029508d47547 */ /* 0x008fea000b800000 */
[----:B------:R-:W0:Y:S01]  /*5910*/  S2R R29, SR_TID.X ;  /* 0x00000000001d7919 */ /* 0x000e220000002100 */
[----:B------:R-:W1:Y:S01]  /*5920*/  LDC.64 R2, c[0x0][0x3c0] ;  /* 0x0000f000ff027b82 */ /* 0x000e620000000a00 */
[----:B------:R-:W2:Y:S01]  /*5930*/  LDCU UR4, c[0x0][0x3c8] ;  /* 0x00007900ff0477ac */ /* 0x000ea20008000800 */
[----:B------:R-:W-:Y:S02]  /*5940*/  SHF.R.U32.HI R23, RZ, 0x7, R28 ;  /* 0x00000007ff177819 */ /* 0x000fe4000001161c */
[----:B------:R-:W-:Y:S01]  /*5950*/  LOP3.LUT R4, R28, 0x7f, RZ, 0xc0, !PT ;  /* 0x0000007f1c047812 */ /* 0x000fe200078ec0ff */
[----:B------:R-:W3:Y:S01]  /*5960*/  LDCU.64 UR14, c[0x0][0x388] ;  /* 0x00007100ff0e77ac */ /* 0x000ee20008000a00 */
[----:B------:R-:W-:Y:S01]  /*5970*/  SGXT.U32 R23, R23, 0x2 ;  /* 0x000000021717781a */ /* 0x000fe20000000000 */
[----:B------:R-:W4:Y:S01]  /*5980*/  LDCU.64 UR8, c[0x0][0x3d0] ;  /* 0x00007a00ff0877ac */ /* 0x000f220008000a00 */
[----:B------:R-:W0:Y:S01]  /*5990*/  LDCU UR13, c[0x0][0x3a8] ;  /* 0x00007500ff0d77ac */ /* 0x000e220008000800 */
[----:B-1----:R-:W-:Y:S01]  /*59a0*/  IMAD.MOV.U32 R0, RZ, RZ, R2 ;  /* 0x000000ffff007224 */ /* 0x002fe200078e0002 */
[----:B------:R2:W-:Y:S01]  /*59b0*/  STL [R1+0x634], R3 ;  /* 0x0006340301007387 */ /* 0x0005e20000100800 */
[----:B------:R-:W1:Y:S01]  /*59c0*/  LDC R2, c[0x0][0x3d8] ;  /* 0x0000f600ff027b82 */ /* 0x000e620000000800 */
[----:B----4-:R-:W-:-:S02]  /*59d0*/  IMAD R4, R4, UR9, RZ ;  /* 0x0000000904047c24 */ /* 0x010fc4000f8e02ff */
[----:B------:R-:W-:Y:S01]  /*59e0*/  IMAD R0, R0, UR6, RZ ;  /* 0x0000000600007c24 */ /* 0x000fe2000f8e02ff */
[----:B0-----:R-:W-:Y:S01]  /*59f0*/  SHF.R.U32.HI R27, RZ, 0x8, R29 ;  /* 0x00000008ff1b7819 */ /* 0x001fe2000001161d */
[----:B------:R-:W-:-:S03]  /*5a00*/  IMAD.MOV.U32 R29, RZ, RZ, R3 ;  /* 0x000000ffff1d7224 */ /* 0x000fc600078e0003 */
[----:B------:R-:W-:-:S05]  /*5a10*/  SGXT.U32 R27, R27, 0x1 ;  /* 0x000000011b1b781a */ /* 0x000fca0000000000 */
[----:B------:R-:W-:Y:S02]  /*5a20*/  IMAD R9, R27, R29, RZ ;  /* 0x0000001d1b097224 */ /* 0x000fe400078e02ff */
[----:B------:R-:W0:Y:S02]  /*5a30*/  S2R R27, SR_TID.X ;  /* 0x00000000001b7919 */ /* 0x000e240000002100 */
        /* <DEDUP_REMOVED lines=8> */
[----:B0-----:R-:W-:-:S03]  /*5ac0*/  LOP3.LUT R27, R27, 0xff, RZ, 0xc0, !PT ;  /* 0x000000ff1b1b7812 */ /* 0x001fc600078ec0ff */
[----:B------:R-:W-:Y:S02]  /*5ad0*/  IMAD R12, R29, 0x2, R11 ;  /* 0x000000021d0c7824 */ /* 0x000fe400078e020b */
[----:B--2---:R-:W-:Y:S01]  /*5ae0*/  IMAD R3, R27, UR4, RZ ;  /* 0x000000041b037c24 */ /* 0x004fe2000f8e02ff */
[----:B------:R-:W-:Y:S01]  /*5af0*/  UIMAD UR4, UR6, UR8, URZ ;  /* 0x00000008060472a4 */ /* 0x000fe2000f8e02ff */
[----:B------:R-:W-:-:S03]  /*5b00*/  IMAD R19, R29, 0x2, R12 ;  /* 0x000000021d137824 */ /* 0x000fc600078e020c */
[----:B------:R-:W-:Y:S01]  /*5b10*/  SHF.R.S32.HI R7, RZ, 0x1f, R3 ;  /* 0x0000001fff077819 */ /* 0x000fe20000011403 */
[----:B------:R-:W-:Y:S01]  /*5b20*/  IMAD R8, R29, 0x2, R19 ;  /* 0x000000021d087824 */ /* 0x000fe200078e0213 */
[--C-:B---3--:R-:W-:Y:S01]  /*5b30*/  IADD3 R3, P1, P2, R3, UR14, R0.reuse ;  /* 0x0000000e03037c10 */ /* 0x108fe2000fa3e000 */
[----:B------:R-:W-:Y:S01]  /*5b40*/  USHF.R.S32.HI UR5, URZ, 0x1f, UR4 ;  /* 0x0000001fff057899 */ /* 0x000fe20008011404 */
[----:B------:R-:W-:Y:S01]  /*5b50*/  SHF.R.S32.HI R0, RZ, 0x1f, R0 ;  /* 0x0000001fff007819 */ /* 0x000fe20000011400 */
[----:B------:R-:W-:Y:S01]  /*5b60*/  IMAD R18, R29, 0x2, R8 ;  /* 0x000000021d127824 */ /* 0x000fe200078e0208 */
[-C--:B------:R-:W-:Y:S02]  /*5b70*/  IADD3 R24, P3, PT, R9, R3.reuse, RZ ;  /* 0x0000000309187210 */ /* 0x080fe40007f7e0ff */
[----:B------:R-:W-:Y:S01]  /*5b80*/  IADD3.X R0, PT, PT, R7, UR15, R0, P1, P2 ;  /* 0x0000000f07007c10 */ /* 0x000fe20008fe4400 */
[----:B------:R-:W-:Y:S01]  /*5b90*/  IMAD R17, R29, 0x2, R18 ;  /* 0x000000021d117824 */ /* 0x000fe200078e0212 */
[-C--:B------:R-:W-:Y:S01]  /*5ba0*/  IADD3 R26, P4, PT, R22, R3.reuse, RZ ;  /* 0x00000003161a7210 */ /* 0x080fe20007f9e0ff */
[----:B------:R0:W-:Y:S01]  /*5bb0*/  STL [R1+0xa04], R24 ;  /* 0x000a041801007387 */ /* 0x0001e20000100800 */
[----:B------:R-:W-:Y:S01]  /*5bc0*/  LEA.HI.X.SX32 R25, R9, R0, 0x1, P3 ;  /* 0x0000000009197211 */ /* 0x000fe200018f0eff */
[C---:B------:R-:W-:Y:S01]  /*5bd0*/  IMAD R14, R29.reuse, 0x2, R17 ;  /* 0x000000021d0e7824 */ /* 0x040fe200078e0211 */
[C---:B------:R-:W-:Y:S01]  /*5be0*/  LOP3.LUT P1, RZ, R28.reuse, 0x2, RZ, 0xc0, !PT ;  /* 0x000000021cff7812 */ /* 0x040fe2000782c0ff */
[----:B------:R-:W-:Y:S01]  /*5bf0*/  STL [R1+0xa0c], R26 ;  /* 0x000a0c1a01007387 */ /* 0x000fe20000100800 */
[----:B------:R-:W-:Y:S01]  /*5c00*/  LOP3.LUT P2, RZ, R28, 0x1, RZ, 0xc0, !PT ;  /* 0x000000011cff7812 */ /* 0x000fe2000784c0ff */
[----:B------:R-:W-:Y:S01]  /*5c10*/  IMAD R13, R29, 0x2, R14 ;  /* 0x000000021d0d7824 */ /* 0x000fe200078e020e */
[----:B------:R-:W2:Y:S01]  /*5c20*/  LDC.64 R6, c[0x0][0x390] ;  /* 0x0000e400ff067b82 */ /* 0x000ea20000000a00 */
[----:B------:R3:W-:Y:S01]  /*5c30*/  STL [R1+0xa00], R25 ;  /* 0x000a001901007387 */ /* 0x0007e20000100800 */
[----:B0-----:R-:W-:Y:S01]  /*5c40*/  IADD3 R24, P3, PT, R5, R3, RZ ;  /* 0x0000000305187210 */ /* 0x001fe20007f7e0ff */
[----:B------:R-:W-:-:S04]  /*5c50*/  IMAD R9, R29, 0x2, R13 ;  /* 0x000000021d097824 */ /* 0x000fc800078e020d */
[----:B------:R0:W-:Y:S01]  /*5c60*/  STL [R1+0xa14], R24 ;  /* 0x000a141801007387 */ /* 0x0001e20000100800 */
[----:B---3--:R-:W-:-:S04]  /*5c70*/  IADD3 R25, P5, PT, R16, R3, RZ ;  /* 0x0000000310197210 */ /* 0x008fc80007fbe0ff */
[-C--:B------:R-:W-:Y:S01]  /*5c80*/  LEA.HI.X.SX32 R16, R16, R0.reuse, 0x1, P5 ;  /* 0x0000000010107211 */ /* 0x080fe200028f0eff */
[----:B------:R-:W-:Y:S01]  /*5c90*/  STL [R1+0xa84], R25 ;  /* 0x000a841901007387 */ /* 0x000fe20000100800 */
[-C--:B0-----:R-:W-:Y:S02]  /*5ca0*/  LEA.HI.X.SX32 R24, R22, R0.reuse, 0x1, P4 ;  /* 0x0000000016187211 */ /* 0x081fe400020f0eff */
[----:B------:R-:W-:Y:S01]  /*5cb0*/  LEA.HI.X.SX32 R22, R5, R0, 0x1, P3 ;  /* 0x0000000005167211 */ /* 0x000fe200018f0eff */
[----:B------:R-:W-:Y:S02]  /*5cc0*/  IMAD R5, R29, 0x2, R9 ;  /* 0x000000021d057824 */ /* 0x000fe400078e0209 */
[----:B------:R0:W-:Y:S04]  /*5cd0*/  STL [R1+0xa08], R24 ;  /* 0x000a081801007387 */ /* 0x0001e80000100800 */
[----:B------:R3:W-:Y:S04]  /*5ce0*/  STL [R1+0xa10], R22 ;  /* 0x000a101601007387 */ /* 0x0007e80000100800 */
[----:B------:R4:W-:Y:S01]  /*5cf0*/  STL [R1+0xa74], R16 ;  /* 0x000a741001007387 */ /* 0x0009e20000100800 */
[----:B0-----:R-:W-:-:S02]  /*5d00*/  IADD3 R24, P3, PT, R21, R3, RZ ;  /* 0x0000000315187210 */ /* 0x001fc40007f7e0ff */
[----:B---3--:R-:W-:-:S03]  /*5d10*/  IADD3 R22, P4, PT, R10, R3, RZ ;  /* 0x000000030a167210 */ /* 0x008fc60007f9e0ff */
[----:B------:R0:W-:Y:S01]  /*5d20*/  STL [R1+0xa78], R24 ;  /* 0x000a781801007387 */ /* 0x0001e20000100800 */
[----:B----4-:R-:W-:-:S03]  /*5d30*/  IMAD R16, R29, 0x2, R5 ;  /* 0x000000021d107824 */ /* 0x010fc600078e0205 */
[----:B------:R3:W-:Y:S01]  /*5d40*/  STL [R1+0xa7c], R22 ;  /* 0x000a7c1601007387 */ /* 0x0007e20000100800 */
[----:B0-----:R-:W-:Y:S02]  /*5d50*/  IADD3 R24, P5, PT, R15, R3, RZ ;  /* 0x000000030f187210 */ /* 0x001fe40007fbe0ff */
[----:B---3--:R-:W-:-:S03]  /*5d60*/  LEA.HI.X.SX32 R22, R21, R0, 0x1, P3 ;  /* 0x0000000015167211 */ /* 0x008fc600018f0eff */
[----:B------:R-:W-:Y:S01]  /*5d70*/  STL [R1+0xa80], R24 ;  /* 0x000a801801007387 */ /* 0x000fe20000100800 */
[-C--:B------:R-:W-:Y:S01]  /*5d80*/  LEA.HI.X.SX32 R21, R10, R0.reuse, 0x1, P4 ;  /* 0x000000000a157211 */ /* 0x080fe200020f0eff */
[----:B------:R-:W-:Y:S01]  /*5d90*/  IMAD R10, R29, 0x2, R16 ;  /* 0x000000021d0a7824 */ /* 0x000fe200078e0210 */
[----:B------:R-:W-:Y:S01]  /*5da0*/  LEA.HI.X.SX32 R15, R15, R0, 0x1, P5 ;  /* 0x000000000f0f7211 */ /* 0x000fe200028f0eff */
        /* <DEDUP_REMOVED lines=34> */
[----:B------:R-:W-:-:S03]  /*5fd0*/  LEA.HI.X.SX32 R14, R14, R0, 0x1, P4 ;  /* 0x000000000e0e7211 */ /* 0x000fc600020f0eff */
[----:B------:R3:W-:Y:S01]  /*5fe0*/  STL [R1+0xa44], R19 ;  /* 0x000a441301007387 */ /* 0x0007e20000100800 */
[----:B----4-:R-:W-:Y:S01]  /*5ff0*/  IMAD R18, R29, 0x2, R8 ;  /* 0x000000021d127824 */ /* 0x010fe200078e0208 */
[----:B0-----:R-:W-:Y:S02]  /*6000*/  IADD3 R20, P5, PT, R13, R3, RZ ;  /* 0x000000030d147210 */ /* 0x001fe40007fbe0ff */
[----:B---3--:R-:W-:-:S03]  /*6010*/  LEA.HI.X.SX32 R19, R17, R0, 0x1, P3 ;  /* 0x0000000011137211 */ /* 0x008fc600018f0eff */
[----:B------:R-:W-:Y:S01]  /*6020*/  STL [R1+0xa48], R20 ;  /* 0x000a481401007387 */ /* 0x000fe20000100800 */
[----:B------:R-:W-:Y:S01]  /*6030*/  LEA.HI.X.SX32 R13, R13, R0, 0x1, P5 ;  /* 0x000000000d0d7211 */ /* 0x000fe200028f0eff */
[----:B------:R-:W-:Y:S01]  /*6040*/  IMAD R17, R29, 0x2, R18 ;  /* 0x000000021d117824 */ /* 0x000fe200078e0212 */
[----:B--2---:R-:W-:Y:S01]  /*6050*/  IADD3 R6, P3, P4, R4, UR4, R6 ;  /* 0x0000000404067c10 */ /* 0x004fe2000fc7e006 */
[----:B------:R0:W-:Y:S01]  /*6060*/  STL [R1+0xa28], R19 ;  /* 0x000a281301007387 */ /* 0x0001e20000100800 */
[----:B------:R-:W-:Y:S01]  /*6070*/  SHF.R.S32.HI R4, RZ, 0x1f, R4 ;  /* 0x0000001fff047819 */ /* 0x000fe20000011404 */
[----:B------:R-:W-:Y:S02]  /*6080*/  UMOV UR4, URZ ;  /* 0x000000ff00047c82 */ /* 0x000fe40008000000 */
[----:B------:R2:W-:Y:S01]  /*6090*/  STL [R1+0xa38], R14 ;  /* 0x000a380e01007387 */ /* 0x0005e20000100800 */
[----:B------:R-:W-:Y:S01]  /*60a0*/  IADD3.X R4, PT, PT, R4, UR5, R7, P3, P4 ;  /* 0x0000000504047c10 */ /* 0x000fe20009fe8407 */
[----:B------:R-:W-:-:S02]  /*60b0*/  UMOV UR5, URZ ;  /* 0x000000ff00057c82 */ /* 0x000fc40008000000 */
[----:B------:R3:W-:Y:S01]  /*60c0*/  STL [R1+0xa2c], R13 ;  /* 0x000a2c0d01007387 */ /* 0x0007e20000100800 */
[-C--:B0-----:R-:W-:Y:S02]  /*60d0*/  IADD3 R19, P5, PT, R9, R3.reuse, RZ ;  /* 0x0000000309137210 */ /* 0x081fe40007fbe0ff */
[----:B--2---:R-:W-:-:S03]  /*60e0*/  IADD3 R14, P6, PT, R5, R3, RZ ;  /* 0x00000003050e7210 */ /* 0x004fc60007fde0ff */
[----:B------:R0:W-:Y:S01]  /*60f0*/  STL [R1+0xa30], R19 ;  /* 0x000a301301007387 */ /* 0x0001e20000100800 */
[----:B------:R-:W-:-:S03]  /*6100*/  LEA.HI.X.SX32 R5, R5, R0, 0x1, P6 ;  /* 0x0000000005057211 */ /* 0x000fc600030f0eff */
[----:B------:R2:W-:Y:S01]  /*6110*/  STL [R1+0xa34], R14 ;  /* 0x000a340e01007387 */ /* 0x0005e20000100800 */
[----:B---3--:R-:W-:Y:S01]  /*6120*/  IMAD R13, R29, 0x2, R17 ;  /* 0x000000021d0d7824 */ /* 0x008fe200078e0211 */
[----:B0-----:R-:W-:Y:S02]  /*6130*/  IADD3 R19, P6, PT, R10, R3, RZ ;  /* 0x000000030a137210 */ /* 0x001fe40007fde0ff */
[----:B--2---:R-:W-:Y:S01]  /*6140*/  LEA.HI.X.SX32 R14, R9, R0, 0x1, P5 ;  /* 0x00000000090e7211 */ /* 0x004fe200028f0eff */
[----:B------:R-:W-:-:S04]  /*6150*/  IMAD R9, R29, 0x2, R13 ;  /* 0x000000021d097824 */ /* 0x000fc800078e020d */
[----:B------:R0:W-:Y:S04]  /*6160*/  STL [R1+0x900], R14 ;  /* 0x0009000e01007387 */ /* 0x0001e80000100800 */
[----:B------:R1:W-:Y:S01]  /*6170*/  STL [R1+0x914], R5 ;  /* 0x0009140501007387 */ /* 0x0003e20000100800 */
[----:B0-----:R-:W-:-:S04]  /*6180*/  IADD3 R14, P5, PT, R16, R3, RZ ;  /* 0x00000003100e7210 */ /* 0x001fc80007fbe0ff */
[----:B------:R-:W-:Y:S01]  /*6190*/  LEA.HI.X.SX32 R20, R16, R0, 0x1, P5 ;  /* 0x0000000010147211 */ /* 0x000fe200028f0eff */
[----:B------:R0:W-:Y:S01]  /*61a0*/  STL [R1+0x94c], R14 ;  /* 0x00094c0e01007387 */ /* 0x0001e20000100800 */
[----:B------:R-:W-:Y:S01]  /*61b0*/  IADD3 R16, P5, PT, R15, R3, RZ ;  /* 0x000000030f107210 */ /* 0x000fe20007fbe0ff */
[----:B-1----:R-:W-:Y:S02]  /*61c0*/  IMAD R5, R23, R2, RZ ;  /* 0x0000000217057224 */ /* 0x002fe400078e02ff */
[----:B------:R1:W-:Y:S03]  /*61d0*/  STL [R1+0x984], R19 ;  /* 0x0009841301007387 */ /* 0x0003e60000100800 */
[----:B------:R-:W-:Y:S01]  /*61e0*/  IADD3 R7, P3, PT, R5, R6, RZ ;  /* 0x0000000605077210 */ /* 0x000fe20007f7e0ff */
[----:B------:R2:W-:Y:S01]  /*61f0*/  STL [R1+0x938], R20 ;  /* 0x0009381401007387 */ /* 0x0005e20000100800 */
[----:B0-----:R-:W-:Y:S01]  /*6200*/  IMAD R14, R29, 0x2, R9 ;  /* 0x000000021d0e7824 */ /* 0x001fe200078e0209 */
[----:B-1----:R-:W-:-:S03]  /*6210*/  LEA.HI.X.SX32 R19, R10, R0, 0x1, P6 ;  /* 0x000000000a137211 */ /* 0x002fc600030f0eff */
[----:B------:R-:W-:Y:S01]  /*6220*/  IMAD R10, R29, 0x2, R14 ;  /* 0x000000021d0a7824 */ /* 0x000fe200078e020e */
[C---:B--2---:R-:W-:Y:S01]  /*6230*/  IADD3 R20, P6, PT, R11.reuse, R3, RZ ;  /* 0x000000030b147210 */ /* 0x044fe20007fde0ff */
[----:B------:R0:W-:Y:S03]  /*6240*/  STL [R1+0x970], R19 ;  /* 0x0009701301007387 */ /* 0x0001e60000100800 */
[-C--:B------:R-:W-:Y:S01]  /*6250*/  LEA.HI.X.SX32 R11, R11, R0.reuse, 0x1, P6 ;  /* 0x000000000b0b7211 */ /* 0x080fe200030f0eff */
[----:B------:R1:W-:Y:S04]  /*6260*/  STL [R1+0x9dc], R16 ;  /* 0x0009dc1001007387 */ /* 0x0003e80000100800 */
[----:B------:R2:W-:Y:S01]  /*6270*/  STL [R1+0x9f4], R20 ;  /* 0x0009f41401007387 */ /* 0x0005e20000100800 */
[----:B0-----:R-:W-:Y:S01]  /*6280*/  LEA.HI.X.SX32 R19, R15, R0, 0x1, P5 ;  /* 0x000000000f137211 */ /* 0x001fe200028f0eff */
[----:B------:R-:W-:-:S02]  /*6290*/  IMAD R15, R29, 0x2, R10 ;  /* 0x000000021d0f7824 */ /* 0x000fc400078e020a */
[----:B-1----:R-:W-:Y:S02]  /*62a0*/  IMAD R16, R2, 0x4, R5 ;  /* 0x0000000402107824 */ /* 0x002fe400078e0205 */
[----:B------:R0:W-:Y:S01]  /*62b0*/  STL [R1+0x9a8], R19 ;  /* 0x0009a81301007387 */ /* 0x0001e20000100800 */
[----:B--2---:R-:W-:-:S03]  /*62c0*/  IADD3 R20, P6, PT, R8, R3, RZ ;  /* 0x0000000308147210 */ /* 0x004fc60007fde0ff */
[----:B------:R1:W-:Y:S01]  /*62d0*/  STL [R1+0x9f0], R11 ;  /* 0x0009f00b01007387 */ /* 0x0003e20000100800 */
[----:B------:R-:W-:Y:S02]  /*62e0*/  LEA.HI.X.SX32 R8, R8, R0, 0x1, P6 ;  /* 0x0000000008087211 */ /* 0x000fe400030f0eff */
[----:B0-----:R-:W-:-:S04]  /*62f0*/  IADD3 R19, P5, PT, R12, R3, RZ ;  /* 0x000000030c137210 */ /* 0x001fc80007fbe0ff */
[----:B------:R-:W-:Y:S01]  /*6300*/  LEA.HI.X.SX32 R12, R12, R0, 0x1, P5 ;  /* 0x000000000c0c7211 */ /* 0x000fe200028f0eff */
[----:B------:R0:W-:Y:S01]  /*6310*/  STL [R1+0x9f8], R19 ;  /* 0x0009f81301007387 */ /* 0x0001e20000100800 */
[----:B-1----:R-:W-:-:S03]  /*6320*/  IMAD R11, R29, 0x2, R15 ;  /* 0x000000021d0b7824 */ /* 0x002fc600078e020f */
[----:B------:R1:W-:Y:S04]  /*6330*/  STL [R1+0x9fc], R20 ;  /* 0x0009fc1401007387 */ /* 0x0003e80000100800 */
[----:B------:R2:W-:Y:S01]  /*6340*/  STL [R1+0x9e0], R12 ;  /* 0x0009e00c01007387 */ /* 0x0005e20000100800 */
[----:B0-----:R-:W-:-:S03]  /*6350*/  IMAD R19, R2, 0x4, R16 ;  /* 0x0000000402137824 */ /* 0x001fc600078e0210 */
[----:B------:R0:W-:Y:S01]  /*6360*/  STL [R1+0x9e4], R8 ;  /* 0x0009e40801007387 */ /* 0x0001e20000100800 */
[----:B------:R-:W-:Y:S01]  /*6370*/  IMAD R16, R29, 0x2, R11 ;  /* 0x000000021d107824 */ /* 0x000fe200078e020b */
[-C--:B-1----:R-:W-:Y:S02]  /*6380*/  IADD3 R20, P6, PT, R17, R3.reuse, RZ ;  /* 0x0000000311147210 */ /* 0x082fe40007fde0ff */
[----:B--2---:R-:W-:Y:S01]  /*6390*/  IADD3 R12, P5, PT, R18, R3, RZ ;  /* 0x00000003120c7210 */ /* 0x004fe20007fbe0ff */
[----:B0-----:R-:W-:-:S04]  /*63a0*/  IMAD R8, R2, 0x4, R19 ;  /* 0x0000000402087824 */ /* 0x001fc800078e0213 */
[----:B------:R0:W-:Y:S01]  /*63b0*/  STL [R1+0x9e8], R12 ;  /* 0x0009e80c01007387 */ /* 0x0001e20000100800 */
[----:B------:R-:W-:-:S03]  /*63c0*/  LEA.HI.X.SX32 R19, R17, R0, 0x1, P6 ;  /* 0x0000000011137211 */ /* 0x000fc600030f0eff */
[----:B------:R1:W-:Y:S01]  /*63d0*/  STL [R1+0x9ec], R20 ;  /* 0x0009ec1401007387 */ /* 0x0003e20000100800 */
[----:B0-----:R-:W-:Y:S01]  /*63e0*/  IMAD R12, R29, 0x2, R16 ;  /* 0x000000021d0c7824 */ /* 0x001fe200078e0210 */
[----:B-1----:R-:W-:-:S03]  /*63f0*/  LEA.HI.X.SX32 R20, R18, R0, 0x1, P5 ;  /* 0x0000000012147211 */ /* 0x002fc600028f0eff */
[----:B------:R-:W-:Y:S01]  /*6400*/  IMAD R17, R29, 0x2, R12 ;  /* 0x000000021d117824 */ /* 0x000fe200078e020c */
[-C--:B------:R-:W-:Y:S01]  /*6410*/  IADD3 R18, P5, PT, R13, R3.reuse, RZ ;  /* 0x000000030d127210 */ /* 0x080fe20007fbe0ff */
[----:B------:R0:W-:Y:S04]  /*6420*/  STL [R1+0x9cc], R20 ;  /* 0x0009cc1401007387 */ /* 0x0001e80000100800 */
[----:B------:R1:W-:Y:S04]  /*6430*/  STL [R1+0x9d0], R19 ;  /* 0x0009d01301007387 */ /* 0x0003e80000100800 */
[----:B------:R2:W-:Y:S01]  /*6440*/  STL [R1+0x9d4], R18 ;  /* 0x0009d41201007387 */ /* 0x0005e20000100800 */
[----:B0-----:R-:W-:-:S02]  /*6450*/  IADD3 R20, P6, PT, R9, R3, RZ ;  /* 0x0000000309147210 */ /* 0x001fc40007fde0ff */
[----:B-1----:R-:W-:-:S03]  /*6460*/  LEA.HI.X.SX32 R19, R13, R0, 0x1, P5 ;  /* 0x000000000d137211 */ /* 0x002fc600028f0eff */
[----:B------:R0:W-:Y:S01]  /*6470*/  STL [R1+0x9d8], R20 ;  /* 0x0009d81401007387 */ /* 0x0001e20000100800 */
[C---:B------:R-:W-:Y:S02]  /*6480*/  IMAD R13, R29.reuse, 0x2, R17 ;  /* 0x000000021d0d7824 */ /* 0x040fe400078e0211 */
[----:B--2---:R-:W-:Y:S01]  /*6490*/  IMAD R18, R2, 0x4, R8 ;  /* 0x0000000402127824 */ /* 0x004fe200078e0208 */
[----:B------:R1:W-:Y:S01]  /*64a0*/  STL [R1+0x9bc], R19 ;  /* 0x0009bc1301007387 */ /* 0x0003e20000100800 */
[----:B------:R-:W-:Y:S01]  /*64b0*/  IMAD R21, R29, 0x2, R13 ;  /* 0x000000021d157824 */ /* 0x000fe200078e020d */
[-C--:B0-----:R-:W-:Y:S02]  /*64c0*/  LEA.HI.X.SX32 R20, R9, R0.reuse, 0x1, P6 ;  /* 0x0000000009147211 */ /* 0x081fe400030f0eff */
[-C--:B------:R-:W-:Y:S02]  /*64d0*/  IADD3 R9, P5, PT, R14, R3.reuse, RZ ;  /* 0x000000030e097210 */ /* 0x080fe40007fbe0ff */
[CC--:B-1----:R-:W-:Y:S01]  /*64e0*/  IADD3 R19, P6, PT, R10.reuse, R3.reuse, RZ ;  /* 0x000000030a137210 */ /* 0x0c2fe20007fde0ff */
[----:B------:R-:W-:Y:S03]  /*64f0*/  STL [R1+0x9c0], R20 ;  /* 0x0009c01401007387 */ /* 0x000fe60000100800 */
[-C--:B------:R-:W-:Y:S01]  /*6500*/  LEA.HI.X.SX32 R10, R10, R0.reuse, 0x1, P6 ;  /* 0x000000000a0a7211 */ /* 0x080fe200030f0eff */
[----:B------:R0:W-:Y:S04]  /*6510*/  STL [R1+0x9c4], R9 ;  /* 0x0009c40901007387 */ /* 0x0001e80000100800 */
[----:B------:R1:W-:Y:S01]  /*6520*/  STL [R1+0x9c8], R19 ;  /* 0x0009c81301007387 */ /* 0x0003e20000100800 */
[----:B0-----:R-:W-:Y:S01]  /*6530*/  IMAD R9, R2, 0x4, R18 ;  /* 0x0000000402097824 */ /* 0x001fe200078e0212 */
[----:B------:R-:W-:Y:S01]  /*6540*/  LEA.HI.X.SX32 R18, R14, R0, 0x1, P5 ;  /* 0x000000000e127211 */ /* 0x000fe200028f0eff */
[----:B------:R-:W-:Y:S01]  /*6550*/  IMAD R14, R29, 0x2, R21 ;  /* 0x000000021d0e7824 */ /* 0x000fe200078e0215 */
[----:B-1----:R-:W-:-:S03]  /*6560*/  IADD3 R19, P6, PT, R11, R3, RZ ;  /* 0x000000030b137210 */ /* 0x002fc60007fde0ff */
[----:B------:R0:W-:Y:S04]  /*6570*/  STL [R1+0x9ac], R18 ;  /* 0x0009ac1201007387 */ /* 0x0001e80000100800 */
[----:B------:R1:W-:Y:S01]  /*6580*/  STL [R1+0x9b0], R10 ;  /* 0x0009b00a01007387 */ /* 0x0003e20000100800 */
[----:B0-----:R-:W-:-:S04]  /*6590*/  IADD3 R18, P5, PT, R15, R3, RZ ;  /* 0x000000030f127210 */ /* 0x001fc80007fbe0ff */
[----:B------:R-:W-:Y:S01]  /*65a0*/  LEA.HI.X.SX32 R15, R15, R0, 0x1, P5 ;  /* 0x000000000f0f7211 */ /* 0x000fe200028f0eff */
[----:B------:R0:W-:Y:S01]  /*65b0*/  STL [R1+0x9b4], R18 ;  /* 0x0009b41201007387 */ /* 0x0001e20000100800 */
[----:B-1----:R-:W-:-:S03]  /*65c0*/  IMAD R10, R2, 0x4, R9 ;  /* 0x00000004020a7824 */ /* 0x002fc600078e0209 */
[----:B------:R1:W-:Y:S04]  /*65d0*/  STL [R1+0x9b8], R19 ;  /* 0x0009b81301007387 */ /* 0x0003e80000100800 */
[----:B------:R2:W-:Y:S01]  /*65e0*/  STL [R1+0x998], R15 ;  /* 0x0009980f01007387 */ /* 0x0005e20000100800 */
[----:B0-----:R-:W-:Y:S01]  /*65f0*/  IMAD R18, R29, 0x2, R14 ;  /* 0x000000021d127824 */ /* 0x001fe200078e020e */
[-C--:B-1----:R-:W-:Y:S02]  /*6600*/  LEA.HI.X.SX32 R19, R11, R0.reuse, 0x1, P6 ;  /* 0x000000000b137211 */ /* 0x082fe400030f0eff */
[C---:B------:R-:W-:Y:S01]  /*6610*/  IADD3 R11, P5, PT, R16.reuse, R3, RZ ;  /* 0x00000003100b7210 */ /* 0x040fe20007fbe0ff */
[----:B--2---:R-:W-:Y:S02]  /*6620*/  IMAD R15, R29, 0x2, R18 ;  /* 0x000000021d0f7824 */ /* 0x004fe400078e0212 */
[----:B------:R0:W-:Y:S01]  /*6630*/  STL [R1+0x99c], R19 ;  /* 0x00099c1301007387 */ /* 0x0001e20000100800 */
[----:B------:R-:W-:-:S03]  /*6640*/  LEA.HI.X.SX32 R20, R16, R0, 0x1, P5 ;  /* 0x0000000010147211 */ /* 0x000fc600028f0eff */
[----:B------:R1:W-:Y:S01]  /*6650*/  STL [R1+0x9a0], R11 ;  /* 0x0009a00b01007387 */ /* 0x0003e20000100800 */
[----:B0-----:R-:W-:-:S04]  /*6660*/  IADD3 R19, P6, PT, R12, R3, RZ ;  /* 0x000000030c137210 */ /* 0x001fc80007fde0ff */
[-C--:B------:R-:W-:Y:S01]  /*6670*/  LEA.HI.X.SX32 R16, R12, R0.reuse, 0x1, P6 ;  /* 0x000000000c107211 */ /* 0x080fe200030f0eff */
[----:B------:R0:W-:Y:S01]  /*6680*/  STL [R1+0x9a4], R19 ;  /* 0x0009a41301007387 */ /* 0x0001e20000100800 */
[C---:B------:R-:W-:Y:S01]  /*6690*/  IADD3 R12, P5, PT, R17.reuse, R3, RZ ;  /* 0x00000003110c7210 */ /* 0x040fe20007fbe0ff */
[----:B-1----:R-:W-:Y:S02]  /*66a0*/  IMAD R11, R2, 0x4, R10 ;  /* 0x00000004020b7824 */ /* 0x002fe400078e020a */
[----:B------:R1:W-:Y:S01]  /*66b0*/  STL [R1+0x994], R20 ;  /* 0x0009941401007387 */ /* 0x0003e20000100800 */
[----:B------:R-:W-:-:S03]  /*66c0*/  LEA.HI.X.SX32 R17, R17, R0, 0x1, P5 ;  /* 0x0000000011117211 */ /* 0x000fc600028f0eff */
[----:B------:R2:W-:Y:S01]  /*66d0*/  STL [R1+0x988], R16 ;  /* 0x0009881001007387 */ /* 0x0005e20000100800 */
[----:B0-----:R-:W-:-:S03]  /*66e0*/  IMAD R19, R29, 0x2, R15 ;  /* 0x000000021d137824 */ /* 0x001fc600078e020f */
[----:B------:R0:W-:Y:S01]  /*66f0*/  STL [R1+0x98c], R12 ;  /* 0x00098c0c01007387 */ /* 0x0001e20000100800 */
[----:B-1----:R-:W-:-:S04]  /*6700*/  IADD3 R20, P6, PT, R13, R3, RZ ;  /* 0x000000030d147210 */ /* 0x002fc80007fde0ff */
[----:B------:R-:W-:Y:S01]  /*6710*/  LEA.HI.X.SX32 R13, R13, R0, 0x1, P6 ;  /* 0x000000000d0d7211 */ /* 0x000fe200030f0eff */
[----:B------:R1:W-:Y:S01]  /*6720*/  STL [R1+0x990], R20 ;  /* 0x0009901401007387 */ /* 0x0003e20000100800 */
[----:B------:R-:W-:Y:S01]  /*6730*/  IADD3 R22, P6, PT, R14, R3, RZ ;  /* 0x000000030e167210 */ /* 0x000fe20007fde0ff */
[----:B--2---:R-:W-:Y:S02]  /*6740*/  IMAD R16, R29, 0x2, R19 ;  /* 0x000000021d107824 */ /* 0x004fe400078e0213 */
[----:B------:R2:W-:Y:S01]  /*6750*/  STL [R1+0x974], R17 ;  /* 0x0009741101007387 */ /* 0x0005e20000100800 */
[----:B0-----:R-:W-:-:S03]  /*6760*/  IMAD R12, R2, 0x4, R11 ;  /* 0x00000004020c7824 */ /* 0x001fc600078e020b */
[----:B------:R0:W-:Y:S01]  /*6770*/  STL [R1+0x978], R13 ;  /* 0x0009780d01007387 */ /* 0x0001e20000100800 */
[----:B-1----:R-:W-:Y:S01]  /*6780*/  IMAD R20, R29, 0x2, R16 ;  /* 0x000000021d147824 */ /* 0x002fe200078e0210 */
[----:B--2---:R-:W-:-:S04]  /*6790*/  IADD3 R17, P5, PT, R21, R3, RZ ;  /* 0x0000000315117210 */ /* 0x004fc80007fbe0ff */
[----:B------:R-:W-:Y:S01]  /*67a0*/  LEA.HI.X.SX32 R21, R21, R0, 0x1, P5 ;  /* 0x0000000015157211 */ /* 0x000fe200028f0eff */
[----:B------:R1:W-:Y:S01]  /*67b0*/  STL [R1+0x97c], R17 ;  /* 0x00097c1101007387 */ /* 0x0003e20000100800 */
[----:B0-----:R-:W-:-:S03]  /*67c0*/  IMAD R13, R2, 0x4, R12 ;  /* 0x00000004020d7824 */ /* 0x001fc600078e020c */
[----:B------:R0:W-:Y:S04]  /*67d0*/  STL [R1+0x980], R22 ;  /* 0x0009801601007387 */ /* 0x0001e80000100800 */
[----:B------:R2:W-:Y:S01]  /*67e0*/  STL [R1+0x960], R21 ;  /* 0x0009601501007387 */ /* 0x0005e20000100800 */
[C---:B-1----:R-:W-:Y:S01]  /*67f0*/  IMAD R17, R29.reuse, 0x2, R20 ;  /* 0x000000021d117824 */ /* 0x042fe200078e0214 */
[-C--:B0-----:R-:W-:Y:S02]  /*6800*/  LEA.HI.X.SX32 R22, R14, R0.reuse, 0x1, P6 ;  /* 0x000000000e167211 */ /* 0x081fe400030f0eff */
[C---:B------:R-:W-:Y:S01]  /*6810*/  IADD3 R14, P5, PT, R18.reuse, R3, RZ ;  /* 0x00000003120e7210 */ /* 0x040fe20007fbe0ff */
[C---:B--2---:R-:W-:Y:S02]  /*6820*/  IMAD R21, R29.reuse, 0x2, R17 ;  /* 0x000000021d157824 */ /* 0x044fe400078e0211 */
[----:B------:R0:W-:Y:S01]  /*6830*/  STL [R1+0x964], R22 ;  /* 0x0009641601007387 */ /* 0x0001e20000100800 */
[----:B------:R-:W-:Y:S01]  /*6840*/  LEA.HI.X.SX32 R23, R18, R0, 0x1, P5 ;  /* 0x0000000012177211 */ /* 0x000fe200028f0eff */
[----:B------:R-:W-:-:S02]  /*6850*/  IMAD R18, R29, 0x2, R21 ;  /* 0x000000021d127824 */ /* 0x000fc400078e0215 */
[----:B------:R1:W-:Y:S01]  /*6860*/  STL [R1+0x968], R14 ;  /* 0x0009680e01007387 */ /* 0x0003e20000100800 */
[----:B0-----:R-:W-:Y:S01]  /*6870*/  IADD3 R22, P6, PT, R15, R3, RZ ;  /* 0x000000030f167210 */ /* 0x001fe20007fde0ff */
[----:B-1----:R-:W-:-:S04]  /*6880*/  IMAD R14, R2, 0x4, R13 ;  /* 0x00000004020e7824 */ /* 0x002fc800078e020d */
[----:B------:R0:W-:Y:S04]  /*6890*/  STL [R1+0x96c], R22 ;  /* 0x00096c1601007387 */ /* 0x0001e80000100800 */
[----:B------:R1:W-:Y:S01]  /*68a0*/  STL [R1+0x95c], R23 ;  /* 0x00095c1701007387 */ /* 0x0003e20000100800 */
[-C--:B0-----:R-:W-:Y:S02]  /*68b0*/  LEA.HI.X.SX32 R22, R15, R0.reuse, 0x1, P6 ;  /* 0x000000000f167211 */ /* 0x081fe400030f0eff */
[-C--:B------:R-:W-:Y:S02]  /*68c0*/  IADD3 R15, P5, PT, R19, R3.reuse, RZ ;  /* 0x00000003130f7210 */ /* 0x080fe40007fbe0ff */
[CC--:B-1----:R-:W-:Y:S01]  /*68d0*/  IADD3 R23, P6, PT, R16.reuse, R3.reuse, RZ ;  /* 0x0000000310177210 */ /* 0x0c2fe20007fde0ff */
[----:B------:R0:W-:Y:S03]  /*68e0*/  STL [R1+0x950], R22 ;  /* 0x0009501601007387 */ /* 0x0001e60000100800 */
[----:B------:R-:W-:Y:S01]  /*68f0*/  LEA.HI.X.SX32 R16, R16, R0, 0x1, P6 ;  /* 0x0000000010107211 */ /* 0x000fe200030f0eff */
[----:B------:R1:W-:Y:S01]  /*6900*/  STL [R1+0x954], R15 ;  /* 0x0009540f01007387 */ /* 0x0003e20000100800 */
[----:B------:R-:W-:-:S03]  /*6910*/  IADD3 R24, P6, PT, R17, R3, RZ ;  /* 0x0000000311187210 */ /* 0x000fc60007fde0ff */
[----:B------:R2:W-:Y:S01]  /*6920*/  STL [R1+0x958], R23 ;  /* 0x0009581701007387 */ /* 0x0005e20000100800 */
[----:B0-----:R-:W-:Y:S02]  /*6930*/  IMAD R22, R29, 0x2, R18 ;  /* 0x000000021d167824 */ /* 0x001fe400078e0212 */
[----:B-1----:R-:W-:Y:S01]  /*6940*/  IMAD R15, R2, 0x4, R14 ;  /* 0x00000004020f7824 */ /* 0x002fe200078e020e */
[----:B--2---:R-:W-:Y:S01]  /*6950*/  LEA.HI.X.SX32 R23, R19, R0, 0x1, P5 ;  /* 0x0000000013177211 */ /* 0x004fe200028f0eff */
[----:B------:R-:W-:-:S04]  /*6960*/  IMAD R19, R29, 0x2, R22 ;  /* 0x000000021d137824 */ /* 0x000fc800078e0216 */
        /* <DEDUP_REMOVED lines=10> */
[----:B------:R-:W-:Y:S01]  /*6a10*/  IADD3 R17, P5, PT, R21, R3, RZ ;  /* 0x0000000315117210 */ /* 0x000fe20007fbe0ff */
[----:B--2---:R-:W-:Y:S02]  /*6a20*/  IMAD R20, R29, 0x2, R23 ;  /* 0x000000021d147824 */ /* 0x004fe400078e0217 */
[----:B------:R0:W-:Y:S01]  /*6a30*/  STL [R1+0x92c], R24 ;  /* 0x00092c1801007387 */ /* 0x0001e20000100800 */
[----:B------:R-:W-:-:S03]  /*6a40*/  LEA.HI.X.SX32 R25, R21, R0, 0x1, P5 ;  /* 0x0000000015197211 */ /* 0x000fc600028f0eff */
[----:B------:R1:W-:Y:S01]  /*6a50*/  STL [R1+0x930], R17 ;  /* 0x0009301101007387 */ /* 0x0003e20000100800 */
[----:B0-----:R-:W-:-:S04]  /*6a60*/  IADD3 R24, P6, PT, R18, R3, RZ ;  /* 0x0000000312187210 */ /* 0x001fc80007fde0ff */
[----:B------:R-:W-:Y:S01]  /*6a70*/  LEA.HI.X.SX32 R21, R18, R0, 0x1, P6 ;  /* 0x0000000012157211 */ /* 0x000fe200030f0eff */
[----:B------:R0:W-:Y:S01]  /*6a80*/  STL [R1+0x934], R24 ;  /* 0x0009341801007387 */ /* 0x0001e20000100800 */
[----:B------:R-:W-:Y:S01]  /*6a90*/  IADD3 R18, P5, PT, R22, R3, RZ ;  /* 0x0000000316127210 */ /* 0x000fe20007fbe0ff */
[----:B-1----:R-:W-:Y:S02]  /*6aa0*/  IMAD R17, R2, 0x4, R16 ;  /* 0x0000000402117824 */ /* 0x002fe400078e0210 */
[----:B------:R1:W-:Y:S04]  /*6ab0*/  STL [R1+0x924], R25 ;  /* 0x0009241901007387 */ /* 0x0003e80000100800 */
[----:B------:R2:W-:Y:S01]  /*6ac0*/  STL [R1+0x918], R21 ;  /* 0x0009181501007387 */ /* 0x0005e20000100800 */
[----:B0-----:R-:W-:-:S03]  /*6ad0*/  IMAD R24, R29, 0x2, R20 ;  /* 0x000000021d187824 */ /* 0x001fc600078e0214 */
[----:B------:R0:W-:Y:S01]  /*6ae0*/  STL [R1+0x91c], R18 ;  /* 0x00091c1201007387 */ /* 0x0001e20000100800 */
[----:B-1----:R-:W-:-:S04]  /*6af0*/  IADD3 R25, P6, PT, R19, R3, RZ ;  /* 0x0000000313197210 */ /* 0x002fc80007fde0ff */
[-C--:B------:R-:W-:Y:S01]  /*6b00*/  LEA.HI.X.SX32 R19, R19, R0.reuse, 0x1, P6 ;  /* 0x0000000013137211 */ /* 0x080fe200030f0eff */
[----:B------:R1:W-:Y:S01]  /*6b10*/  STL [R1+0x920], R25 ;  /* 0x0009201901007387 */ /* 0x0003e20000100800 */
[----:B------:R-:W-:Y:S01]  /*6b20*/  IADD3 R26, P6, PT, R20, R3, RZ ;  /* 0x00000003141a7210 */ /* 0x000fe20007fde0ff */
[C---:B--2---:R-:W-:Y:S02]  /*6b30*/  IMAD R21, R29.reuse, 0x2, R24 ;  /* 0x000000021d157824 */ /* 0x044fe400078e0218 */
[----:B0-----:R-:W-:Y:S01]  /*6b40*/  IMAD R18, R2, 0x4, R17 ;  /* 0x0000000402127824 */ /* 0x001fe200078e0211 */
[----:B-1----:R-:W-:Y:S01]  /*6b50*/  LEA.HI.X.SX32 R25, R22, R0, 0x1, P5 ;  /* 0x0000000016197211 */ /* 0x002fe200028f0eff */
        /* <DEDUP_REMOVED lines=9> */
[C---:B0-----:R-:W-:Y:S01]  /*6bf0*/  IMAD R25, R29.reuse, 0x2, R22 ;  /* 0x000000021d197824 */ /* 0x041fe200078e0216 */
[-C--:B-1----:R-:W-:Y:S02]  /*6c00*/  LEA.HI.X.SX32 R26, R20, R0.reuse, 0x1, P6 ;  /* 0x00000000141a7211 */ /* 0x082fe400030f0eff */
[C---:B------:R-:W-:Y:S01]  /*6c10*/  IADD3 R20, P5, PT, R24.reuse, R3, RZ ;  /* 0x0000000318147210 */ /* 0x040fe20007fbe0ff */
        /* <DEDUP_REMOVED lines=13> */
[----:B-1----:R-:W-:Y:S01]  /*6cf0*/  IADD3 R27, P6, PT, R25, R3, RZ ;  /* 0x00000003191b7210 */ /* 0x002fe20007fde0ff */
[----:B--2---:R-:W-:-:S04]  /*6d00*/  IMAD R24, R29, 0x2, R26 ;  /* 0x000000021d187824 */ /* 0x004fc800078e021a */
[----:B------:R1:W-:Y:S01]  /*6d10*/  STL [R1+0x8e8], R27 ;  /* 0x0008e81b01007387 */ /* 0x0003e20000100800 */
[----:B0-----:R-:W-:Y:S01]  /*6d20*/  IMAD R21, R2, 0x4, R20 ;  /* 0x0000000402157824 */ /* 0x001fe200078e0214 */
[-C--:B-1----:R-:W-:Y:S02]  /*6d30*/  LEA.HI.X.SX32 R27, R22, R0.reuse, 0x1, P5 ;  /* 0x00000000161b7211 */ /* 0x082fe400028f0eff */
[-C--:B------:R-:W-:Y:S01]  /*6d40*/  LEA.HI.X.SX32 R22, R25, R0.reuse, 0x1, P6 ;  /* 0x0000000019167211 */ /* 0x080fe200030f0eff */
[----:B------:R-:W-:Y:S01]  /*6d50*/  IMAD R25, R29, 0x2, R24 ;  /* 0x000000021d197824 */ /* 0x000fe200078e0218 */
[CC--:B------:R-:W-:Y:S01]  /*6d60*/  IADD3 R28, P6, PT, R26.reuse, R3.reuse, RZ ;  /* 0x000000031a1c7210 */ /* 0x0c0fe20007fde0ff */
[----:B------:R0:W-:Y:S03]  /*6d70*/  STL [R1+0x8dc], R27 ;  /* 0x0008dc1b01007387 */ /* 0x0001e60000100800 */
[----:B------:R-:W-:Y:S01]  /*6d80*/  LEA.HI.X.SX32 R26, R26, R0, 0x1, P6 ;  /* 0x000000001a1a7211 */ /* 0x000fe200030f0eff */
[----:B------:R1:W-:Y:S01]  /*6d90*/  STL [R1+0x8d0], R22 ;  /* 0x0008d01601007387 */ /* 0x0003e20000100800 */
[----:B0-----:R-:W-:Y:S01]  /*6da0*/  IADD3 R27, P5, PT, R23, R3, RZ ;  /* 0x00000003171b7210 */ /* 0x001fe20007fbe0ff */
[----:B-1----:R-:W-:-:S04]  /*6db0*/  IMAD R22, R2, 0x4, R21 ;  /* 0x0000000402167824 */ /* 0x002fc800078e0215 */
[----:B------:R0:W-:Y:S04]  /*6dc0*/  STL [R1+0x8d4], R27 ;  /* 0x0008d41b01007387 */ /* 0x0001e80000100800 */
[----:B------:R1:W-:Y:S01]  /*6dd0*/  STL [R1+0x8d8], R28 ;  /* 0x0008d81c01007387 */ /* 0x0003e20000100800 */
[----:B0-----:R-:W-:Y:S01]  /*6de0*/  IMAD R27, R29, 0x2, R25 ;  /* 0x000000021d1b7824 */ /* 0x001fe200078e0219 */
[----:B-1----:R-:W-:Y:S02]  /*6df0*/  LEA.HI.X.SX32 R28, R23, R0, 0x1, P5 ;  /* 0x00000000171c7211 */ /* 0x002fe400028f0eff */
[----:B------:R-:W-:-:S03]  /*6e00*/  IADD3 R23, P5, PT, R24, R3, RZ ;  /* 0x0000000318177210 */ /* 0x000fc60007fbe0ff */
[----:B------:R0:W-:Y:S04]  /*6e10*/  STL [R1+0x8cc], R28 ;  /* 0x0008cc1c01007387 */ /* 0x0001e80000100800 */
[----:B------:R1:W-:Y:S04]  /*6e20*/  STL [R1+0x8c0], R26 ;  /* 0x0008c01a01007387 */ /* 0x0003e80000100800 */
[----:B------:R2:W-:Y:S01]  /*6e30*/  STL [R1+0x8c4], R23 ;  /* 0x0008c41701007387 */ /* 0x0005e20000100800 */
[----:B0-----:R-:W-:Y:S01]  /*6e40*/  IMAD R28, R29, 0x2, R27 ;  /* 0x000000021d1c7824 */ /* 0x001fe200078e021b */
[----:B-1----:R-:W-:Y:S01]  /*6e50*/  IADD3 R26, P6, PT, R25, R3, RZ ;  /* 0x00000003191a7210 */ /* 0x002fe20007fde0ff */
[----:B--2---:R-:W-:-:S04]  /*6e60*/  IMAD R23, R2, 0x4, R22 ;  /* 0x0000000402177824 */ /* 0x004fc800078e0216 */
[----:B------:R0:W-:Y:S02]  /*6e70*/  STL [R1+0x8c8], R26 ;  /* 0x0008c81a01007387 */ /* 0x0001e40000100800 */
[----:B0-----:R-:W-:Y:S01]  /*6e80*/  LEA.HI.X.SX32 R26, R24, R0, 0x1, P5 ;  /* 0x00000000181a7211 */ /* 0x001fe200028f0eff */
[----:B------:R-:W-:-:S04]  /*6e90*/  IMAD R24, R29, 0x2, R28 ;  /* 0x000000021d187824 */ /* 0x000fc800078e021c */
[----:B------:R0:W-:Y:S02]  /*6ea0*/  STL [R1+0x8bc], R26 ;  /* 0x0008bc1a01007387 */ /* 0x0001e40000100800 */
[----:B0-----:R-:W-:Y:S02]  /*6eb0*/  LEA.HI.X.SX32 R26, R25, R0, 0x1, P6 ;  /* 0x00000000191a7211 */ /* 0x001fe400030f0eff */
[----:B------:R-:W-:-:S03]  /*6ec0*/  IADD3 R25, P5, PT, R27, R3, RZ ;  /* 0x000000031b197210 */ /* 0x000fc60007fbe0ff */
[----:B------:R0:W-:Y:S01]  /*6ed0*/  STL [R1+0x8b0], R26 ;  /* 0x0008b01a01007387 */ /* 0x0001e20000100800 */
[----:B------:R-:W-:-:S03]  /*6ee0*/  LEA.HI.X.SX32 R27, R27, R0, 0x1, P5 ;  /* 0x000000001b1b7211 */ /* 0x000fc600028f0eff */
[----:B------:R1:W-:Y:S01]  /*6ef0*/  STL [R1+0x8b4], R25 ;  /* 0x0008b41901007387 */ /* 0x0003e20000100800 */
[----:B0-----:R-:W-:-:S04]  /*6f00*/  IADD3 R26, P6, PT, R28, R3, RZ ;  /* 0x000000031c1a7210 */ /* 0x001fc80007fde0ff */
[----:B------:R-:W-:Y:S01]  /*6f10*/  LEA.HI.X.SX32 R28, R28, R0, 0x1, P6 ;  /* 0x000000001c1c7211 */ /* 0x000fe200030f0eff */
[----:B------:R0:W-:Y:S01]  /*6f20*/  STL [R1+0x8b8], R26 ;  /* 0x0008b81a01007387 */ /* 0x0001e20000100800 */
[----:B-1----:R-:W-:-:S03]  /*6f30*/  IMAD R25, R29, 0x2, R24 ;  /* 0x000000021d197824 */ /* 0x002fc600078e0218 */
[----:B------:R1:W-:Y:S04]  /*6f40*/  STL [R1+0x8ac], R27 ;  /* 0x0008ac1b01007387 */ /* 0x0003e80000100800 */
[----:B------:R2:W-:Y:S01]  /*6f50*/  STL [R1+0x8a0], R28 ;  /* 0x0008a01c01007387 */ /* 0x0005e20000100800 */
[----:B0-----:R-:W-:Y:S02]  /*6f60*/  IMAD R26, R2, 0x4, R23 ;  /* 0x00000004021a7824 */ /* 0x001fe400078e0217 */
[----:B-1----:R-:W-:Y:S01]  /*6f70*/  IMAD R27, R29, 0x2, R25 ;  /* 0x000000021d1b7824 */ /* 0x002fe200078e0219 */
[----:B--2---:R-:W-:-:S03]  /*6f80*/  IADD3 R28, P5, PT, R24, R3, RZ ;  /* 0x00000003181c7210 */ /* 0x004fc60007fbe0ff */
[----:B------:R-:W-:Y:S01]  /*6f90*/  IMAD R29, R29, 0x2, R27 ;  /* 0x000000021d1d7824 */ /* 0x000fe200078e021b */
[----:B------:R-:W-:Y:S01]  /*6fa0*/  LEA.HI.X.SX32 R24, R24, R0, 0x1, P5 ;  /* 0x0000000018187211 */ /* 0x000fe200028f0eff */
[----:B------:R0:W-:Y:S02]  /*6fb0*/  STL [R1+0x8a4], R28 ;  /* 0x0008a41c01007387 */ /* 0x0001e40000100800 */
[----:B0-----:R-:W-:-:S05]  /*6fc0*/  IADD3 R28, P6, PT, R25, R3, RZ ;  /* 0x00000003191c7210 */ /* 0x001fca0007fde0ff */
[----:B------:R0:W-:Y:S04]  /*6fd0*/  STL [R1+0x8a8], R28 ;  /* 0x0008a81c01007387 */ /* 0x0001e80000100800 */
[----:B------:R1:W-:Y:S01]  /*6fe0*/  STL [R1+0x89c], R24 ;  /* 0x00089c1801007387 */ /* 0x0003e20000100800 */
[----:B0-----:R-:W-:Y:S01]  /*6ff0*/  IMAD R28, R2, 0x4, R26 ;  /* 0x00000004021c7824 */ /* 0x001fe200078e021a */
[----:B-1----:R-:W-:Y:S02]  /*7000*/  LEA.HI.X.SX32 R24, R25, R0, 0x1, P6 ;  /* 0x0000000019187211 */ /* 0x002fe400030f0eff */
[----:B------:R-:W-:-:S03]  /*7010*/  IADD3 R25, P5, PT, R27, R3, RZ ;  /* 0x000000031b197210 */ /* 0x000fc60007fbe0ff */
[----:B------:R0:W-:Y:S04]  /*7020*/  STL [R1+0x894], R24 ;  /* 0x0008941801007387 */ /* 0x0001e80000100800 */
[----:B------:R1:W-:Y:S01]  /*7030*/  STL [R1+0x898], R25 ;  /* 0x0008981901007387 */ /* 0x0003e20000100800 */
[----:B0-----:R-:W-:Y:S01]  /*7040*/  IADD3 R24, P6, PT, R29, R3, RZ ;  /* 0x000000031d187210 */ /* 0x001fe20007fde0ff */
[C---:B------:R-:W-:Y:S02]  /*7050*/  IMAD R3, R2.reuse, 0x4, R28 ;  /* 0x0000000402037824 */ /* 0x040fe400078e021c */
[----:B-1----:R-:W-:Y:S02]  /*7060*/  IMAD R25, R2, 0x4, R5 ;  /* 0x0000000402197824 */ /* 0x002fe400078e0205 */
[----:B------:R0:W-:Y:S02]  /*7070*/  STL [R1+0x890], R24 ;  /* 0x0008901801007387 */ /* 0x0001e40000100800 */
[----:B0-----:R-:W-:-:S02]  /*7080*/  LEA.HI.X.SX32 R24, R27, R0, 0x1, P5 ;  /* 0x000000001b187211 */ /* 0x001fc400028f0eff */
[----:B------:R-:W-:Y:S02]  /*7090*/  LEA.HI.X.SX32 R0, R29, R0, 0x1, P6 ;  /* 0x000000001d007211 */ /* 0x000fe400030f0eff */
[----:B------:R-:W-:Y:S01]  /*70a0*/  IADD3 R27, P4, PT, R25, R6, RZ ;  /* 0x00000006191b7210 */ /* 0x000fe20007f9e0ff */
[----:B------:R0:W-:Y:S04]  /*70b0*/  STL [R1+0x88c], R24 ;  /* 0x00088c1801007387 */ /* 0x0001e80000100800 */
[----:B------:R1:W-:Y:S04]  /*70c0*/  STL [R1+0x888], R0 ;  /* 0x0008880001007387 */ /* 0x0003e80000100800 */
[----:B------:R2:W-:Y:S01]  /*70d0*/  STL [R1+0x87c], R7 ;  /* 0x00087c0701007387 */ /* 0x0005e20000100800 */
[----:B0-----:R-:W-:-:S03]  /*70e0*/  IMAD R24, R2, 0x4, R5 ;  /* 0x0000000402187824 */ /* 0x001fc600078e0205 */
[----:B------:R0:W-:Y:S01]  /*70f0*/  STL [R1+0x880], R27 ;  /* 0x0008801b01007387 */ /* 0x0001e20000100800 */
[C---:B------:R-:W-:Y:S02]  /*7100*/  IMAD R24, R2.reuse, 0x4, R24 ;  /* 0x0000000402187824 */ /* 0x040fe400078e0218 */
[----:B-1----:R-:W-:-:S03]  /*7110*/  IMAD R0, R2, 0x4, R3 ;  /* 0x0000000402007824 */ /* 0x002fc600078e0203 */
[----:B------:R-:W-:Y:S01]  /*7120*/  IADD3 R29, P5, PT, R24, R6, RZ ;  /* 0x00000006181d7210 */ /* 0x000fe20007fbe0ff */
[----:B--2---:R-:W-:Y:S01]  /*7130*/  IMAD R7, R2, 0x4, R0 ;  /* 0x0000000402077824 */ /* 0x004fe200078e0200 */
[----:B0-----:R-:W-:-:S03]  /*7140*/  LEA.HI.X.SX32 R27, R5, R4, 0x1, P3 ;  /* 0x00000004051b7211 */ /* 0x001fc600018f0eff */
[----:B------:R-:W-:Y:S01]  /*7150*/  STL [R1+0x884], R29 ;  /* 0x0008841d01007387 */ /* 0x000fe20000100800 */
[-C--:B------:R-:W-:Y:S01]  /*7160*/  LEA.HI.X.SX32 R5, R25, R4.reuse, 0x1, P4 ;  /* 0x0000000419057211 */ /* 0x080fe200020f0eff */
[----:B------:R-:W-:Y:S02]  /*7170*/  IMAD R25, R2, 0x4, R8 ;  /* 0x0000000402197824 */ /* 0x000fe400078e0208 */
[----:B------:R0:W-:Y:S04]  /*7180*/  STL [R1+0x878], R27 ;  /* 0x0008781b01007387 */ /* 0x0001e80000100800 */
[----:B------:R1:W-:Y:S01]  /*7190*/  STL [R1+0x874], R5 ;  /* 0x0008740501007387 */ /* 0x0003e20000100800 */
[----:B0-----:R-:W-:Y:S02]  /*71a0*/  LEA.HI.X.SX32 R27, R24, R4, 0x1, P5 ;  /* 0x00000004181b7211 */ /* 0x001fe400028f0eff */
[----:B------:R-:W-:-:S02]  /*71b0*/  IADD3 R24, P3, PT, R8, R6, RZ ;  /* 0x0000000608187210 */ /* 0x000fc40007f7e0ff */
[----:B------:R-:W-:Y:S01]  /*71c0*/  IADD3 R29, P5, PT, R9, R6, RZ ;  /* 0x00000006091d7210 */ /* 0x000fe20007fbe0ff */
[----:B------:R0:W-:Y:S01]  /*71d0*/  STL [R1+0x864], R27 ;  /* 0x0008641b01007387 */ /* 0x0001e20000100800 */
[----:B-1----:R-:W-:-:S03]  /*71e0*/  IMAD R5, R2, 0x4, R7 ;  /* 0x0000000402057824 */ /* 0x002fc600078e0207 */
[----:B------:R1:W-:Y:S01]  /*71f0*/  STL [R1+0x868], R24 ;  /* 0x0008681801007387 */ /* 0x0003e20000100800 */
[----:B0-----:R-:W-:Y:S01]  /*7200*/  IADD3 R27, P4, PT, R25, R6, RZ ;  /* 0x00000006191b7210 */ /* 0x001fe20007f9e0ff */
[----:B-1----:R-:W-:-:S04]  /*7210*/  IMAD R24, R2, 0x4, R5 ;  /* 0x0000000402187824 */ /* 0x002fc800078e0205 */
[----:B------:R0:W-:Y:S04]  /*7220*/  STL [R1+0x86c], R27 ;  /* 0x00086c1b01007387 */ /* 0x0001e80000100800 */
[----:B------:R-:W-:Y:S01]  /*7230*/  STL [R1+0x870], R29 ;  /* 0x0008701d01007387 */ /* 0x000fe20000100800 */
[-C--:B0-----:R-:W-:Y:S02]  /*7240*/  LEA.HI.X.SX32 R27, R8, R4.reuse, 0x1, P3 ;  /* 0x00000004081b7211 */ /* 0x081fe400018f0eff */
[-C--:B------:R-:W-:Y:S02]  /*7250*/  LEA.HI.X.SX32 R8, R25, R4.reuse, 0x1, P4 ;  /* 0x0000000419087211 */ /* 0x080fe400020f0eff */
[----:B------:R-:W-:Y:S01]  /*7260*/  LEA.HI.X.SX32 R25, R9, R4, 0x1, P5 ;  /* 0x0000000409197211 */ /* 0x000fe200028f0eff */
[----:B------:R0:W-:Y:S01]  /*7270*/  STL [R1+0x860], R27 ;  /* 0x0008601b01007387 */ /* 0x0001e20000100800 */
[----:B------:R-:W-:-:S03]  /*7280*/  IMAD R9, R2, 0x4, R24 ;  /* 0x0000000402097824 */ /* 0x000fc600078e0218 */
[----:B------:R1:W-:Y:S04]  /*7290*/  STL [R1+0x85c], R8 ;  /* 0x00085c0801007387 */ /* 0x0003e80000100800 */
[----:B------:R2:W-:Y:S01]  /*72a0*/  STL [R1+0x84c], R25 ;  /* 0x00084c1901007387 */ /* 0x0005e20000100800 */
[CC--:B0-----:R-:W-:Y:S02]  /*72b0*/  IADD3 R27, P4, PT, R11.reuse, R6.reuse, RZ ;  /* 0x000000060b1b7210 */ /* 0x0c1fe40007f9e0ff */
[----:B-1----:R-:W-:Y:S02]  /*72c0*/  IADD3 R8, P3, PT, R10, R6, RZ ;  /* 0x000000060a087210 */ /* 0x002fe40007f7e0ff */
[----:B------:R-:W-:Y:S02]  /*72d0*/  LEA.HI.X.SX32 R11, R11, R4, 0x1, P4 ;  /* 0x000000040b0b7211 */ /* 0x000fe400020f0eff */
[----:B--2---:R-:W-:Y:S01]  /*72e0*/  IADD3 R25, P5, PT, R12, R6, RZ ;  /* 0x000000060c197210 */ /* 0x004fe20007fbe0ff */
[----:B------:R0:W-:Y:S01]  /*72f0*/  STL [R1+0x850], R8 ;  /* 0x0008500801007387 */ /* 0x0001e20000100800 */
[----:B------:R-:W-:-:S02]  /*7300*/  LEA.HI.X.SX32 R10, R10, R4, 0x1, P3 ;  /* 0x000000040a0a7211 */ /* 0x000fc400018f0eff */
[----:B------:R-:W-:Y:S01]  /*7310*/  LEA.HI.X.SX32 R12, R12, R4, 0x1, P5 ;  /* 0x000000040c0c7211 */ /* 0x000fe200028f0eff */
[----:B------:R-:W-:Y:S04]  /*7320*/  STL [R1+0x854], R27 ;  /* 0x0008541b01007387 */ /* 0x000fe80000100800 */
[----:B------:R1:W-:Y:S01]  /*7330*/  STL [R1+0x858], R25 ;  /* 0x0008581901007387 */ /* 0x0003e20000100800 */
[----:B0-----:R-:W-:-:S03]  /*7340*/  IMAD R8, R2, 0x4, R9 ;  /* 0x0000000402087824 */ /* 0x001fc600078e0209 */
[----:B------:R0:W-:Y:S04]  /*7350*/  STL [R1+0x848], R10 ;  /* 0x0008480a01007387 */ /* 0x0001e80000100800 */
[----:B------:R2:W-:Y:S01]  /*7360*/  STL [R1+0x844], R11 ;  /* 0x0008440b01007387 */ /* 0x0005e20000100800 */
[----:B-1----:R-:W-:-:S03]  /*7370*/  IADD3 R25, P5, PT, R15, R6, RZ ;  /* 0x000000060f197210 */ /* 0x002fc60007fbe0ff */
[----:B------:R1:W-:Y:S01]  /*7380*/  STL [R1+0x834], R12 ;  /* 0x0008340c01007387 */ /* 0x0003e20000100800 */
[----:B0-----:R-:W-:Y:S01]  /*7390*/  IMAD R10, R2, 0x4, R8 ;  /* 0x00000004020a7824 */ /* 0x001fe200078e0208 */
[-C--:B--2---:R-:W-:Y:S02]  /*73a0*/  IADD3 R11, P3, PT, R13, R6.reuse, RZ ;  /* 0x000000060d0b7210 */ /* 0x084fe40007f7e0ff */
[----:B-1----:R-:W-:-:S03]  /*73b0*/  IADD3 R12, P4, PT, R14, R6, RZ ;  /* 0x000000060e0c7210 */ /* 0x002fc60007f9e0ff */
[----:B------:R0:W-:Y:S04]  /*73c0*/  STL [R1+0x838], R11 ;  /* 0x0008380b01007387 */ /* 0x0001e80000100800 */
[----:B------:R1:W-:Y:S04]  /*73d0*/  STL [R1+0x83c], R12 ;  /* 0x00083c0c01007387 */ /* 0x0003e80000100800 */
[----:B------:R-:W-:Y:S01]  /*73e0*/  STL [R1+0x840], R25 ;  /* 0x0008401901007387 */ /* 0x000fe20000100800 */
[----:B0-----:R-:W-:Y:S01]  /*73f0*/  IMAD R11, R2, 0x4, R10 ;  /* 0x00000004020b7824 */ /* 0x001fe200078e020a */
[----:B-1----:R-:W-:-:S02]  /*7400*/  LEA.HI.X.SX32 R12, R13, R4, 0x1, P3 ;  /* 0x000000040d0c7211 */ /* 0x002fc400018f0eff */
[-C--:B------:R-:W-:Y:S02]  /*7410*/  LEA.HI.X.SX32 R13, R14, R4.reuse, 0x1, P4 ;  /* 0x000000040e0d7211 */ /* 0x080fe400020f0eff */
[----:B------:R-:W-:Y:S01]  /*7420*/  LEA.HI.X.SX32 R14, R15, R4, 0x1, P5 ;  /* 0x000000040f0e7211 */ /* 0x000fe200028f0eff */
[----:B------:R0:W-:Y:S01]  /*7430*/  STL [R1+0x830], R12 ;  /* 0x0008300c01007387 */ /* 0x0001e20000100800 */
[----:B------:R-:W-:-:S03]  /*7440*/  IADD3 R15, P4, PT, R17, R6, RZ ;  /* 0x00000006110f7210 */ /* 0x000fc60007f9e0ff */
[----:B------:R1:W-:Y:S04]  /*7450*/  STL [R1+0x82c], R13 ;  /* 0x00082c0d01007387 */ /* 0x0003e80000100800 */
[----:B------:R2:W-:Y:S01]  /*7460*/  STL [R1+0x81c], R14 ;  /* 0x00081c0e01007387 */ /* 0x0005e20000100800 */
[----:B0-----:R-:W-:Y:S01]  /*7470*/  IMAD R12, R2, 0x4, R11 ;  /* 0x00000004020c7824 */ /* 0x001fe200078e020b */
[-C--:B-1----:R-:W-:Y:S02]  /*7480*/  IADD3 R13, P3, PT, R16, R6.reuse, RZ ;  /* 0x00000006100d7210 */ /* 0x082fe40007f7e0ff */
[----:B--2---:R-:W-:-:S03]  /*7490*/  IADD3 R14, P5, PT, R18, R6, RZ ;  /* 0x00000006120e7210 */ /* 0x004fc60007fbe0ff */
[----:B------:R0:W-:Y:S04]  /*74a0*/  STL [R1+0x820], R13 ;  /* 0x0008200d01007387 */ /* 0x0001e80000100800 */
[----:B------:R1:W-:Y:S04]  /*74b0*/  STL [R1+0x824], R15 ;  /* 0x0008240f01007387 */ /* 0x0003e80000100800 */
[----:B------:R2:W-:Y:S01]  /*74c0*/  STL [R1+0x828], R14 ;  /* 0x0008280e01007387 */ /* 0x0005e20000100800 */
[----:B0-----:R-:W-:Y:S01]  /*74d0*/  IMAD R13, R2, 0x4, R12 ;  /* 0x00000004020d7824 */ /* 0x001fe200078e020c */
[----:B-1----:R-:W-:-:S02]  /*74e0*/  LEA.HI.X.SX32 R15, R16, R4, 0x1, P3 ;  /* 0x00000004100f7211 */ /* 0x002fc400018f0eff */
[-C--:B------:R-:W-:Y:S02]  /*74f0*/  LEA.HI.X.SX32 R16, R18, R4.reuse, 0x1, P5 ;  /* 0x0000000412107211 */ /* 0x080fe400028f0eff */
[----:B--2---:R-:W-:Y:S01]  /*7500*/  LEA.HI.X.SX32 R14, R17, R4, 0x1, P4 ;  /* 0x00000004110e7211 */ /* 0x004fe200020f0eff */
[----:B------:R0:W-:Y:S01]  /*7510*/  STL [R1+0x818], R15 ;  /* 0x0008180f01007387 */ /* 0x0001e20000100800 */
[----:B------:R-:W-:-:S03]  /*7520*/  IADD3 R17, P4, PT, R20, R6, RZ ;  /* 0x0000000614117210 */ /* 0x000fc60007f9e0ff */
[----:B------:R1:W-:Y:S04]  /*7530*/  STL [R1+0x814], R14 ;  /* 0x0008140e01007387 */ /* 0x0003e80000100800 */
[----:B------:R2:W-:Y:S01]  /*7540*/  STL [R1+0x804], R16 ;  /* 0x0008041001007387 */ /* 0x0005e20000100800 */
[----:B0-----:R-:W-:Y:S01]  /*7550*/  IMAD R15, R2, 0x4, R13 ;  /* 0x00000004020f7824 */ /* 0x001fe200078e020d */
[-C--:B-1----:R-:W-:Y:S02]  /*7560*/  IADD3 R14, P3, PT, R19, R6.reuse, RZ ;  /* 0x00000006130e7210 */ /* 0x082fe40007f7e0ff */
[----:B--2---:R-:W-:-:S03]  /*7570*/  IADD3 R16, P5, PT, R21, R6, RZ ;  /* 0x0000000615107210 */ /* 0x004fc60007fbe0ff */
[----:B------:R0:W-:Y:S01]  /*7580*/  STL [R1+0x808], R14 ;  /* 0x0008080e01007387 */ /* 0x0001e20000100800 */
[----:B------:R-:W-:-:S03]  /*7590*/  LEA.HI.X.SX32 R18, R21, R4, 0x1, P5 ;  /* 0x0000000415127211 */ /* 0x000fc600028f0eff */
[----:B------:R1:W-:Y:S04]  /*75a0*/  STL [R1+0x80c], R17 ;  /* 0x00080c1101007387 */ /* 0x0003e80000100800 */
[----:B------:R2:W-:Y:S01]  /*75b0*/  STL [R1+0x810], R16 ;  /* 0x0008101001007387 */ /* 0x0005e20000100800 */
[----:B0-----:R-:W-:Y:S01]  /*75c0*/  IMAD R14, R2, 0x4, R15 ;  /* 0x00000004020e7824 */ /* 0x001fe200078e020f */
[----:B-1----:R-:W-:Y:S02]  /*75d0*/  LEA.HI.X.SX32 R17, R19, R4, 0x1, P3 ;  /* 0x0000000413117211 */ /* 0x002fe400018f0eff */
[----:B------:R-:W-:Y:S02]  /*75e0*/  IADD3 R19, P5, PT, R26, R6, RZ ;  /* 0x000000061a137210 */ /* 0x000fe40007fbe0ff */
[-C--:B--2---:R-:W-:Y:S01]  /*75f0*/  LEA.HI.X.SX32 R16, R20, R4.reuse, 0x1, P4 ;  /* 0x0000000414107211 */ /* 0x084fe200020f0eff */
[----:B------:R0:W-:Y:S01]  /*7600*/  STL [R1+0x800], R17 ;  /* 0x0008001101007387 */ /* 0x0001e20000100800 */
[----:B------:R-:W-:-:S02]  /*7610*/  LEA.HI.X.SX32 R20, R26, R4, 0x1, P5 ;  /* 0x000000041a147211 */ /* 0x000fc400028f0eff */
[C---:B------:R-:W-:Y:S01]  /*7620*/  IADD3 R21, P5, PT, R0.reuse, R6, RZ ;  /* 0x0000000600157210 */ /* 0x040fe20007fbe0ff */
[----:B------:R1:W-:Y:S03]  /*7630*/  STL [R1+0x7fc], R16 ;  /* 0x0007fc1001007387 */ /* 0x0003e60000100800 */
[----:B------:R-:W-:Y:S01]  /*7640*/  LEA.HI.X.SX32 R0, R0, R4, 0x1, P5 ;  /* 0x0000000400007211 */ /* 0x000fe200028f0eff */
        /* <DEDUP_REMOVED lines=9> */
[----:B--2---:R-:W-:-:S03]  /*76e0*/  LEA.HI.X.SX32 R19, R23, R4, 0x1, P4 ;  /* 0x0000000417137211 */ /* 0x004fc600020f0eff */
[----:B------:R0:W-:Y:S04]  /*76f0*/  STL [R1+0x7e8], R18 ;  /* 0x0007e81201007387 */ /* 0x0001e80000100800 */
[----:B------:R1:W-:Y:S04]  /*7700*/  STL [R1+0x7e4], R19 ;  /* 0x0007e41301007387 */ /* 0x0003e80000100800 */
[----:B------:R2:W-:Y:S01]  /*7710*/  STL [R1+0x7d4], R20 ;  /* 0x0007d41401007387 */ /* 0x0005e20000100800 */
[----:B0-----:R-:W-:Y:S01]  /*7720*/  IMAD R18, R2, 0x4, R16 ;  /* 0x0000000402127824 */ /* 0x001fe200078e0210 */
[----:B-1----:R-:W-:-:S02]  /*7730*/  IADD3 R19, P3, PT, R28, R6, RZ ;  /* 0x000000061c137210 */ /* 0x002fc40007f7e0ff */
[----:B--2---:R-:W-:-:S03]  /*7740*/  IADD3 R20, P4, PT, R3, R6, RZ ;  /* 0x0000000603147210 */ /* 0x004fc60007f9e0ff */
[----:B------:R0:W-:Y:S01]  /*7750*/  STL [R1+0x7d8], R19 ;  /* 0x0007d81301007387 */ /* 0x0001e20000100800 */
[----:B------:R-:W-:-:S03]  /*7760*/  LEA.HI.X.SX32 R3, R3, R4, 0x1, P4 ;  /* 0x0000000403037211 */ /* 0x000fc600020f0eff */
[----:B------:R1:W-:Y:S04]  /*7770*/  STL [R1+0x7dc], R20 ;  /* 0x0007dc1401007387 */ /* 0x0003e80000100800 */
[----:B------:R2:W-:Y:S01]  /*7780*/  STL [R1+0x7e0], R21 ;  /* 0x0007e01501007387 */ /* 0x0005e20000100800 */
[----:B0-----:R-:W-:Y:S01]  /*7790*/  IMAD R19, R2, 0x4, R18 ;  /* 0x0000000402137824 */ /* 0x001fe200078e0212 */
[----:B-1----:R-:W-:-:S03]  /*77a0*/  LEA.HI.X.SX32 R20, R28, R4, 0x1, P3 ;  /* 0x000000041c147211 */ /* 0x002fc600018f0eff */
[----:B--2---:R-:W-:Y:S02]  /*77b0*/  IMAD R21, R2, 0x4, R19 ;  /* 0x0000000402157824 */ /* 0x004fe400078e0213 */
[----:B------:R0:W-:Y:S04]  /*77c0*/  STL [R1+0x7d0], R20 ;  /* 0x0007d01401007387 */ /* 0x0001e80000100800 */
[----:B------:R1:W-:Y:S04]  /*77d0*/  STL [R1+0x7cc], R3 ;  /* 0x0007cc0301007387 */ /* 0x0003e80000100800 */
[----:B------:R2:W-:Y:S01]  /*77e0*/  STL [R1+0x7bc], R0 ;  /* 0x0007bc0001007387 */ /* 0x0005e20000100800 */
[----:B0-----:R-:W-:-:S02]  /*77f0*/  IADD3 R20, P3, PT, R7, R6, RZ ;  /* 0x0000000607147210 */ /* 0x001fc40007f7e0ff */
[----:B-1----:R-:W-:-:S03]  /*7800*/  IADD3 R3, P4, PT, R5, R6, RZ ;  /* 0x0000000605037210 */ /* 0x002fc60007f9e0ff */
[----:B------:R0:W-:Y:S01]  /*7810*/  STL [R1+0x7c0], R20 ;  /* 0x0007c01401007387 */ /* 0x0001e20000100800 */
[----:B------:R-:W-:Y:S02]  /*7820*/  LEA.HI.X.SX32 R7, R7, R4, 0x1, P3 ;  /* 0x0000000407077211 */ /* 0x000fe400018f0eff */
[----:B--2---:R-:W-:Y:S01]  /*7830*/  IADD3 R0, P5, PT, R24, R6, RZ ;  /* 0x0000000618007210 */ /* 0x004fe20007fbe0ff */
[----:B------:R1:W-:Y:S04]  /*7840*/  STL [R1+0x7c4], R3 ;  /* 0x0007c40301007387 */ /* 0x0003e80000100800 */
[----:B------:R2:W-:Y:S01]  /*7850*/  STL [R1+0x7c8], R0 ;  /* 0x0007c80001007387 */ /* 0x0005e20000100800 */
[----:B0-----:R-:W-:-:S03]  /*7860*/  IMAD R20, R2, 0x4, R21 ;  /* 0x0000000402147824 */ /* 0x001fc600078e0215 */
[----:B------:R0:W-:Y:S01]  /*7870*/  STL [R1+0x7b8], R7 ;  /* 0x0007b80701007387 */ /* 0x0001e20000100800 */
[----:B-1----:R-:W-:Y:S02]  /*7880*/  LEA.HI.X.SX32 R3, R5, R4, 0x1, P4 ;  /* 0x0000000405037211 */ /* 0x002fe400020f0eff */
[C---:B------:R-:W-:Y:S02]  /*7890*/  IADD3 R5, P3, PT, R9.reuse, R6, RZ ;  /* 0x0000000609057210 */ /* 0x040fe40007f7e0ff */
[-C--:B--2---:R-:W-:Y:S01]  /*78a0*/  LEA.HI.X.SX32 R0, R24, R4.reuse, 0x1, P5 ;  /* 0x0000000418007211 */ /* 0x084fe200028f0eff */
[----:B------:R1:W-:Y:S01]  /*78b0*/  STL [R1+0x7b4], R3 ;  /* 0x0007b40301007387 */ /* 0x0003e20000100800 */
[----:B------:R-:W-:Y:S01]  /*78c0*/  LEA.HI.X.SX32 R9, R9, R4, 0x1, P3 ;  /* 0x0000000409097211 */ /* 0x000fe200018f0eff */
[----:B0-----:R-:W-:Y:S02]  /*78d0*/  IMAD R7, R2, 0x4, R20 ;  /* 0x0000000402077824 */ /* 0x001fe400078e0214 */
[----:B------:R0:W-:Y:S04]  /*78e0*/  STL [R1+0x7a4], R0 ;  /* 0x0007a40001007387 */ /* 0x0001e80000100800 */
[----:B------:R2:W-:Y:S01]  /*78f0*/  STL [R1+0x7a8], R5 ;  /* 0x0007a80501007387 */ /* 0x0005e20000100800 */
[----:B-1----:R-:W-:-:S02]  /*7900*/  IADD3 R3, P4, PT, R8, R6, RZ ;  /* 0x0000000608037210 */ /* 0x002fc40007f9e0ff */
[----:B0-----:R-:W-:-:S03]  /*7910*/  IADD3 R0, P5, PT, R10, R6, RZ ;  /* 0x000000060a007210 */ /* 0x001fc60007fbe0ff */
[----:B------:R0:W-:Y:S01]  /*7920*/  STL [R1+0x7ac], R3 ;  /* 0x0007ac0301007387 */ /* 0x0001e20000100800 */
[----:B--2---:R-:W-:-:S03]  /*7930*/  IMAD R5, R2, 0x4, R7 ;  /* 0x0000000402057824 */ /* 0x004fc600078e0207 */
[----:B------:R1:W-:Y:S01]  /*7940*/  STL [R1+0x7b0], R0 ;  /* 0x0007b00001007387 */ /* 0x0003e20000100800 */
[----:B------:R-:W-:-:S03]  /*7950*/  IMAD R22, R2, 0x4, R5 ;  /* 0x0000000402167824 */ /* 0x000fc600078e0205 */
[----:B------:R-:W-:Y:S01]  /*7960*/  STL [R1+0x7a0], R9 ;  /* 0x0007a00901007387 */ /* 0x000fe20000100800 */
[----:B0-----:R-:W-:Y:S02]  /*7970*/  LEA.HI.X.SX32 R3, R8, R4, 0x1, P4 ;  /* 0x0000000408037211 */ /* 0x001fe400020f0eff */
[----:B------:R-:W-:Y:S02]  /*7980*/  IADD3 R8, P3, PT, R11, R6, RZ ;  /* 0x000000060b087210 */ /* 0x000fe40007f7e0ff */
[----:B-1----:R-:W-:Y:S01]  /*7990*/  LEA.HI.X.SX32 R0, R10, R4, 0x1, P5 ;  /* 0x000000040a007211 */ /* 0x002fe200028f0eff */
[----:B------:R0:W-:Y:S01]  /*79a0*/  STL [R1+0x79c], R3 ;  /* 0x00079c0301007387 */ /* 0x0001e20000100800 */
[----:B------:R-:W-:-:S03]  /*79b0*/  IMAD R10, R2, 0x4, R22 ;  /* 0x00000004020a7824 */ /* 0x000fc600078e0216 */
[----:B------:R1:W-:Y:S04]  /*79c0*/  STL [R1+0x78c], R0 ;  /* 0x00078c0001007387 */ /* 0x0003e80000100800 */
[----:B------:R2:W-:Y:S01]  /*79d0*/  STL [R1+0x790], R8 ;  /* 0x0007900801007387 */ /* 0x0005e20000100800 */
[-C--:B0-----:R-:W-:Y:S02]  /*79e0*/  IADD3 R3, P4, PT, R12, R6.reuse, RZ ;  /* 0x000000060c037210 */ /* 0x081fe40007f9e0ff */
[----:B-1----:R-:W-:-:S03]  /*79f0*/  IADD3 R0, P5, PT, R13, R6, RZ ;  /* 0x000000060d007210 */ /* 0x002fc60007fbe0ff */
[----:B------:R0:W-:Y:S01]  /*7a00*/  STL [R1+0x794], R3 ;  /* 0x0007940301007387 */ /* 0x0001e20000100800 */
[----:B--2---:R-:W-:-:S03]  /*7a10*/  LEA.HI.X.SX32 R8, R13, R4, 0x1, P5 ;  /* 0x000000040d087211 */ /* 0x004fc600028f0eff */
[----:B------:R1:W-:Y:S01]  /*7a20*/  STL [R1+0x798], R0 ;  /* 0x0007980001007387 */ /* 0x0003e20000100800 */
[-C--:B0-----:R-:W-:Y:S02]  /*7a30*/  LEA.HI.X.SX32 R3, R11, R4.reuse, 0x1, P3 ;  /* 0x000000040b037211 */ /* 0x081fe400018f0eff */
[----:B-1----:R-:W-:-:S03]  /*7a40*/  LEA.HI.X.SX32 R0, R12, R4, 0x1, P4 ;  /* 0x000000040c007211 */ /* 0x002fc600020f0eff */
        /* <DEDUP_REMOVED lines=11> */
[----:B0-----:R-:W-:-:S03]  /*7b00*/  IMAD R0, R2, 0x4, R3 ;  /* 0x0000000402007824 */ /* 0x001fc600078e0203 */
[----:B------:R0:W-:Y:S01]  /*7b10*/  STL [R1+0x770], R11 ;  /* 0x0007700b01007387 */ /* 0x0001e20000100800 */
[-C--:B-1----:R-:W-:Y:S01]  /*7b20*/  LEA.HI.X.SX32 R9, R14, R4.reuse, 0x1, P4 ;  /* 0x000000040e097211 */ /* 0x082fe200020f0eff */
[----:B------:R-:W-:Y:S01]  /*7b30*/  IMAD R13, R2, 0x4, R0 ;  /* 0x00000004020d7824 */ /* 0x000fe200078e0200 */
[----:B--2---:R-:W-:-:S03]  /*7b40*/  LEA.HI.X.SX32 R8, R17, R4, 0x1, P5 ;  /* 0x0000000411087211 */ /* 0x004fc600028f0eff */
[----:B------:R1:W-:Y:S01]  /*7b50*/  STL [R1+0x76c], R9 ;  /* 0x00076c0901007387 */ /* 0x0003e20000100800 */
[----:B------:R-:W-:Y:S01]  /*7b60*/  IMAD R12, R2, 0x4, R13 ;  /* 0x00000004020c7824 */ /* 0x000fe200078e020d */
[-C--:B0-----:R-:W-:Y:S02]  /*7b70*/  IADD3 R11, P3, PT, R16, R6.reuse, RZ ;  /* 0x00000006100b7210 */ /* 0x081fe40007f7e0ff */
[----:B------:R0:W-:Y:S04]  /*7b80*/  STL [R1+0x75c], R8 ;  /* 0x00075c0801007387 */ /* 0x0001e80000100800 */
[----:B------:R2:W-:Y:S01]  /*7b90*/  STL [R1+0x760], R11 ;  /* 0x0007600b01007387 */ /* 0x0005e20000100800 */
[-C--:B-1----:R-:W-:Y:S02]  /*7ba0*/  IADD3 R9, P4, PT, R18, R6.reuse, RZ ;  /* 0x0000000612097210 */ /* 0x082fe40007f9e0ff */
[----:B0-----:R-:W-:-:S03]  /*7bb0*/  IADD3 R8, P5, PT, R19, R6, RZ ;  /* 0x0000000613087210 */ /* 0x001fc60007fbe0ff */
[----:B------:R0:W-:Y:S01]  /*7bc0*/  STL [R1+0x764], R9 ;  /* 0x0007640901007387 */ /* 0x0001e20000100800 */
[----:B--2---:R-:W-:-:S03]  /*7bd0*/  LEA.HI.X.SX32 R11, R19, R4, 0x1, P5 ;  /* 0x00000004130b7211 */ /* 0x004fc600028f0eff */
[----:B------:R1:W-:Y:S01]  /*7be0*/  STL [R1+0x768], R8 ;  /* 0x0007680801007387 */ /* 0x0003e20000100800 */
[----:B------:R-:W-:Y:S02]  /*7bf0*/  IADD3 R14, P5, PT, R7, R6, RZ ;  /* 0x00000006070e7210 */ /* 0x000fe40007fbe0ff */
[-C--:B0-----:R-:W-:Y:S02]  /*7c00*/  LEA.HI.X.SX32 R9, R16, R4.reuse, 0x1, P3 ;  /* 0x0000000410097211 */ /* 0x081fe400018f0eff */
[----:B-1----:R-:W-:-:S03]  /*7c10*/  LEA.HI.X.SX32 R8, R18, R4, 0x1, P4 ;  /* 0x0000000412087211 */ /* 0x002fc600020f0eff */
        /* <DEDUP_REMOVED lines=11> */
[-C--:B-1----:R-:W-:Y:S02]  /*7cd0*/  LEA.HI.X.SX32 R11, R21, R4.reuse, 0x1, P3 ;  /* 0x00000004150b7211 */ /* 0x082fe400018f0eff */
[----:B--2---:R-:W-:-:S03]  /*7ce0*/  LEA.HI.X.SX32 R14, R7, R4, 0x1, P5 ;  /* 0x00000004070e7211 */ /* 0x004fc600028f0eff */
[----:B------:R0:W-:Y:S01]  /*7cf0*/  STL [R1+0x740], R11 ;  /* 0x0007400b01007387 */ /* 0x0001e20000100800 */
[----:B------:R-:W-:-:S03]  /*7d00*/  IADD3 R7, P3, PT, R5, R6, RZ ;  /* 0x0000000605077210 */ /* 0x000fc60007f7e0ff */
[----:B------:R1:W-:Y:S01]  /*7d10*/  STL [R1+0x6a8], R15 ;  /* 0x0006a80f01007387 */ /* 0x0003e20000100800 */
[----:B------:R-:W-:-:S03]  /*7d20*/  LEA.HI.X.SX32 R5, R5, R4, 0x1, P3 ;  /* 0x0000000405057211 */ /* 0x000fc600018f0eff */
[----:B------:R2:W-:Y:S01]  /*7d30*/  STL [R1+0x6ac], R14 ;  /* 0x0006ac0e01007387 */ /* 0x0005e20000100800 */
[----:B0-----:R-:W-:-:S03]  /*7d40*/  IMAD R11, R2, 0x4, R8 ;  /* 0x00000004020b7824 */ /* 0x001fc600078e0208 */
[----:B------:R0:W-:Y:S01]  /*7d50*/  STL [R1+0x734], R7 ;  /* 0x0007340701007387 */ /* 0x0001e20000100800 */
[-C--:B-1----:R-:W-:Y:S02]  /*7d60*/  IADD3 R15, P4, PT, R22, R6.reuse, RZ ;  /* 0x00000006160f7210 */ /* 0x082fe40007f9e0ff */
[----:B--2---:R-:W-:-:S03]  /*7d70*/  IADD3 R14, P5, PT, R10, R6, RZ ;  /* 0x000000060a0e7210 */ /* 0x004fc60007fbe0ff */
[----:B------:R1:W-:Y:S01]  /*7d80*/  STL [R1+0x738], R15 ;  /* 0x0007380f01007387 */ /* 0x0003e20000100800 */
[----:B0-----:R-:W-:-:S03]  /*7d90*/  IMAD R7, R2, 0x4, R11 ;  /* 0x0000000402077824 */ /* 0x001fc600078e020b */
[----:B------:R0:W-:Y:S04]  /*7da0*/  STL [R1+0x73c], R14 ;  /* 0x00073c0e01007387 */ /* 0x0001e80000100800 */
[----:B------:R2:W-:Y:S01]  /*7db0*/  STL [R1+0x6b0], R5 ;  /* 0x0006b00501007387 */ /* 0x0005e20000100800 */
[-C--:B-1----:R-:W-:Y:S02]  /*7dc0*/  LEA.HI.X.SX32 R15, R22, R4.reuse, 0x1, P4 ;  /* 0x00000004160f7211 */ /* 0x082fe400020f0eff */
[----:B0-----:R-:W-:-:S03]  /*7dd0*/  LEA.HI.X.SX32 R14, R10, R4, 0x1, P5 ;  /* 0x000000040a0e7211 */ /* 0x001fc600028f0eff */
[----:B------:R0:W-:Y:S01]  /*7de0*/  STL [R1+0x6b4], R15 ;  /* 0x0006b40f01007387 */ /* 0x0001e20000100800 */
[C---:B------:R-:W-:Y:S01]  /*7df0*/  IADD3 R10, P3, PT, R3.reuse, R6, RZ ;  /* 0x00000006030a7210 */ /* 0x040fe20007f7e0ff */
[----:B--2---:R-:W-:Y:S02]  /*7e00*/  IMAD R5, R2, 0x4, R7 ;  /* 0x0000000402057824 */ /* 0x004fe400078e0207 */
[----:B------:R1:W-:Y:S01]  /*7e10*/  STL [R1+0x6b8], R14 ;  /* 0x0006b80e01007387 */ /* 0x0003e20000100800 */
[----:B------:R-:W-:-:S03]  /*7e20*/  LEA.HI.X.SX32 R3, R3, R4, 0x1, P3 ;  /* 0x0000000403037211 */ /* 0x000fc600018f0eff */
[----:B------:R2:W-:Y:S01]  /*7e30*/  STL [R1+0x6c0], R10 ;  /* 0x0006c00a01007387 */ /* 0x0005e20000100800 */
[-C--:B0-----:R-:W-:Y:S02]  /*7e40*/  IADD3 R15, P4, PT, R0, R6.reuse, RZ ;  /* 0x00000006000f7210 */ /* 0x081fe40007f9e0ff */
[----:B-1----:R-:W-:-:S03]  /*7e50*/  IADD3 R14, P5, PT, R13, R6, RZ ;  /* 0x000000060d0e7210 */ /* 0x002fc60007fbe0ff */
[----:B------:R-:W-:Y:S01]  /*7e60*/  STL [R1+0x6c8], R15 ;  /* 0x0006c80f01007387 */ /* 0x000fe20000100800 */
[-C--:B------:R-:W-:Y:S02]  /*7e70*/  LEA.HI.X.SX32 R0, R0, R4.reuse, 0x1, P4 ;  /* 0x0000000400007211 */ /* 0x080fe400020f0eff */
[----:B------:R-:W-:Y:S01]  /*7e80*/  LEA.HI.X.SX32 R13, R13, R4, 0x1, P5 ;  /* 0x000000040d0d7211 */ /* 0x000fe200028f0eff */
[----:B------:R0:W-:Y:S01]  /*7e90*/  STL [R1+0x6d0], R14 ;  /* 0x0006d00e01007387 */ /* 0x0001e20000100800 */
[----:B--2---:R-:W-:-:S03]  /*7ea0*/  IMAD R10, R2, 0x4, R5 ;  /* 0x00000004020a7824 */ /* 0x004fc600078e0205 */
[----:B------:R1:W-:Y:S04]  /*7eb0*/  STL [R1+0x6bc], R3 ;  /* 0x0006bc0301007387 */ /* 0x0003e80000100800 */
[----:B------:R2:W-:Y:S01]  /*7ec0*/  STL [R1+0x6c4], R0 ;  /* 0x0006c40001007387 */ /* 0x0005e20000100800 */
[----:B0-----:R-:W-:-:S03]  /*7ed0*/  IADD3 R14, P4, PT, R9, R6, RZ ;  /* 0x00000006090e7210 */ /* 0x001fc60007f9e0ff */
[----:B------:R0:W-:Y:S01]  /*7ee0*/  STL [R1+0x6cc], R13 ;  /* 0x0006cc0d01007387 */ /* 0x0001e20000100800 */
[----:B-1----:R-:W-:Y:S01]  /*7ef0*/  IMAD R3, R2, 0x4, R10 ;  /* 0x0000000402037824 */ /* 0x002fe200078e020a */
[-C--:B--2---:R-:W-:Y:S02]  /*7f00*/  IADD3 R0, P3, PT, R12, R6.reuse, RZ ;  /* 0x000000060c007210 */ /* 0x084fe40007f7e0ff */
[----:B0-----:R-:W-:-:S03]  /*7f10*/  IADD3 R13, P5, PT, R8, R6, RZ ;  /* 0x00000006080d7210 */ /* 0x001fc60007fbe0ff */
[----:B------:R0:W-:Y:S04]  /*7f20*/  STL [R1+0x6d8], R0 ;  /* 0x0006d80001007387 */ /* 0x0001e80000100800 */
[----:B------:R1:W-:Y:S04]  /*7f30*/  STL [R1+0x6e0], R14 ;  /* 0x0006e00e01007387 */ /* 0x0003e80000100800 */
[----:B------:R2:W-:Y:S01]  /*7f40*/  STL [R1+0x6e8], R13 ;  /* 0x0006e80d01007387 */ /* 0x0005e20000100800 */
[----:B0-----:R-:W-:Y:S01]  /*7f50*/  IMAD R0, R2, 0x4, R3 ;  /* 0x0000000402007824 */ /* 0x001fe200078e0203 */
[----:B-1----:R-:W-:-:S02]  /*7f60*/  LEA.HI.X.SX32 R14, R12, R4, 0x1, P3 ;  /* 0x000000040c0e7211 */ /* 0x002fc400018f0eff */
[-C--:B------:R-:W-:Y:S02]  /*7f70*/  LEA.HI.X.SX32 R12, R8, R4.reuse, 0x1, P5 ;  /* 0x00000004080c7211 */ /* 0x080fe400028f0eff */
[----:B--2---:R-:W-:Y:S01]  /*7f80*/  LEA.HI.X.SX32 R13, R9, R4, 0x1, P4 ;  /* 0x00000004090d7211 */ /* 0x004fe200020f0eff */
[----:B------:R-:W-:Y:S01]  /*7f90*/  STL [R1+0x6d4], R14 ;  /* 0x0006d40e01007387 */ /* 0x000fe20000100800 */
[-C--:B------:R-:W-:Y:S01]  /*7fa0*/  IADD3 R8, P3, PT, R11, R6.reuse, RZ ;  /* 0x000000060b087210 */ /* 0x080fe20007f7e0ff */
[----:B------:R-:W-:Y:S02]  /*7fb0*/  IMAD R9, R2, 0x4, R0 ;  /* 0x0000000402097824 */ /* 0x000fe400078e0200 */
[----:B------:R0:W-:Y:S04]  /*7fc0*/  STL [R1+0x6dc], R13 ;  /* 0x0006dc0d01007387 */ /* 0x0001e80000100800 */
[----:B------:R1:W-:Y:S04]  /*7fd0*/  STL [R1+0x6e4], R12 ;  /* 0x0006e40c01007387 */ /* 0x0003e80000100800 */
[----:B------:R2:W-:Y:S01]  /*7fe0*/  STL [R1+0x728], R8 ;  /* 0x0007280801007387 */ /* 0x0005e20000100800 */
[----:B0-----:R-:W-:-:S02]  /*7ff0*/  IADD3 R13, P4, PT, R7, R6, RZ ;  /* 0x00000006070d7210 */ /* 0x001fc40007f9e0ff */
[----:B-1----:R-:W-:-:S03]  /*8000*/  IADD3 R12, P5, PT, R5, R6, RZ ;  /* 0x00000006050c7210 */ /* 0x002fc60007fbe0ff */
[----:B------:R0:W-:Y:S01]  /*8010*/  STL [R1+0x72c], R13 ;  /* 0x00072c0d01007387 */ /* 0x0001e20000100800 */
[----:B--2---:R-:W-:-:S03]  /*8020*/  IMAD R8, R2, 0x4, R9 ;  /* 0x0000000402087824 */ /* 0x004fc600078e0209 */
[----:B------:R1:W-:Y:S01]  /*8030*/  STL [R1+0x730], R12 ;  /* 0x0007300c01007387 */ /* 0x0003e20000100800 */
[-C--:B0-----:R-:W-:Y:S02]  /*8040*/  LEA.HI.X.SX32 R13, R11, R4.reuse, 0x1, P3 ;  /* 0x000000040b0d7211 */ /* 0x081fe400018f0eff */
[-C--:B------:R-:W-:Y:S02]  /*8050*/  LEA.HI.X.SX32 R11, R5, R4.reuse, 0x1, P5 ;  /* 0x00000004050b7211 */ /* 0x080fe400028f0eff */
[----:B-1----:R-:W-:Y:S01]  /*8060*/  LEA.HI.X.SX32 R12, R7, R4, 0x1, P4 ;  /* 0x00000004070c7211 */ /* 0x002fe200020f0eff */
        /* <DEDUP_REMOVED lines=21> */
[----:B-1----:R-:W-:Y:S01]  /*81c0*/  IADD3 R10, P4, PT, R8, R6, RZ ;  /* 0x00000006080a7210 */ /* 0x002fe20007f9e0ff */
[----:B--2---:R-:W-:-:S04]  /*81d0*/  IMAD R0, R2, 0x4, R3 ;  /* 0x0000000402007824 */ /* 0x004fc800078e0203 */
[----:B------:R0:W-:Y:S01]  /*81e0*/  STL [R1+0x70c], R10 ;  /* 0x00070c0a01007387 */ /* 0x0001e20000100800 */
[----:B------:R-:W-:-:S03]  /*81f0*/  IMAD R2, R2, 0x4, R0 ;  /* 0x0000000402027824 */ /* 0x000fc600078e0200 */
[----:B------:R-:W-:Y:S01]  /*8200*/  STL [R1+0x710], R11 ;  /* 0x0007100b01007387 */ /* 0x000fe20000100800 */
[-C--:B0-----:R-:W-:Y:S02]  /*8210*/  LEA.HI.X.SX32 R10, R9, R4.reuse, 0x1, P3 ;  /* 0x00000004090a7211 */ /* 0x081fe400018f0eff */
[-C--:B------:R-:W-:Y:S02]  /*8220*/  LEA.HI.X.SX32 R9, R8, R4.reuse, 0x1, P4 ;  /* 0x0000000408097211 */ /* 0x080fe400020f0eff */
[----:B------:R-:W-:Y:S01]  /*8230*/  LEA.HI.X.SX32 R8, R7, R4, 0x1, P5 ;  /* 0x0000000407087211 */ /* 0x000fe200028f0eff */
[----:B------:R-:W-:Y:S01]  /*8240*/  STL [R1+0x6f4], R10 ;  /* 0x0006f40a01007387 */ /* 0x000fe20000100800 */
[----:B------:R-:W-:-:S03]  /*8250*/  IADD3 R7, P3, PT, R5, R6, RZ ;  /* 0x0000000605077210 */ /* 0x000fc60007f7e0ff */
[----:B------:R0:W-:Y:S04]  /*8260*/  STL [R1+0x6f8], R9 ;  /* 0x0006f80901007387 */ /* 0x0001e80000100800 */
[----:B------:R1:W-:Y:S04]  /*8270*/  STL [R1+0x6fc], R8 ;  /* 0x0006fc0801007387 */ /* 0x0003e80000100800 */
[----:B------:R2:W-:Y:S01]  /*8280*/  STL [R1+0x69c], R7 ;  /* 0x00069c0701007387 */ /* 0x0005e20000100800 */
[-C--:B0-----:R-:W-:Y:S02]  /*8290*/  IADD3 R9, P4, PT, R3, R6.reuse, RZ ;  /* 0x0000000603097210 */ /* 0x081fe40007f9e0ff */
[----:B-1----:R-:W-:-:S03]  /*82a0*/  IADD3 R8, P5, PT, R0, R6, RZ ;  /* 0x0000000600087210 */ /* 0x002fc60007fbe0ff */
[----:B------:R-:W-:Y:S01]  /*82b0*/  STL [R1+0x6a0], R9 ;  /* 0x0006a00901007387 */ /* 0x000fe20000100800 */
[----:B--2---:R-:W-:-:S03]  /*82c0*/  IADD3 R7, P6, PT, R2, R6, RZ ;  /* 0x0000000602077210 */ /* 0x004fc60007fde0ff */
[----:B------:R-:W-:Y:S01]  /*82d0*/  STL [R1+0x6a4], R8 ;  /* 0x0006a40801007387 */ /* 0x000fe20000100800 */
[-C--:B------:R-:W-:Y:S02]  /*82e0*/  LEA.HI.X.SX32 R6, R5, R4.reuse, 0x1, P3 ;  /* 0x0000000405067211 */ /* 0x080fe400018f0eff */
[-C--:B------:R-:W-:Y:S01]  /*82f0*/  LEA.HI.X.SX32 R5, R3, R4.reuse, 0x1, P4 ;  /* 0x0000000403057211 */ /* 0x080fe200020f0eff */
[----:B------:R-:W-:Y:S01]  /*8300*/  STL [R1+0x698], R7 ;  /* 0x0006980701007387 */ /* 0x000fe20000100800 */
[-C--:B------:R-:W-:Y:S02]  /*8310*/  LEA.HI.X.SX32 R3, R0, R4.reuse, 0x1, P5 ;  /* 0x0000000400037211 */ /* 0x080fe400028f0eff */
[----:B------:R-:W-:Y:S01]  /*8320*/  LEA.HI.X.SX32 R0, R2, R4, 0x1, P6 ;  /* 0x0000000402007211 */ /* 0x000fe200030f0eff */
[----:B------:R-:W-:Y:S01]  /*8330*/  STL [R1+0x688], R6 ;  /* 0x0006880601007387 */ /* 0x000fe20000100800 */
[----:B------:R-:W-:-:S03]  /*8340*/  IMAD.MOV.U32 R2, RZ, RZ, 0x3f800000 ;  /* 0x3f800000ff027424 */ /* 0x000fc600078e00ff */
[----:B------:R-:W-:Y:S04]  /*8350*/  STL [R1+0x68c], R5 ;  /* 0x00068c0501007387 */ /* 0x000fe80000100800 */
[----:B------:R-:W-:Y:S04]  /*8360*/  STL [R1+0x694], R3 ;  /* 0x0006940301007387 */ /* 0x000fe80000100800 */
[----:B------:R0:W-:Y:S04]  /*8370*/  STL [R1+0x690], R0 ;  /* 0x0006900001007387 */ /* 0x0001e80000100800 */
[----:B------:R1:W-:Y:S04]  /*8380*/  STL [R1+0x680], R2 ;  /* 0x0006800201007387 */ /* 0x0003e80000100800 */
[----:B------:R-:W-:Y:S01]  /*8390*/  STL [R1+0x4c8], RZ ;  /* 0x0004c8ff01007387 */ /* 0x000fe20000100800 */
[----:B0-----:R-:W-:-:S02]  /*83a0*/  IMAD.MOV.U32 R0, RZ, RZ, -0x800000 ;  /* 0xff800000ff007424 */ /* 0x001fc400078e00ff */
[----:B-1----:R-:W-:-:S03]  /*83b0*/  IMAD.MOV.U32 R2, RZ, RZ, -0x800000 ;  /* 0xff800000ff027424 */ /* 0x002fc600078e00ff */
[----:B------:R0:W-:Y:S04]  /*83c0*/  STL [R1+0x258], R0 ;  /* 0x0002580001007387 */ /* 0x0001e80000100800 */
[----:B------:R1:W-:Y:S04]  /*83d0*/  STL [R1+0x25c], R2 ;  /* 0x00025c0201007387 */ /* 0x0003e80000100800 */
[----:B------:R1:W-:Y:S01]  /*83e0*/  STL [R1+0x310], RZ ;  /* 0x000310ff01007387 */ /* 0x0003e20000100800 */
[----:B0-----:R-:W-:-:S05]  /*83f0*/  IMAD.MOV.U32 R0, RZ, RZ, 0x3f800000 ;  /* 0x3f800000ff007424 */ /* 0x001fca00078e00ff */
[----:B------:R1:W-:Y:S04]  /*8400*/  STL [R1+0x684], R0 ;  /* 0x0006840001007387 */ /* 0x0003e80000100800 */
[----:B------:R1:W-:Y:S04]  /*8410*/  STL [R1+0x314], RZ ;  /* 0x000314ff01007387 */ /* 0x0003e80000100800 */
        /* <DEDUP_REMOVED lines=125> */
[----:B------:R1:W-:Y:S02]  /*8bf0*/  STL [R1+0x54c], RZ ;  /* 0x00054cff01007387 */ /* 0x0003e40000100800 */
.L_x_1:
[----:B-1----:R-:W2:Y:S04]  /*8c00*/  LDL R2, [R1+0xa04] ;  /* 0x000a040001027983 */ /* 0x002ea80000100800 */
[----:B0-----:R-:W3:Y:S04]  /*8c10*/  LDL R10, [R1+0x4c8] ;  /* 0x0004c800010a7983 */ /* 0x001ee80000100800 */
[----:B------:R-:W4:Y:S04]  /*8c20*/  LDL R6, [R1+0xa0c] ;  /* 0x000a0c0001067983 */ /* 0x000f280000100800 */
[----:B------:R-:W5:Y:S04]  /*8c30*/  LDL R5, [R1+0xa00] ;  /* 0x000a000001057983 */ /* 0x000f680000100800 */
        /* <DEDUP_REMOVED lines=9> */
[----:B------:R-:W5:Y:S01]  /*8cd0*/  LDL R17, [R1+0xa70] ;  /* 0x000a700001117983 */ /* 0x000f620000100800 */
[----:B---3--:R-:W-:-:S02]  /*8ce0*/  SHF.R.S32.HI R0, RZ, 0x1f, R10 ;  /* 0x0000001fff007819 */ /* 0x008fc4000001140a */
[C---:B--2---:R-:W-:Y:S02]  /*8cf0*/  IADD3 R2, P3, PT, R10.reuse, R2, RZ ;  /* 0x000000020a027210 */ /* 0x044fe40007f7e0ff */
[----:B----4-:R-:W-:-:S03]  /*8d00*/  IADD3 R6, P4, PT, R10, R6, RZ ;  /* 0x000000060a067210 */ /* 0x010fc60007f9e0ff */
[----:B-----5:R-:W-:Y:S01]  /*8d10*/  IMAD.X R3, R0, 0x1, R5, P3 ;  /* 0x0000000100037824 */ /* 0x020fe200018e0605 */
[----:B------:R-:W-:-:S04]  /*8d20*/  IADD3 R4, P3, PT, R10, R4, RZ ;  /* 0x000000040a047210 */ /* 0x000fc80007f7e0ff */
[----:B------:R0:W2:Y:S01]  /*8d30*/  LDG.E.U8 R21, desc[UR10][R2.64] ;  /* 0x0000000a02157981 */ /* 0x0000a2000c1e1100 */
[----:B------:R-:W-:-:S03]  /*8d40*/  IMAD.X R7, R0, 0x1, R15, P4 ;  /* 0x0000000100077824 */ /* 0x000fc600020e060f */
[----:B------:R-:W3:Y:S04]  /*8d50*/  LDL R15, [R1+0xa64] ;  /* 0x000a6400010f7983 */ /* 0x000ee80000100800 */
[----:B------:R1:W4:Y:S01]  /*8d60*/  LDG.E.U8 R20, desc[UR10][R6.64] ;  /* 0x0000000a06147981 */ /* 0x000322000c1e1100 */
[----:B0-----:R-:W-:Y:S01]  /*8d70*/  IADD3 R2, P4, PT, R10, R14, RZ ;  /* 0x0000000e0a027210 */ /* 0x001fe20007f9e0ff */
[----:B------:R-:W-:Y:S02]  /*8d80*/  IMAD.X R5, R0, 0x1, R16, P3 ;  /* 0x0000000100057824 */ /* 0x000fe400018e0610 */
[----:B------:R-:W5:Y:S04]  /*8d90*/  LDL R14, [R1+0xa60] ;  /* 0x000a6000010e7983 */ /* 0x000f680000100800 */
[----:B------:R-:W2:Y:S01]  /*8da0*/  LDL R16, [R1+0xa68] ;  /* 0x000a680001107983 */ /* 0x000ea20000100800 */
[----:B-1----:R-:W-:-:S03]  /*8db0*/  IADD3 R6, P3, PT, R10, R13, RZ ;  /* 0x0000000d0a067210 */ /* 0x002fc60007f7e0ff */
[----:B------:R-:W4:Y:S01]  /*8dc0*/  LDL R13, [R1+0xa1c] ;  /* 0x000a1c00010d7983 */ /* 0x000f220000100800 */
[----:B------:R-:W-:-:S03]  /*8dd0*/  IMAD.X R3, R0, 0x1, R12, P4 ;  /* 0x0000000100037824 */ /* 0x000fc600020e060c */
[----:B------:R-:W4:Y:S01]  /*8de0*/  LDL R12, [R1+0xa6c] ;  /* 0x000a6c00010c7983 */ /* 0x000f220000100800 */
[----:B------:R-:W-:-:S03]  /*8df0*/  IMAD.X R7, R0, 0x1, R9, P3 ;  /* 0x0000000100077824 */ /* 0x000fc600018e0609 */
[----:B------:R0:W4:Y:S04]  /*8e00*/  LDG.E.U8 R18, desc[UR10][R4.64] ;  /* 0x0000000a04127981 */ /* 0x000128000c1e1100 */
[----:B------:R1:W4:Y:S04]  /*8e10*/  LDG.E.U8 R24, desc[UR10][R2.64] ;  /* 0x0000000a02187981 */ /* 0x000328000c1e1100 */
[----:B------:R-:W4:Y:S01]  /*8e20*/  LDL R9, [R1+0xa54] ;  /* 0x000a540001097983 */ /* 0x000f220000100800 */
[----:B0-----:R-:W-:-:S03]  /*8e30*/  IADD3 R4, P4, PT, R10, R11, RZ ;  /* 0x0000000b0a047210 */ /* 0x001fc60007f9e0ff */
[----:B------:R-:W4:Y:S01]  /*8e40*/  LDL R11, [R1+0xa20] ;  /* 0x000a2000010b7983 */ /* 0x000f220000100800 */
[----:B-1----:R-:W-:-:S03]  /*8e50*/  IADD3 R2, P3, PT, R10, R8, RZ ;  /* 0x000000080a027210 */ /* 0x002fc60007f7e0ff */
[----:B------:R-:W4:Y:S01]  /*8e60*/  LDL R8, [R1+0xa50] ;  /* 0x000a500001087983 */ /* 0x000f220000100800 */
[----:B------:R-:W-:-:S03]  /*8e70*/  IMAD.X R5, R0, 0x1, R17, P4 ;  /* 0x0000000100057824 */ /* 0x000fc600020e0611 */
[----:B------:R3:W4:Y:S04]  /*8e80*/  LDG.E.U8 R19, desc[UR10][R6.64] ;  /* 0x0000000a06137981 */ /* 0x000728000c1e1100 */
[----:B------:R-:W4:Y:S04]  /*8e90*/  LDL R17, [R1+0xa58] ;  /* 0x000a580001117983 */ /* 0x000f280000100800 */
[----:B------:R2:W4:Y:S01]  /*8ea0*/  LDG.E.U8 R23, desc[UR10][R4.64] ;  /* 0x0000000a04177981 */ /* 0x000522000c1e1100 */
[----:B---3--:R-:W-:-:S03]  /*8eb0*/  IADD3 R6, P4, PT, R10, R15, RZ ;  /* 0x0000000f0a067210 */ /* 0x008fc60007f9e0ff */
[----:B------:R-:W3:Y:S01]  /*8ec0*/  LDL R15, [R1+0xa24] ;  /* 0x000a2400010f7983 */ /* 0x000ee20000100800 */
[----:B-----5:R-:W-:-:S03]  /*8ed0*/  IMAD.X R3, R0, 0x1, R14, P3 ;  /* 0x0000000100037824 */ /* 0x020fc600018e060e */
[----:B------:R-:W5:Y:S01]  /*8ee0*/  LDL R14, [R1+0xa5c] ;  /* 0x000a5c00010e7983 */ /* 0x000f620000100800 */
[----:B--2---:R-:W-:-:S03]  /*8ef0*/  IADD3 R4, P3, PT, R10, R16, RZ ;  /* 0x000000100a047210 */ /* 0x004fc60007f7e0ff */
[----:B------:R-:W2:Y:S01]  /*8f00*/  LDL R16, [R1+0xa4c] ;  /* 0x000a4c0001107983 */ /* 0x000ea20000100800 */
[----:B----4-:R-:W-:-:S03]  /*8f10*/  IMAD.X R7, R0, 0x1, R13, P4 ;  /* 0x0000000100077824 */ /* 0x010fc600020e060d */
[----:B------:R0:W-:Y:S04]  /*8f20*/  STL [R1+0x34], R21 ;  /* 0x0000341501007387 */ /* 0x0001e80000100800 */
[----:B------:R-:W4:Y:S04]  /*8f30*/  LDL R13, [R1+0xa40] ;  /* 0x000a4000010d7983 */ /* 0x000f280000100800 */
[----:B------:R1:W4:Y:S04]  /*8f40*/  LDG.E.U8 R22, desc[UR10][R2.64] ;  /* 0x0000000a02167981 */ /* 0x000328000c1e1100 */
[----:B0-----:R0:W4:Y:S01]  /*8f50*/  LDG.E.U8 R21, desc[UR10][R6.64] ;  /* 0x0000000a06157981 */ /* 0x001122000c1e1100 */
[----:B-1----:R-:W-:-:S03]  /*8f60*/  IADD3 R2, P4, PT, R10, R12, RZ ;  /* 0x0000000c0a027210 */ /* 0x002fc60007f9e0ff */
[----:B------:R-:W4:Y:S01]  /*8f70*/  LDL R12, [R1+0xa3c] ;  /* 0x000a3c00010c7983 */ /* 0x000f220000100800 */
[----:B------:R-:W-:Y:S01]  /*8f80*/  IMAD.X R5, R0, 0x1, R11, P3 ;  /* 0x0000000100057824 */ /* 0x000fe200018e060b */
[----:B0-----:R-:W-:Y:S02]  /*8f90*/  IADD3 R6, P3, PT, R10, R9, RZ ;  /* 0x000000090a067210 */ /* 0x001fe40007f7e0ff */
[----:B------:R0:W-:Y:S01]  /*8fa0*/  STL [R1+0x7c], R20 ;  /* 0x00007c1401007387 */ /* 0x0001e20000100800 */
[----:B------:R-:W-:-:S03]  /*8fb0*/  IMAD.X R3, R0, 0x1, R8, P4 ;  /* 0x0000000100037824 */ /* 0x000fc600020e0608 */
[----:B------:R-:W4:Y:S04]  /*8fc0*/  LDL R11, [R1+0xa44] ;  /* 0x000a4400010b7983 */ /* 0x000f280000100800 */
[----:B------:R-:W4:Y:S04]  /*8fd0*/  LDL R9, [R1+0xa28] ;  /* 0x000a280001097983 */ /* 0x000f280000100800 */
[----:B------:R1:W-:Y:S04]  /*8fe0*/  STL [R1+0x9c], R18 ;  /* 0x00009c1201007387 */ /* 0x0003e80000100800 */
[----:B------:R-:W4:Y:S04]  /*8ff0*/  LDL R8, [R1+0xa48] ;  /* 0x000a480001087983 */ /* 0x000f280000100800 */
[----:B0-----:R0:W4:Y:S04]  /*9000*/  LDG.E.U8 R20, desc[UR10][R4.64] ;  /* 0x0000000a04147981 */ /* 0x001128000c1e1100 */
[----:B-1----:R5:W4:Y:S01]  /*9010*/  LDG.E.U8 R18, desc[UR10][R2.64] ;  /* 0x0000000a02127981 */ /* 0x002b22000c1e1100 */
[----:B0-----:R-:W-:-:S03]  /*9020*/  IADD3 R4, P4, PT, R10, R17, RZ ;  /* 0x000000110a047210 */ /* 0x001fc60007f9e0ff */
[----:B------:R-:W4:Y:S04]  /*9030*/  LDL R17, [R1+0xa38] ;  /* 0x000a380001117983 */ /* 0x000f280000100800 */
[----:B------:R0:W-:Y:S01]  /*9040*/  STL [R1+0x98], R24 ;  /* 0x0000981801007387 */ /* 0x0001e20000100800 */
[----:B---3--:R-:W-:-:S03]  /*9050*/  IMAD.X R7, R0, 0x1, R15, P3 ;  /* 0x0000000100077824 */ /* 0x008fc600018e060f */
[----:B------:R-:W3:Y:S04]  /*9060*/  LDL R15, [R1+0xa30] ;  /* 0x000a3000010f7983 */ /* 0x000ee80000100800 */
[----:B0-----:R4:W3:Y:S01]  /*9070*/  LDG.E.U8 R24, desc[UR10][R6.64] ;  /* 0x0000000a06187981 */ /* 0x0018e2000c1e1100 */
[----:B-----5:R-:W-:-:S03]  /*9080*/  IADD3 R2, P3, PT, R10, R14, RZ ;  /* 0x0000000e0a027210 */ /* 0x020fc60007f7e0ff */
[----:B------:R-:W5:Y:S01]  /*9090*/  LDL R14, [R1+0xa2c] ;  /* 0x000a2c00010e7983 */ /* 0x000f620000100800 */
[----:B--2---:R-:W-:-:S03]  /*90a0*/  IMAD.X R5, R0, 0x1, R16, P4 ;  /* 0x0000000100057824 */ /* 0x004fc600020e0610 */
[----:B------:R0:W-:Y:S04]  /*90b0*/  STL [R1+0x30], R19 ;  /* 0x0000301301007387 */ /* 0x0001e80000100800 */
[----:B------:R-:W2:Y:S01]  /*90c0*/  LDL R16, [R1+0xa34] ;  /* 0x000a340001107983 */ /* 0x000ea20000100800 */
[----:B----4-:R-:W-:-:S03]  /*90d0*/  IADD3 R6, P4, PT, R10, R13, RZ ;  /* 0x0000000d0a067210 */ /* 0x010fc60007f9e0ff */
[----:B------:R-:W4:Y:S04]  /*90e0*/  LDL R13, [R1+0x900] ;  /* 0x00090000010d7983 */ /* 0x000f280000100800 */
[----:B------:R1:W-:Y:S04]  /*90f0*/  STL [R1+0x70], R23 ;  /* 0x0000701701007387 */ /* 0x0003e80000100800 */
[----:B0-----:R0:W4:Y:S01]  /*9100*/  LDG.E.U8 R19, desc[UR10][R4.64] ;  /* 0x0000000a04137981 */ /* 0x001122000c1e1100 */
[----:B------:R-:W-:-:S03]  /*9110*/  IMAD.X R3, R0, 0x1, R12, P3 ;  /* 0x0000000100037824 */ /* 0x000fc600018e060c */
[----:B------:R-:W4:Y:S04]  /*9120*/  LDL R12, [R1+0x94c] ;  /* 0x00094c00010c7983 */ /* 0x000f280000100800 */
[----:B-1----:R1:W4:Y:S01]  /*9130*/  LDG.E.U8 R23, desc[UR10][R2.64] ;  /* 0x0000000a02177981 */ /* 0x002322000c1e1100 */
[----:B0-----:R-:W-:-:S03]  /*9140*/  IADD3 R4, P3, PT, R10, R11, RZ ;  /* 0x0000000b0a047210 */ /* 0x001fc60007f7e0ff */
[----:B------:R-:W4:Y:S01]  /*9150*/  LDL R11, [R1+0x914] ;  /* 0x00091400010b7983 */ /* 0x000f220000100800 */
[----:B------:R-:W-:-:S03]  /*9160*/  IMAD.X R7, R0, 0x1, R9, P4 ;  /* 0x0000000100077824 */ /* 0x000fc600020e0609 */
[----:B------:R0:W-:Y:S04]  /*9170*/  STL [R1+0x94], R22 ;  /* 0x0000941601007387 */ /* 0x0001e80000100800 */
[----:B------:R-:W4:Y:S01]  /*9180*/  LDL R9, [R1+0x984] ;  /* 0x0009840001097983 */ /* 0x000f220000100800 */
[----:B-1----:R-:W-:-:S03]  /*9190*/  IADD3 R2, P4, PT, R10, R8, RZ ;  /* 0x000000080a027210 */ /* 0x002fc60007f9e0ff */
[----:B------:R-:W4:Y:S04]  /*91a0*/  LDL R8, [R1+0x938] ;  /* 0x0009380001087983 */ /* 0x000f280000100800 */
[----:B------:R1:W-:Y:S04]  /*91b0*/  STL [R1+0x90], R21 ;  /* 0x0000901501007387 */ /* 0x0003e80000100800 */
[----:B0-----:R3:W4:Y:S01]  /*91c0*/  LDG.E.U8 R22, desc[UR10][R6.64] ;  /* 0x0000000a06167981 */ /* 0x001722000c1e1100 */
[----:B------:R-:W-:-:S03]  /*91d0*/  IMAD.X R5, R0, 0x1, R17, P3 ;  /* 0x0000000100057824 */ /* 0x000fc600018e0611 */
[----:B------:R-:W4:Y:S04]  /*91e0*/  LDL R17, [R1+0x9dc] ;  /* 0x0009dc0001117983 */ /* 0x000f280000100800 */
[----:B-1----:R2:W4:Y:S01]  /*91f0*/  LDG.E.U8 R21, desc[UR10][R4.64] ;  /* 0x0000000a04157981 */ /* 0x002522000c1e1100 */
[----:B---3--:R-:W-:-:S03]  /*9200*/  IADD3 R6, P3, PT, R10, R15, RZ ;  /* 0x0000000f0a067210 */ /* 0x008fc60007f7e0ff */
[----:B------:R-:W3:Y:S04]  /*9210*/  LDL R15, [R1+0x970] ;  /* 0x00097000010f7983 */ /* 0x000ee80000100800 */
[----:B------:R0:W-:Y:S01]  /*9220*/  STL [R1+0x2c], R20 ;  /* 0x00002c1401007387 */ /* 0x0001e20000100800 */
[----:B-----5:R-:W-:-:S03]  /*9230*/  IMAD.X R3, R0, 0x1, R14, P4 ;  /* 0x0000000100037824 */ /* 0x020fc600020e060e */
[----:B------:R-:W5:Y:S01]  /*9240*/  LDL R14, [R1+0x9f4] ;  /* 0x0009f400010e7983 */ /* 0x000f620000100800 */
[----:B--2---:R-:W-:-:S03]  /*9250*/  IADD3 R4, P4, PT, R10, R16, RZ ;  /* 0x000000100a047210 */ /* 0x004fc60007f9e0ff */
[----:B0-----:R0:W2:Y:S04]  /*9260*/  LDG.E.U8 R20, desc[UR10][R2.64] ;  /* 0x0000000a02147981 */ /* 0x0010a8000c1e1100 */
[----:B------:R-:W2:Y:S01]  /*9270*/  LDL R16, [R1+0x9a8] ;  /* 0x0009a80001107983 */ /* 0x000ea20000100800 */
[----:B----4-:R-:W-:-:S03]  /*9280*/  IMAD.X R7, R0, 0x1, R13, P3 ;  /* 0x0000000100077824 */ /* 0x010fc600018e060d */
[----:B------:R1:W-:Y:S04]  /*9290*/  STL [R1+0x68], R18 ;  /* 0x0000681201007387 */ /* 0x0003e80000100800 */
[----:B------:R-:W4:Y:S04]  /*92a0*/  LDL R13, [R1+0x9f8] ;  /* 0x0009f800010d7983 */ /* 0x000f280000100800 */
[----:B-1----:R1:W4:Y:S01]  /*92b0*/  LDG.E.U8 R18, desc[UR10][R6.64] ;  /* 0x0000000a06127981 */ /* 0x002322000c1e1100 */
[----:B0-----:R-:W-:-:S03]  /*92c0*/  IADD3 R2, P3, PT, R10, R12, RZ ;  /* 0x0000000c0a027210 */ /* 0x001fc60007f7e0ff */
[----:B------:R-:W4:Y:S04]  /*92d0*/  LDL R12, [R1+0x9f0] ;  /* 0x0009f000010c7983 */ /* 0x000f280000100800 */
[----:B------:R-:W-:Y:S01]  /*92e0*/  STL [R1+0x8c], R24 ;  /* 0x00008c1801007387 */ /* 0x000fe20000100800 */
[----:B------:R-:W-:-:S03]  /*92f0*/  IMAD.X R5, R0, 0x1, R11, P4 ;  /* 0x0000000100057824 */ /* 0x000fc600020e060b */
[----:B------:R-:W4:Y:S01]  /*9300*/  LDL R11, [R1+0x9fc] ;  /* 0x0009fc00010b7983 */ /* 0x000f220000100800 */
[----:B-1----:R-:W-:-:S03]  /*9310*/  IADD3 R6, P4, PT, R10, R9, RZ ;  /* 0x000000090a067210 */ /* 0x002fc60007f9e0ff */
[----:B------:R-:W4:Y:S01]  /*9320*/  LDL R9, [R1+0x9e0] ;  /* 0x0009e00001097983 */ /* 0x000f220000100800 */
[----:B------:R-:W-:-:S03]  /*9330*/  IMAD.X R3, R0, 0x1, R8, P3 ;  /* 0x0000000100037824 */ /* 0x000fc600018e0608 */
[----:B------:R-:W4:Y:S04]  /*9340*/  LDL R8, [R1+0x9e8] ;  /* 0x0009e80001087983 */ /* 0x000f280000100800 */
[----:B------:R0:W-:Y:S04]  /*9350*/  STL [R1+0x88], R19 ;  /* 0x0000881301007387 */ /* 0x0001e80000100800 */
[----:B------:R-:W4:Y:S04]  /*9360*/  LDG.E.U8 R25, desc[UR10][R2.64] ;  /* 0x0000000a02197981 */ /* 0x000f28000c1e1100 */
[----:B0-----:R0:W4:Y:S02]  /*9370*/  LDG.E.U8 R19, desc[UR10][R4.64] ;  /* 0x0000000a04137981 */ /* 0x001124000c1e1100 */
[----:B0-----:R-:W-:-:S02]  /*9380*/  IADD3 R4, P3, PT, R10, R17, RZ ;  /* 0x000000110a047210 */ /* 0x001fc40007f7e0ff */
[----:B------:R-:W4:Y:S01]  /*9390*/  LDL R17, [R1+0x9e4] ;  /* 0x0009e40001117983 */ /* 0x000f220000100800 */
[----:B---3--:R-:W-:-:S03]  /*93a0*/  IMAD.X R7, R0, 0x1, R15, P4 ;  /* 0x0000000100077824 */ /* 0x008fc600020e060f */
[----:B------:R-:W3:Y:S04]  /*93b0*/  LDL R15, [R1+0x9ec] ;  /* 0x0009ec00010f7983 */ /* 0x000ee80000100800 */
[----:B------:R0:W-:Y:S01]  /*93c0*/  STL [R1+0x28], R23 ;  /* 0x0000281701007387 */ /* 0x0001e20000100800 */
[----:B-----5:R-:W-:-:S03]  /*93d0*/  IADD3 R2, P4, PT, R10, R14, RZ ;  /* 0x0000000e0a027210 */ /* 0x020fc60007f9e0ff */
[----:B------:R-:W5:Y:S04]  /*93e0*/  LDL R14, [R1+0x9cc] ;  /* 0x0009cc00010e7983 */ /* 0x000f680000100800 */
[----:B------:R1:W-:Y:S04]  /*93f0*/  STL [R1+0x64], R22 ;  /* 0x0000641601007387 */ /* 0x0003e80000100800 */
[----:B------:R4:W5:Y:S01]  /*9400*/  LDG.E.U8 R24, desc[UR10][R6.64] ;  /* 0x0000000a06187981 */ /* 0x000962000c1e1100 */
[----:B--2---:R-:W-:-:S03]  /*9410*/  IMAD.X R5, R0, 0x1, R16, P3 ;  /* 0x0000000100057824 */ /* 0x004fc600018e0610 */
[----:B------:R-:W2:Y:S04]  /*9420*/  LDL R16, [R1+0x9d4] ;  /* 0x0009d40001107983 */ /* 0x000ea80000100800 */
[----:B0-----:R0:W2:Y:S01]  /*9430*/  LDG.E.U8 R23, desc[UR10][R4.64] ;  /* 0x0000000a04177981 */ /* 0x0010a2000c1e1100 */
[----:B----4-:R-:W-:-:S03]  /*9440*/  IADD3 R6, P3, PT, R10, R13, RZ ;  /* 0x0000000d0a067210 */ /* 0x010fc60007f7e0ff */
[----:B------:R-:W4:Y:S04]  /*9450*/  LDL R13, [R1+0x9d0] ;  /* 0x0009d000010d7983 */ /* 0x000f280000100800 */
[----:B------:R0:W-:Y:S01]  /*9460*/  STL [R1+0x84], R21 ;  /* 0x0000841501007387 */ /* 0x0001e20000100800 */
[----:B------:R-:W-:-:S03]  /*9470*/  IMAD.X R3, R0, 0x1, R12, P4 ;  /* 0x0000000100037824 */ /* 0x000fc600020e060c */
        /* <DEDUP_REMOVED lines=8> */
[----:B------:R-:W4:Y:S04]  /*9500*/  LDL R8, [R1+0x9c0] ;  /* 0x0009c00001087983 */ /* 0x000f280000100800 */
[----:B------:R0:W-:Y:S04]  /*9510*/  STL [R1+0x24], R18 ;  /* 0x0000241201007387 */ /* 0x0001e80000100800 */
[----:B------:R3:W4:Y:S04]  /*9520*/  LDG.E.U8 R21, desc[UR10][R6.64] ;  /* 0x0000000a06157981 */ /* 0x000728000c1e1100 */
[----:B0-----:R-:W4:Y:S01]  /*9530*/  LDL R18, [R1+0x9c8] ;  /* 0x0009c80001127983 */ /* 0x001f220000100800 */
[----:B------:R-:W-:-:S05]  /*9540*/  IMAD.X R5, R0, 0x1, R17, P4 ;  /* 0x0000000100057824 */ /* 0x000fca00020e0611 */
[----:B------:R2:W4:Y:S01]  /*9550*/  LDG.E.U8 R20, desc[UR10][R4.64] ;  /* 0x0000000a04147981 */ /* 0x000522000c1e1100 */
[----:B---3--:R-:W-:-:S03]  /*9560*/  IADD3 R6, P4, PT, R10, R15, RZ ;  /* 0x0000000f0a067210 */ /* 0x008fc60007f9e0ff */
[----:B------:R-:W3:Y:S01]  /*9570*/  LDL R15, [R1+0x9ac] ;  /* 0x0009ac00010f7983 */ /* 0x000ee20000100800 */
[----:B-----5:R-:W-:-:S03]  /*9580*/  IMAD.X R3, R0, 0x1, R14, P3 ;  /* 0x0000000100037824 */ /* 0x020fc600018e060e */
[----:B------:R-:W5:Y:S04]  /*9590*/  LDL R14, [R1+0x9b4] ;  /* 0x0009b400010e7983 */ /* 0x000f680000100800 */
[----:B------:R0:W-:Y:S01]  /*95a0*/  STL [R1+0x60], R19 ;  /* 0x0000601301007387 */ /* 0x0001e20000100800 */
[----:B--2---:R-:W-:-:S03]  /*95b0*/  IADD3 R4, P3, PT, R10, R16, RZ ;  /* 0x000000100a047210 */ /* 0x004fc60007f7e0ff */
[----:B------:R-:W2:Y:S04]  /*95c0*/  LDL R16, [R1+0x9b0] ;  /* 0x0009b00001107983 */ /* 0x000ea80000100800 */
[----:B0-----:R0:W2:Y:S01]  /*95d0*/  LDG.E.U8 R19, desc[UR10][R2.64] ;  /* 0x0000000a02137981 */ /* 0x0010a2000c1e1100 */
[----:B----4-:R-:W-:-:S03]  /*95e0*/  IMAD.X R7, R0, 0x1, R13, P4 ;  /* 0x0000000100077824 */ /* 0x010fc600020e060d */
[----:B------:R-:W4:Y:S04]  /*95f0*/  LDL R13, [R1+0x9b8] ;  /* 0x0009b800010d7983 */ /* 0x000f280000100800 */
[----:B------:R1:W-:Y:S01]  /*9600*/  STL [R1+0x78], R25 ;  /* 0x0000781901007387 */ /* 0x0003e20000100800 */
[----:B0-----:R-:W-:-:S03]  /*9610*/  IADD3 R2, P4, PT, R10, R12, RZ ;  /* 0x0000000c0a027210 */ /* 0x001fc60007f9e0ff */
[----:B------:R-:W4:Y:S04]  /*9620*/  LDL R17, [R1+0x998] ;  /* 0x0009980001117983 */ /* 0x000f280000100800 */
[----:B------:R-:W4:Y:S01]  /*9630*/  LDL R12, [R1+0x9a0] ;  /* 0x0009a000010c7983 */ /* 0x000f220000100800 */
[----:B------:R-:W-:-:S03]  /*9640*/  IMAD.X R5, R0, 0x1, R11, P3 ;  /* 0x0000000100057824 */ /* 0x000fc600018e060b */
[----:B------:R0:W-:Y:S04]  /*9650*/  STL [R1+0x74], R24 ;  /* 0x0000741801007387 */ /* 0x0001e80000100800 */
[----:B------:R-:W4:Y:S04]  /*9660*/  LDL R11, [R1+0x99c] ;  /* 0x00099c00010b7983 */ /* 0x000f280000100800 */
[----:B-1----:R1:W4:Y:S01]  /*9670*/  LDG.E.U8 R25, desc[UR10][R6.64] ;  /* 0x0000000a06197981 */ /* 0x002322000c1e1100 */
[----:B------:R-:W-:-:S03]  /*9680*/  IMAD.X R3, R0, 0x1, R8, P4 ;  /* 0x0000000100037824 */ /* 0x000fc600020e0608 */
[----:B0-----:R0:W4:Y:S01]  /*9690*/  LDG.E.U8 R24, desc[UR10][R4.64] ;  /* 0x0000000a04187981 */ /* 0x001122000c1e1100 */
[----:B-1----:R-:W-:-:S03]  /*96a0*/  IADD3 R6, P3, PT, R10, R9, RZ ;  /* 0x000000090a067210 */ /* 0x002fc60007f7e0ff */
[----:B------:R-:W4:Y:S04]  /*96b0*/  LDL R9, [R1+0x9a4] ;  /* 0x0009a40001097983 */ /* 0x000f280000100800 */
[----:B------:R1:W-:Y:S01]  /*96c0*/  STL [R1+0x20], R23 ;  /* 0x0000201701007387 */ /* 0x0003e20000100800 */
[----:B0-----:R-:W-:-:S03]  /*96d0*/  IADD3 R4, P4, PT, R10, R18, RZ ;  /* 0x000000120a047210 */ /* 0x001fc60007f9e0ff */
[----:B------:R-:W4:Y:S04]  /*96e0*/  LDL R8, [R1+0x994] ;  /* 0x0009940001087983 */ /* 0x000f280000100800 */
[----:B------:R0:W-:Y:S04]  /*96f0*/  STL [R1+0x5c], R22 ;  /* 0x00005c1601007387 */ /* 0x0001e80000100800 */
[----:B-1----:R5:W4:Y:S01]  /*9700*/  LDG.E.U8 R23, desc[UR10][R2.64] ;  /* 0x0000000a02177981 */ /* 0x002b22000c1e1100 */
[----:B---3--:R-:W-:-:S03]  /*9710*/  IMAD.X R7, R0, 0x1, R15, P3 ;  /* 0x0000000100077824 */ /* 0x008fc600018e060f */
[----:B------:R-:W3:Y:S04]  /*9720*/  LDL R15, [R1+0x98c] ;  /* 0x00098c00010f7983 */ /* 0x000ee80000100800 */
[----:B0-----:R4:W3:Y:S01]  /*9730*/  LDG.E.U8 R22, desc[UR10][R6.64] ;  /* 0x0000000a06167981 */ /* 0x0018e2000c1e1100 */
[----:B-----5:R-:W-:-:S03]  /*9740*/  IADD3 R2, P3, PT, R10, R14, RZ ;  /* 0x0000000e0a027210 */ /* 0x020fc60007f7e0ff */
[----:B------:R-:W5:Y:S04]  /*9750*/  LDL R14, [R1+0x988] ;  /* 0x00098800010e7983 */ /* 0x000f680000100800 */
[----:B------:R0:W-:Y:S01]  /*9760*/  STL [R1+0x6c], R21 ;  /* 0x00006c1501007387 */ /* 0x0001e20000100800 */
[----:B--2---:R-:W-:-:S03]  /*9770*/  IMAD.X R5, R0, 0x1, R16, P4 ;  /* 0x0000000100057824 */ /* 0x004fc600020e0610 */
[----:B------:R-:W2:Y:S04]  /*9780*/  LDL R16, [R1+0x990] ;  /* 0x0009900001107983 */ /* 0x000ea80000100800 */
[----:B0-----:R0:W2:Y:S01]  /*9790*/  LDG.E.U8 R21, desc[UR10][R4.64] ;  /* 0x0000000a04157981 */ /* 0x0010a2000c1e1100 */
[----:B----4-:R-:W-:-:S03]  /*97a0*/  IADD3 R6, P4, PT, R10, R13, RZ ;  /* 0x0000000d0a067210 */ /* 0x010fc60007f9e0ff */
[----:B------:R-:W4:Y:S04]  /*97b0*/  LDL R13, [R1+0x974] ;  /* 0x00097400010d7983 */ /* 0x000f280000100800 */
[----:B------:R1:W-:Y:S01]  /*97c0*/  STL [R1+0x58], R20 ;  /* 0x0000581401007387 */ /* 0x0003e20000100800 */
[----:B------:R-:W-:Y:S01]  /*97d0*/  IMAD.X R3, R0, 0x1, R17, P3 ;  /* 0x0000000100037824 */ /* 0x000fe200018e0611 */
[----:B0-----:R-:W-:Y:S02]  /*97e0*/  IADD3 R4, P3, PT, R10, R12, RZ ;  /* 0x0000000c0a047210 */ /* 0x001fe40007f7e0ff */
[----:B------:R-:W2:Y:S04]  /*97f0*/  LDL R12, [R1+0x97c] ;  /* 0x00097c00010c7983 */ /* 0x000ea80000100800 */
[----:B-1----:R0:W2:Y:S01]  /*9800*/  LDG.E.U8 R20, desc[UR10][R2.64] ;  /* 0x0000000a02147981 */ /* 0x0020a2000c1e1100 */
[----:B------:R-:W-:-:S03]  /*9810*/  IMAD.X R7, R0, 0x1, R11, P4 ;  /* 0x0000000100077824 */ /* 0x000fc600020e060b */
[----:B------:R-:W2:Y:S04]  /*9820*/  LDL R11, [R1+0x978] ;  /* 0x00097800010b7983 */ /* 0x000ea80000100800 */
[----:B------:R1:W-:Y:S04]  /*9830*/  STL [R1+0x1c], R19 ;  /* 0x00001c1301007387 */ /* 0x0003e80000100800 */
[----:B------:R-:W2:Y:S04]  /*9840*/  LDL R18, [R1+0x960] ;  /* 0x0009600001127983 */ /* 0x000ea80000100800 */
[----:B------:R3:W2:Y:S01]  /*9850*/  LDG.E.U8 R26, desc[UR10][R6.64] ;  /* 0x0000000a061a7981 */ /* 0x0006a2000c1e1100 */
[----:B0-----:R-:W-:-:S03]  /*9860*/  IADD3 R2, P4, PT, R10, R9, RZ ;  /* 0x000000090a027210 */ /* 0x001fc60007f9e0ff */
[----:B-1----:R-:W2:Y:S04]  /*9870*/  LDL R19, [R1+0x980] ;  /* 0x0009800001137983 */ /* 0x002ea80000100800 */
[----:B------:R-:W2:Y:S01]  /*9880*/  LDL R9, [R1+0x968] ;  /* 0x0009680001097983 */ /* 0x000ea20000100800 */
[----:B------:R-:W-:-:S03]  /*9890*/  IMAD.X R5, R0, 0x1, R8, P3 ;  /* 0x0000000100057824 */ /* 0x000fc600018e0608 */
[----:B------:R0:W-:Y:S04]  /*98a0*/  STL [R1+0x54], R25 ;  /* 0x0000541901007387 */ /* 0x0001e80000100800 */
[----:B------:R-:W2:Y:S04]  /*98b0*/  LDL R8, [R1+0x964] ;  /* 0x0009640001087983 */ /* 0x000ea80000100800 */
[----:B0-----:R2:W2:Y:S01]  /*98c0*/  LDG.E.U8 R25, desc[UR10][R4.64] ;  /* 0x0000000a04197981 */ /* 0x0014a2000c1e1100 */
[----:B---3--:R-:W-:-:S03]  /*98d0*/  IADD3 R6, P3, PT, R10, R15, RZ ;  /* 0x0000000f0a067210 */ /* 0x008fc60007f7e0ff */
[----:B------:R-:W3:Y:S01]  /*98e0*/  LDL R15, [R1+0x96c] ;  /* 0x00096c00010f7983 */ /* 0x000ee20000100800 */
[----:B-----5:R-:W-:-:S03]  /*98f0*/  IMAD.X R3, R0, 0x1, R14, P4 ;  /* 0x0000000100037824 */ /* 0x020fc600020e060e */
[----:B------:R-:W5:Y:S04]  /*9900*/  LDL R14, [R1+0x95c] ;  /* 0x00095c00010e7983 */ /* 0x000f680000100800 */
[----:B------:R0:W-:Y:S04]  /*9910*/  STL [R1+0x50], R24 ;  /* 0x0000501801007387 */ /* 0x0001e80000100800 */
[----:B------:R1:W-:Y:S04]  /*9920*/  STL [R1+0x4c], R23 ;  /* 0x00004c1701007387 */ /* 0x0003e80000100800 */
[----:B------:R-:W3:Y:S04]  /*9930*/  LDL R17, [R1+0x954] ;  /* 0x0009540001117983 */ /* 0x000ee80000100800 */
[----:B0-----:R0:W3:Y:S01]  /*9940*/  LDG.E.U8 R24, desc[UR10][R2.64] ;  /* 0x0000000a02187981 */ /* 0x0010e2000c1e1100 */
[----:B----4-:R-:W-:Y:S01]  /*9950*/  IMAD.X R7, R0, 0x1, R13, P3 ;  /* 0x0000000100077824 */ /* 0x010fe200018e060d */
[----:B--2---:R-:W-:-:S02]  /*9960*/  IADD3 R4, P4, PT, R10, R16, RZ ;  /* 0x000000100a047210 */ /* 0x004fc40007f9e0ff */
[----:B------:R-:W2:Y:S04]  /*9970*/  LDL R13, [R1+0x958] ;  /* 0x00095800010d7983 */ /* 0x000ea80000100800 */
[----:B-1----:R1:W4:Y:S04]  /*9980*/  LDG.E.U8 R23, desc[UR10][R6.64] ;  /* 0x0000000a06177981 */ /* 0x002328000c1e1100 */
[----:B------:R-:W2:Y:S01]  /*9990*/  LDL R16, [R1+0x950] ;  /* 0x0009500001107983 */ /* 0x000ea20000100800 */
[----:B0-----:R-:W-:-:S03]  /*99a0*/  IADD3 R2, P3, PT, R10, R12, RZ ;  /* 0x0000000c0a027210 */ /* 0x001fc60007f7e0ff */
[----:B------:R-:W2:Y:S01]  /*99b0*/  LDL R12, [R1+0x93c] ;  /* 0x00093c00010c7983 */ /* 0x000ea20000100800 */
[----:B------:R-:W-:-:S03]  /*99c0*/  IMAD.X R5, R0, 0x1, R11, P4 ;  /* 0x0000000100057824 */ /* 0x000fc600020e060b */
[----:B------:R0:W-:Y:S04]  /*99d0*/  STL [R1+0x18], R22 ;  /* 0x0000181601007387 */ /* 0x0001e80000100800 */
[----:B------:R-:W4:Y:S01]  /*99e0*/  LDL R11, [R1+0x944] ;  /* 0x00094400010b7983 */ /* 0x000f220000100800 */
[----:B------:R-:W-:-:S03]  /*99f0*/  IMAD.X R3, R0, 0x1, R18, P3 ;  /* 0x0000000100037824 */ /* 0x000fc600018e0612 */
[----:B0-----:R0:W4:Y:S01]  /*9a00*/  LDG.E.U8 R22, desc[UR10][R4.64] ;  /* 0x0000000a04167981 */ /* 0x001122000c1e1100 */
[----:B-1----:R-:W-:-:S03]  /*9a10*/  IADD3 R6, P4, PT, R10, R19, RZ ;  /* 0x000000130a067210 */ /* 0x002fc60007f9e0ff */
[----:B------:R1:W-:Y:S01]  /*9a20*/  STL [R1+0x48], R21 ;  /* 0x0000481501007387 */ /* 0x0003e20000100800 */
[----:B0-----:R-:W-:-:S03]  /*9a30*/  IADD3 R4, P3, PT, R10, R9, RZ ;  /* 0x000000090a047210 */ /* 0x001fc60007f7e0ff */
[----:B------:R-:W4:Y:S01]  /*9a40*/  LDL R9, [R1+0x940] ;  /* 0x0009400001097983 */ /* 0x000f220000100800 */
[----:B------:R-:W-:-:S03]  /*9a50*/  IMAD.X R7, R0, 0x1, R8, P4 ;  /* 0x0000000100077824 */ /* 0x000fc600020e0608 */
[----:B------:R0:W-:Y:S04]  /*9a60*/  STL [R1+0x44], R20 ;  /* 0x0000441401007387 */ /* 0x0001e80000100800 */
[----:B-1----:R3:W4:Y:S04]  /*9a70*/  LDG.E.U8 R21, desc[UR10][R2.64] ;  /* 0x0000000a02157981 */ /* 0x002728000c1e1100 */
[----:B------:R-:W4:Y:S04]  /*9a80*/  LDL R8, [R1+0x948] ;  /* 0x0009480001087983 */ /* 0x000f280000100800 */
[----:B0-----:R0:W4:Y:S01]  /*9a90*/  LDG.E.U8 R20, desc[UR10][R6.64] ;  /* 0x0000000a06147981 */ /* 0x001122000c1e1100 */
[----:B-----5:R-:W-:Y:S01]  /*9aa0*/  IMAD.X R5, R0, 0x1, R14, P3 ;  /* 0x0000000100057824 */ /* 0x020fe200018e060e */
[----:B---3--:R-:W-:-:S02]  /*9ab0*/  IADD3 R2, P4, PT, R10, R15, RZ ;  /* 0x0000000f0a027210 */ /* 0x008fc40007f9e0ff */
[----:B------:R-:W3:Y:S04]  /*9ac0*/  LDL R15, [R1+0x928] ;  /* 0x00092800010f7983 */ /* 0x000ee80000100800 */
[----:B------:R1:W5:Y:S01]  /*9ad0*/  LDG.E.U8 R19, desc[UR10][R4.64] ;  /* 0x0000000a04137981 */ /* 0x000362000c1e1100 */
[----:B0-----:R-:W-:-:S05]  /*9ae0*/  IADD3 R6, P3, PT, R10, R17, RZ ;  /* 0x000000110a067210 */ /* 0x001fca0007f7e0ff */
[----:B--2---:R-:W-:-:S05]  /*9af0*/  IMAD.X R7, R0, 0x1, R12, P3 ;  /* 0x0000000100077824 */ /* 0x004fca00018e060c */
[----:B------:R-:W2:Y:S01]  /*9b00*/  LDG.E.U8 R28, desc[UR10][R6.64] ;  /* 0x0000000a061c7981 */ /* 0x000ea2000c1e1100 */
[----:B------:R-:W-:Y:S01]  /*9b10*/  IMAD.X R3, R0, 0x1, R16, P4 ;  /* 0x0000000100037824 */ /* 0x000fe200020e0610 */
[C---:B-1----:R-:W-:Y:S02]  /*9b20*/  IADD3 R4, P4, PT, R10.reuse, R13, RZ ;  /* 0x0000000d0a047210 */ /* 0x042fe40007f9e0ff */
[----:B------:R0:W-:Y:S04]  /*9b30*/  STL [R1+0x40], R26 ;  /* 0x0000401a01007387 */ /* 0x0001e80000100800 */
[----:B------:R-:W5:Y:S04]  /*9b40*/  LDL R14, [R1+0x930] ;  /* 0x00093000010e7983 */ /* 0x000f680000100800 */
[----:B------:R4:W5:Y:S04]  /*9b50*/  LDG.E.U8 R18, desc[UR10][R2.64] ;  /* 0x0000000a02127981 */ /* 0x000968000c1e1100 */
[----:B------:R-:W-:Y:S01]  /*9b60*/  STL [R1+0x14], R25 ;  /* 0x0000141901007387 */ /* 0x000fe20000100800 */
[----:B----4-:R-:W-:-:S03]  /*9b70*/  IADD3 R2, P3, PT, R10, R11, RZ ;  /* 0x0000000b0a027210 */ /* 0x010fc60007f7e0ff */
[----:B------:R-:W4:Y:S01]  /*9b80*/  LDL R11, [R1+0x92c] ;  /* 0x00092c00010b7983 */ /* 0x000f220000100800 */
[----:B------:R-:W-:-:S03]  /*9b90*/  IMAD.X R5, R0, 0x1, R9, P4 ;  /* 0x0000000100057824 */ /* 0x000fc600020e0609 */
[----:B------:R-:W4:Y:S04]  /*9ba0*/  LDL R10, [R1+0x934] ;  /* 0x00093400010a7983 */ /* 0x000f280000100800 */
[----:B------:R1:W-:Y:S04]  /*9bb0*/  STL [R1+0x3c], R24 ;  /* 0x00003c1801007387 */ /* 0x0003e80000100800 */
[----:B------:R-:W4:Y:S04]  /*9bc0*/  LDL R17, [R1+0x924] ;  /* 0x0009240001117983 */ /* 0x000f280000100800 */
[----:B------:R-:W4:Y:S04]  /*9bd0*/  LDL R16, [R1+0x90c] ;  /* 0x00090c0001107983 */ /* 0x000f280000100800 */
[----:B------:R-:W4:Y:S04]  /*9be0*/  LDL R13, [R1+0x918] ;  /* 0x00091800010d7983 */ /* 0x000f280000100800 */
[----:B------:R-:W4:Y:S04]  /*9bf0*/  LDL R12, [R1+0x8e4] ;  /* 0x0008e400010c7983 */ /* 0x000f280000100800 */
[----:B0-----:R-:W4:Y:S01]  /*9c00*/  LDG.E.U8 R26, desc[UR10][R4.64] ;  /* 0x0000000a041a7981 */ /* 0x001f22000c1e1100 */
[----:B---3--:R-:W-:-:S05]  /*9c10*/  IMAD.X R3, R0, 0x1, R15, P3 ;  /* 0x0000000100037824 */ /* 0x008fca00018e060f */
[----:B-1----:R-:W3:Y:S04]  /*9c20*/  LDG.E.U8 R24, desc[UR10][R2.64] ;  /* 0x0000000a02187981 */ /* 0x002ee8000c1e1100 */
[----:B--2---:R0:W-:Y:S04]  /*9c30*/  STL [R1+0x1c1c], R28 ;  /* 0x001c1c1c01007387 */ /* 0x0041e80000100800 */
[----:B0-----:R-:W2:Y:S04]  /*9c40*/  LDL R28, [R1+0x4c8] ;  /* 0x0004c800011c7983 */ /* 0x001ea80000100800 */
[----:B------:R-:W-:Y:S04]  /*9c50*/  STL [R1+0x38], R23 ;  /* 0x0000381701007387 */ /* 0x000fe80000100800 */
[----:B------:R-:W3:Y:S01]  /*9c60*/  LDL R9, [R1+0x8f0] ;  /* 0x0008f00001097983 */ /* 0x000ee20000100800 */
[----:B--2---:R-:W-:-:S03]  /*9c70*/  IADD3 R6, P4, PT, R28, R8, RZ ;  /* 0x000000081c067210 */ /* 0x004fc60007f9e0ff */
[----:B------:R-:W2:Y:S04]  /*9c80*/  LDL R8, [R1+0x8c4] ;  /* 0x0008c40001087983 */ /* 0x000ea80000100800 */
[----:B------:R0:W-:Y:S04]  /*9c90*/  STL [R1+0x10], R22 ;  /* 0x0000101601007387 */ /* 0x0001e80000100800 */
[----:B----4-:R-:W-:Y:S04]  /*9ca0*/  STL [R1+0x1c20], R26 ;  /* 0x001c201a01007387 */ /* 0x010fe80000100800 */
[----:B------:R-:W-:Y:S04]  /*9cb0*/  STL [R1+0xc], R21 ;  /* 0x00000c1501007387 */ /* 0x000fe80000100800 */
[----:B------:R-:W4:Y:S01]  /*9cc0*/  LDL R15, [R1+0x8dc] ;  /* 0x0008dc00010f7983 */ /* 0x000f220000100800 */
[----:B-----5:R-:W-:Y:S01]  /*9cd0*/  IADD3 R4, P3, PT, R28, R14, RZ ;  /* 0x0000000e1c047210 */ /* 0x020fe20007f7e0ff */
[----:B------:R-:W-:-:S02]  /*9ce0*/  IMAD.X R7, R0, 0x1, R11, P4 ;  /* 0x0000000100077824 */ /* 0x000fc400020e060b */
[----:B------:R-:W5:Y:S02]  /*9cf0*/  LDL R14, [R1+0x8a4] ;  /* 0x0008a400010e7983 */ /* 0x000f640000100800 */
[----:B------:R-:W-:Y:S02]  /*9d00*/  IMAD.X R5, R0, 0x1, R17, P3 ;  /* 0x0000000100057824 */ /* 0x000fe400018e0611 */
[----:B0-----:R0:W2:Y:S04]  /*9d10*/  LDG.E.U8 R22, desc[UR10][R6.64] ;  /* 0x0000000a06167981 */ /* 0x0010a8000c1e1100 */
[----:B---3--:R-:W-:Y:S04]  /*9d20*/  STL [R1+0x1c04], R24 ;  /* 0x001c041801007387 */ /* 0x008fe80000100800 */
[----:B------:R1:W-:Y:S01]  /*9d30*/  STL [R1+0x8], R20 ;  /* 0x0000081401007387 */ /* 0x0003e20000100800 */
[----:B------:R-:W-:-:S02]  /*9d40*/  IADD3 R2, P4, PT, R28, R10, RZ ;  /* 0x0000000a1c027210 */ /* 0x000fc40007f9e0ff */
[----:B0-----:R-:W-:Y:S01]  /*9d50*/  IADD3 R6, P3, PT, R28, R16, RZ ;  /* 0x000000101c067210 */ /* 0x001fe20007f7e0ff */
[----:B------:R-:W3:Y:S04]  /*9d60*/  LDL R11, [R1+0x8bc] ;  /* 0x0008bc00010b7983 */ /* 0x000ee80000100800 */
[----:B-1----:R0:W3:Y:S01]  /*9d70*/  LDG.E.U8 R20, desc[UR10][R4.64] ;  /* 0x0000000a04147981 */ /* 0x0020e2000c1e1100 */
[----:B------:R-:W-:-:S03]  /*9d80*/  IMAD.X R3, R0, 0x1, R13, P4 ;  /* 0x0000000100037824 */ /* 0x000fc600020e060d */
[----:B------:R-:W5:Y:S04]  /*9d90*/  LDL R10, [R1+0x91c] ;  /* 0x00091c00010a7983 */ /* 0x000f680000100800 */
[----:B------:R-:W5:Y:S01]  /*9da0*/  LDG.E.U8 R2, desc[UR10][R2.64] ;  /* 0x0000000a02027981 */ /* 0x000f62000c1e1100 */
[----:B0-----:R-:W-:Y:S01]  /*9db0*/  IADD3 R4, P4, PT, R28, R12, RZ ;  /* 0x0000000c1c047210 */ /* 0x001fe20007f9e0ff */
[----:B------:R-:W-:-:S05]  /*9dc0*/  IMAD.X R7, R0, 0x1, R9, P3 ;  /* 0x0000000100077824 */ /* 0x000fca00018e0609 */
[----:B------:R0:W5:Y:S04]  /*9dd0*/  LDG.E.U8 R3, desc[UR10][R6.64] ;  /* 0x0000000a06037981 */ /* 0x000168000c1e1100 */
[----:B------:R-:W-:Y:S01]  /*9de0*/  STL [R1+0x4], R19 ;  /* 0x0000041301007387 */ /* 0x000fe20000100800 */
[----:B----4-:R-:W-:-:S05]  /*9df0*/  IMAD.X R5, R0, 0x1, R15, P4 ;  /* 0x0000000100057824 */ /* 0x010fca00020e060f */
[----:B------:R-:W4:Y:S04]  /*9e00*/  LDG.E.U8 R4, desc[UR10][R4.64] ;  /* 0x0000000a04047981 */ /* 0x000f28000c1e1100 */
[----:B--2---:R-:W-:Y:S04]  /*9e10*/  STL [R1+0x1c08], R22 ;  /* 0x001c081601007387 */ /* 0x004fe80000100800 */
[----:B------:R1:W-:Y:S04]  /*9e20*/  STL [R1], R18 ;  /* 0x0000001201007387 */ /* 0x0003e80000100800 */
[----:B------:R-:W2:Y:S04]  /*9e30*/  LDL R16, [R1+0x89c] ;  /* 0x00089c0001107983 */ /* 0x000ea80000100800 */
[----:B---3--:R3:W-:Y:S04]  /*9e40*/  STL [R1+0x1c24], R20 ;  /* 0x001c241401007387 */ /* 0x0087e80000100800 */
[----:B------:R-:W2:Y:S04]  /*9e50*/  LDL R13, [R1+0x904] ;  /* 0x00090400010d7983 */ /* 0x000ea80000100800 */
[----:B-1----:R-:W2:Y:S04]  /*9e60*/  LDL R18, [R1+0x910] ;  /* 0x0009100001127983 */ /* 0x002ea80000100800 */
[----:B-----5:R1:W-:Y:S04]  /*9e70*/  STL [R1+0x1c28], R2 ;  /* 0x001c280201007387 */ /* 0x0203e80000100800 */
[----:B------:R-:W5:Y:S04]  /*9e80*/  LDL R12, [R1+0x8e8] ;  /* 0x0008e800010c7983 */ /* 0x000f680000100800 */
[----:B------:R-:W5:Y:S01]  /*9e90*/  LDL R22, [R1+0x8f4] ;  /* 0x0008f40001167983 */ /* 0x000f620000100800 */
[----:B0-----:R-:W-:-:S03]  /*9ea0*/  IADD3 R6, P4, PT, R28, R14, RZ ;  /* 0x0000000e1c067210 */ /* 0x001fc60007f9e0ff */
[----:B------:R-:W5:Y:S01]  /*9eb0*/  LDL R15, [R1+0x8d0] ;  /* 0x0008d000010f7983 */ /* 0x000f620000100800 */
[----:B------:R-:W-:-:S03]  /*9ec0*/  IADD3 R8, P3, PT, R28, R8, RZ ;  /* 0x000000081c087210 */ /* 0x000fc60007f7e0ff */
[----:B------:R-:W5:Y:S04]  /*9ed0*/  LDL R21, [R1+0x8c8] ;  /* 0x0008c80001157983 */ /* 0x000f680000100800 */
[----:B------:R-:W-:Y:S04]  /*9ee0*/  STL [R1+0x1c2c], R3 ;  /* 0x001c2c0301007387 */ /* 0x000fe80000100800 */
[----:B------:R-:W5:Y:S01]  /*9ef0*/  LDL R14, [R1+0x8a8] ;  /* 0x0008a800010e7983 */ /* 0x000f620000100800 */
[----:B------:R-:W-:Y:S01]  /*9f00*/  IMAD.X R9, R0, 0x1, R11, P3 ;  /* 0x0000000100097824 */ /* 0x000fe200018e060b */
[----:B------:R-:W-:-:S04]  /*9f10*/  IADD3 R10, P3, PT, R28, R10, RZ ;  /* 0x0000000a1c0a7210 */ /* 0x000fc80007f7e0ff */
[----:B------:R0:W5:Y:S04]  /*9f20*/  LDG.E.U8 R5, desc[UR10][R8.64] ;  /* 0x0000000a08057981 */ /* 0x000168000c1e1100 */
[----:B----4-:R4:W-:Y:S04]  /*9f30*/  STL [R1+0x1c30], R4 ;  /* 0x001c300401007387 */ /* 0x0109e80000100800 */
[----:B---3--:R-:W3:Y:S04]  /*9f40*/  LDL R20, [R1+0x8f8] ;  /* 0x0008f80001147983 */ /* 0x008ee80000100800 */
[----:B------:R-:W3:Y:S01]  /*9f50*/  LDL R19, [R1+0x8ec] ;  /* 0x0008ec0001137983 */ /* 0x000ee20000100800 */
[----:B--2---:R-:W-:-:S03]  /*9f60*/  IMAD.X R7, R0, 0x1, R16, P4 ;  /* 0x0000000100077824 */ /* 0x004fc600020e0610 */
[----:B-1----:R-:W2:Y:S04]  /*9f70*/  LDL R2, [R1+0x8b0] ;  /* 0x0008b00001027983 */ /* 0x002ea80000100800 */
[----:B------:R-:W2:Y:S04]  /*9f80*/  LDG.E.U8 R6, desc[UR10][R6.64] ;  /* 0x0000000a06067981 */ /* 0x000ea8000c1e1100 */
[----:B------:R-:W2:Y:S01]  /*9f90*/  LDL R17, [R1+0x894] ;  /* 0x0008940001117983 */ /* 0x000ea20000100800 */
[----:B------:R-:W-:-:S03]  /*9fa0*/  IMAD.X R11, R0, 0x1, R13, P3 ;  /* 0x00000001000b7824 */ /* 0x000fc600018e060d */
[----:B------:R-:W2:Y:S04]  /*9fb0*/  LDL R16, [R1+0x8d4] ;  /* 0x0008d40001107983 */ /* 0x000ea80000100800 */
[----:B------:R1:W2:Y:S01]  /*9fc0*/  LDG.E.U8 R7, desc[UR10][R10.64] ;  /* 0x0000000a0a077981 */ /* 0x0002a2000c1e1100 */
[----:B0-----:R-:W-:-:S03]  /*9fd0*/  IADD3 R8, P4, PT, R28, R18, RZ ;  /* 0x000000121c087210 */ /* 0x001fc60007f9e0ff */
[----:B------:R-:W2:Y:S01]  /*9fe0*/  LDL R18, [R1+0x8b4] ;  /* 0x0008b40001127983 */ /* 0x000ea20000100800 */
[----:B-----5:R-:W-:-:S03]  /*9ff0*/  IADD3 R12, P3, PT, R28, R12, RZ ;  /* 0x0000000c1c0c7210 */ /* 0x020fc60007f7e0ff */
[----:B----4-:R-:W4:Y:S01]  /*a000*/  LDL R4, [R1+0x8cc] ;  /* 0x0008cc0001047983 */ /* 0x010f220000100800 */
[C---:B------:R-:W-:Y:S02]  /*a010*/  IMAD.X R9, R0.reuse, 0x1, R22, P4 ;  /* 0x0000000100097824 */ /* 0x040fe400020e0616 */
[----:B------:R-:W-:-:S03]  /*a020*/  IMAD.X R13, R0, 0x1, R15, P3 ;  /* 0x00000001000d7824 */ /* 0x000fc600018e060f */
[----:B------:R-:W5:Y:S04]  /*a030*/  LDG.E.U8 R8, desc[UR10][R8.64] ;  /* 0x0000000a08087981 */ /* 0x000f68000c1e1100 */
[----:B------:R3:W4:Y:S01]  /*a040*/  LDG.E.U8 R9, desc[UR10][R12.64] ;  /* 0x0000000a0c097981 */ /* 0x000722000c1e1100 */
[C---:B-1----:R-:W-:Y:S02]  /*a050*/  IADD3 R10, P4, PT, R28.reuse, R21, RZ ;  /* 0x000000151c0a7210 */ /* 0x042fe40007f9e0ff */
[----:B---3--:R-:W-:-:S05]  /*a060*/  IADD3 R12, P3, PT, R28, R20, RZ ;  /* 0x000000141c0c7210 */ /* 0x008fca0007f7e0ff */
[----:B------:R-:W-:-:S05]  /*a070*/  IMAD.X R13, R0, 0x1, R19, P3 ;  /* 0x00000001000d7824 */ /* 0x000fca00018e0613 */
[----:B------:R-:W3:Y:S01]  /*a080*/  LDG.E.U8 R21, desc[UR10][R12.64] ;  /* 0x0000000a0c157981 */ /* 0x000ee2000c1e1100 */
[----:B--2---:R-:W-:Y:S01]  /*a090*/  IMAD.X R11, R0, 0x1, R2, P4 ;  /* 0x00000001000b7824 */ /* 0x004fe200020e0602 */
[----:B------:R-:W-:-:S04]  /*a0a0*/  IADD3 R14, P5, PT, R28, R14, RZ ;  /* 0x0000000e1c0e7210 */ /* 0x000fc80007fbe0ff */
[----:B------:R-:W2:Y:S04]  /*a0b0*/  LDG.E.U8 R10, desc[UR10][R10.64] ;  /* 0x0000000a0a0a7981 */ /* 0x000ea8000c1e1100 */
[----:B------:R0:W-:Y:S04]  /*a0c0*/  STL [R1+0x1c0c], R7 ;  /* 0x001c0c0701007387 */ /* 0x0001e80000100800 */
[----:B------:R-:W2:Y:S04]  /*a0d0*/  LDL R3, [R1+0x898] ;  /* 0x0008980001037983 */ /* 0x000ea80000100800 */
[----:B------:R-:W5:Y:S04]  /*a0e0*/  LDL R2, [R1+0x8ac] ;  /* 0x0008ac0001027983 */ /* 0x000f680000100800 */
[----:B------:R-:W5:Y:S01]  /*a0f0*/  LDL R25, [R1+0x88c] ;  /* 0x00088c0001197983 */ /* 0x000f620000100800 */
[----:B------:R-:W-:-:S03]  /*a100*/  IMAD.X R15, R0, 0x1, R17, P5 ;  /* 0x00000001000f7824 */ /* 0x000fc600028e0611 */
[----:B------:R-:W5:Y:S04]  /*a110*/  LDL R26, [R1+0x8fc] ;  /* 0x0008fc00011a7983 */ /* 0x000f680000100800 */
[----:B------:R1:W5:Y:S01]  /*a120*/  LDG.E.U8 R11, desc[UR10][R14.64] ;  /* 0x0000000a0e0b7981 */ /* 0x000362000c1e1100 */
[----:B------:R-:W-:-:S03]  /*a130*/  IADD3 R16, P4, PT, R28, R16, RZ ;  /* 0x000000101c107210 */ /* 0x000fc60007f9e0ff */
[----:B------:R-:W5:Y:S01]  /*a140*/  LDL R24, [R1+0x908] ;  /* 0x0009080001187983 */ /* 0x000f620000100800 */
[----:B-1----:R-:W-:-:S03]  /*a150*/  IADD3 R14, P3, PT, R28, R18, RZ ;  /* 0x000000121c0e7210 */ /* 0x002fc60007f7e0ff */
[----:B------:R-:W5:Y:S01]  /*a160*/  LDL R18, [R1+0x920] ;  /* 0x0009200001127983 */ /* 0x000f620000100800 */
[----:B----4-:R-:W-:-:S05]  /*a170*/  IMAD.X R17, R0, 0x1, R4, P4 ;  /* 0x0000000100117824 */ /* 0x010fca00020e0604 */
[----:B------:R1:W4:Y:S04]  /*a180*/  LDG.E.U8 R23, desc[UR10][R16.64] ;  /* 0x0000000a10177981 */ /* 0x000328000c1e1100 */
[----:B---3--:R3:W-:Y:S04]  /*a190*/  STL [R1+0x1c10], R21 ;  /* 0x001c101501007387 */ /* 0x0087e80000100800 */
[----:B------:R-:W4:Y:S04]  /*a1a0*/  LDL R20, [R1+0x8e0] ;  /* 0x0008e00001147983 */ /* 0x000f280000100800 */
[----:B0-----:R-:W4:Y:S04]  /*a1b0*/  LDL R7, [R1+0x890] ;  /* 0x0008900001077983 */ /* 0x001f280000100800 */
[----:B---3--:R-:W3:Y:S04]  /*a1c0*/  LDL R21, [R1+0x8b8] ;  /* 0x0008b80001157983 */ /* 0x008ee80000100800 */
[----:B------:R-:W3:Y:S01]  /*a1d0*/  LDL R22, [R1+0x8d8] ;  /* 0x0008d80001167983 */ /* 0x000ee20000100800 */
[----:B--2---:R-:W-:-:S03]  /*a1e0*/  IADD3 R12, P4, PT, R28, R3, RZ ;  /* 0x000000031c0c7210 */ /* 0x004fc60007f9e0ff */
[----:B------:R-:W2:Y:S01]  /*a1f0*/  LDL R4, [R1+0x8c0] ;  /* 0x0008c00001047983 */ /* 0x000ea20000100800 */
[----:B-----5:R-:W-:-:S03]  /*a200*/  IMAD.X R15, R0, 0x1, R2, P3 ;  /* 0x00000001000f7824 */ /* 0x020fc600018e0602 */
[----:B------:R-:W5:Y:S04]  /*a210*/  LDL R3, [R1+0x8a0] ;  /* 0x0008a00001037983 */ /* 0x000f680000100800 */
[----:B------:R-:W2:Y:S01]  /*a220*/  LDL R2, [R1+0x888] ;  /* 0x0008880001027983 */ /* 0x000ea20000100800 */
[----:B------:R-:W-:-:S03]  /*a230*/  IMAD.X R13, R0, 0x1, R25, P4 ;  /* 0x00000001000d7824 */ /* 0x000fc600020e0619 */
[----:B------:R-:W2:Y:S01]  /*a240*/  LDG.E.U8 R25, desc[UR10][R14.64] ;  /* 0x0000000a0e197981 */ /* 0x000ea2000c1e1100 */
[----:B-1----:R-:W-:-:S03]  /*a250*/  IADD3 R16, P4, PT, R28, R26, RZ ;  /* 0x0000001a1c107210 */ /* 0x002fc60007f9e0ff */
[----:B------:R-:W2:Y:S01]  /*a260*/  LDG.E.U8 R27, desc[UR10][R12.64] ;  /* 0x0000000a0c1b7981 */ /* 0x000ea2000c1e1100 */
[----:B------:R-:W-:-:S05]  /*a270*/  IADD3 R18, P3, PT, R28, R18, RZ ;  /* 0x000000121c127210 */ /* 0x000fca0007f7e0ff */
[----:B------:R-:W-:-:S05]  /*a280*/  IMAD.X R19, R0, 0x1, R24, P3 ;  /* 0x0000000100137824 */ /* 0x000fca00018e0618 */
[----:B------:R0:W2:Y:S04]  /*a290*/  LDG.E.U8 R29, desc[UR10][R18.64] ;  /* 0x0000000a121d7981 */ /* 0x0000a8000c1e1100 */
[----:B----4-:R-:W-:Y:S01]  /*a2a0*/  STL [R1+0x1c14], R23 ;  /* 0x001c141701007387 */ /* 0x010fe20000100800 */
[----:B------:R-:W-:Y:S01]  /*a2b0*/  IMAD.X R17, R0, 0x1, R20, P4 ;  /* 0x0000000100117824 */ /* 0x000fe200020e0614 */
[----:B0-----:R-:W-:-:S04]  /*a2c0*/  IADD3 R18, P4, PT, R28, R7, RZ ;  /* 0x000000071c127210 */ /* 0x001fc80007f9e0ff */
[----:B------:R-:W4:Y:S01]  /*a2d0*/  LDG.E.U8 R16, desc[UR10][R16.64] ;  /* 0x0000000a10107981 */ /* 0x000f22000c1e1100 */
[----:B---3--:R-:W-:-:S05]  /*a2e0*/  IADD3 R12, P5, PT, R28, R21, RZ ;  /* 0x000000151c0c7210 */ /* 0x008fca0007fbe0ff */
[C---:B-----5:R-:W-:Y:S02]  /*a2f0*/  IMAD.X R13, R0.reuse, 0x1, R3, P5 ;  /* 0x00000001000d7824 */ /* 0x060fe400028e0603 */
[----:B--2---:R-:W-:-:S03]  /*a300*/  IMAD.X R19, R0, 0x1, R2, P4 ;  /* 0x0000000100137824 */ /* 0x004fc600020e0602 */
[----:B------:R-:W2:Y:S04]  /*a310*/  LDG.E.U8 R12, desc[UR10][R12.64] ;  /* 0x0000000a0c0c7981 */ /* 0x000ea8000c1e1100 */
[----:B------:R0:W3:Y:S02]  /*a320*/  LDG.E.U8 R13, desc[UR10][R18.64] ;  /* 0x0000000a120d7981 */ /* 0x0000e4000c1e1100 */
[----:B0-----:R-:W0:Y:S01]  /*a330*/  S2R R18, SR_TID.X ;  /* 0x0000000000127919 */ /* 0x001e220000002100 */
[----:B------:R-:W-:-:S05]  /*a340*/  IADD3 R14, P3, PT, R28, R22, RZ ;  /* 0x000000161c0e7210 */ /* 0x000fca0007f7e0ff */
[----:B------:R-:W-:-:S05]  /*a350*/  IMAD.X R15, R0, 0x1, R4, P3 ;  /* 0x00000001000f7824 */ /* 0x000fca00018e0604 */
[----:B------:R1:W5:Y:S04]  /*a360*/  LDG.E.U8 R0, desc[UR10][R14.64] ;  /* 0x0000000a0e007981 */ /* 0x000368000c1e1100 */
[----:B------:R0:W-:Y:S04]  /*a370*/  STL [R1+0x1c18], R25 ;  /* 0x001c181901007387 */ /* 0x0001e80000100800 */
[----:B------:R-:W2:Y:S04]  /*a380*/  LDL.LU R4, [R1+0x30] ;  /* 0x0000300001047983 */ /* 0x000ea80000300800 */
[----:B------:R-:W2:Y:S04]  /*a390*/  LDL.LU R3, [R1+0x24] ;  /* 0x0000240001037983 */ /* 0x000ea80000300800 */
[----:B------:R-:W2:Y:S04]  /*a3a0*/  LDL.LU R2, [R1+0x20] ;  /* 0x0000200001027983 */ /* 0x000ea80000300800 */
[----:B------:R-:W2:Y:S01]  /*a3b0*/  LDL.LU R20, [R1+0x1c] ;  /* 0x00001c0001147983 */ /* 0x000ea20000300800 */
[----:B0-----:R-:W-:-:S02]  /*a3c0*/  LOP3.LUT R17, R18, 0x1, RZ, 0xc0, !PT ;  /* 0x0000000112117812 */ /* 0x001fc400078ec0ff */
[--C-:B-1----:R-:W-:Y:S01]  /*a3d0*/  SHF.R.S32.HI R14, RZ, 0x1, R18.reuse ;  /* 0x00000001ff0e7819 */ /* 0x102fe20000011412 */
[----:B------:R-:W2:Y:S02]  /*a3e0*/  LDL.LU R26, [R1+0x18] ;  /* 0x00001800011a7983 */ /* 0x000ea40000300800 */
[----:B------:R-:W-:Y:S01]  /*a3f0*/  IMAD.MOV R17, RZ, RZ, -R17 ;  /* 0x000000ffff117224 */ /* 0x000fe200078e0a11 */
[----:B------:R-:W-:Y:S01]  /*a400*/  SHF.R.S32.HI R15, RZ, 0x3, R18 ;  /* 0x00000003ff0f7819 */ /* 0x000fe20000011412 */
[----:B------:R-:W2:Y:S01]  /*a410*/  LDL.LU R28, [R1+0x14] ;  /* 0x00001400011c7983 */ /* 0x000ea20000300800 */
[----:B------:R-:W-:Y:S02]  /*a420*/  SGXT R14, R14, 0x1 ;  /* 0x000000010e0e781a */ /* 0x000fe40000000200 */
[----:B------:R-:W-:Y:S01]  /*a430*/  LOP3.LUT R17, R17, 0x210, RZ, 0xc0, !PT ;  /* 0x0000021011117812 */ /* 0x000fe200078ec0ff */
[----:B------:R-:W2:Y:S01]  /*a440*/  LDL.LU R25, [R1+0x7c] ;  /* 0x00007c0001197983 */ /* 0x000ea20000300800 */
[----:B------:R-:W-:-:S02]  /*a450*/  SGXT R15, R15, 0x1 ;  /* 0x000000010f0f781a */ /* 0x000fc40000000200 */
[----:B------:R-:W-:Y:S01]  /*a460*/  LOP3.LUT R14, R14, 0x840, RZ, 0xc0, !PT ;  /* 0x000008400e0e7812 */ /* 0x000fe200078ec0ff */
[----:B------:R-:W2:Y:S01]  /*a470*/  LDL.LU R23, [R1+0x70] ;  /* 0x0000700001177983 */ /* 0x000ea20000300800 */
[----:B------:R-:W-:Y:S02]  /*a480*/  LOP3.LUT R17, R17, 0x1f0, R18, 0x78, !PT ;  /* 0x000001f011117812 */ /* 0x000fe400078e7812 */
[----:B------:R-:W-:Y:S01]  /*a490*/  LOP3.LUT R14, R14, 0x420, R15, 0xf8, !PT ;  /* 0x000004200e0e7812 */ /* 0x000fe200078ef80f */
[----:B------:R-:W2:Y:S04]  /*a4a0*/  LDL.LU R21, [R1+0x68] ;  /* 0x0000680001157983 */ /* 0x000ea80000300800 */
[----:B------:R-:W2:Y:S01]  /*a4b0*/  LDL.LU R7, [R1+0x64] ;  /* 0x0000640001077983 */ /* 0x000ea20000300800 */
[----:B------:R-:W-:-:S03]  /*a4c0*/  LOP3.LUT R14, R17, R14, RZ, 0x3c, !PT ;  /* 0x0000000e110e7212 */ /* 0x000fc600078e3cff */
[----:B------:R-:W2:Y:S04]  /*a4d0*/  LDL.LU R22, [R1+0x60] ;  /* 0x0000600001167983 */ /* 0x000ea80000300800 */
[----:B------:R-:W2:Y:S04]  /*a4e0*/  LDL.LU R24, [R1+0x5c] ;  /* 0x00005c0001187983 */ /* 0x000ea80000300800 */
[----:B------:R-:W2:Y:S01]  /*a4f0*/  LDL.LU R17, [R1+0x34] ;  /* 0x0000340001117983 */ /* 0x000ea20000300800 */
[----:B------:R-:W0:Y:S01]  /*a500*/  S2UR UR8, SR_CgaCtaId ;  /* 0x00000000000879c3 */ /* 0x000e220000008800 */
[----:B------:R-:W-:Y:S01]  /*a510*/  UMOV UR7, 0x400 ;  /* 0x0000040000077882 */ /* 0x000fe20000000000 */
[----:B------:R-:W-:-:S04]  /*a520*/  SEL R15, RZ, 0x110, !P0 ;  /* 0x00000110ff0f7807 */ /* 0x000fc80004000000 */
[----:B------:R-:W-:Y:S01]  /*a530*/  LOP3.LUT R15, R15, 0xff, R18, 0x78, !PT ;  /* 0x000000ff0f0f7812 */ /* 0x000fe200078e7812 */
[----:B0-----:R-:W-:Y:S01]  /*a540*/  ULEA UR7, UR8, UR7, 0x18 ;  /* 0x0000000708077291 */ /* 0x001fe2000f8ec0ff */
[----:B------:R-:W-:Y:S01]  /*a550*/  BAR.SYNC.DEFER_BLOCKING 0x0 ;  /* 0x0000000000007b1d */ /* 0x000fe20000010000 */
[C---:B------:R-:W-:Y:S01]  /*a560*/  LOP3.LUT R19, R18.reuse, 0x7, RZ, 0xc0, !PT ;  /* 0x0000000712137812 */ /* 0x040fe200078ec0ff */
[----:B------:R-:W-:-:S04]  /*a570*/  IMAD.SHL.U32 R18, R18, 0x2, RZ ;  /* 0x0000000212127824 */ /* 0x000fc800078e00ff */
[----:B------:R-:W-:-:S05]  /*a580*/  IMAD R19, R19, 0x110, RZ ;  /* 0x0000011013137824 */ /* 0x000fca00078e02ff */
[----:B------:R-:W-:-:S06]  /*a590*/  LOP3.LUT R19, R19, 0x30, R18, 0x78, !PT ;  /* 0x0000003013137812 */ /* 0x000fcc00078e7812 */
[----:B------:R-:W3:Y:S04]  /*a5a0*/  LDL.LU R19, [R1+0x28] ;  /* 0x0000280001137983 */ /* 0x000ee80000300800 */
[----:B--2---:R0:W-:Y:S02]  /*a5b0*/  STS.U8 [R15+UR7+0x20000], R17 ;  /* 0x020000110f007988 */ /* 0x0041e40008000007 */
[----:B0-----:R-:W0:Y:S02]  /*a5c0*/  S2R R17, SR_TID.X ;  /* 0x0000000000117919 */ /* 0x001e240000002100 */
[----:B0-----:R-:W-:-:S05]  /*a5d0*/  IMAD.SHL.U32 R17, R17, 0x400, RZ ;  /* 0x0000040011117824 */ /* 0x001fca00078e00ff */
[----:B------:R-:W-:-:S04]  /*a5e0*/  LOP3.LUT R17, R17, 0x1000, RZ, 0xc0, !PT ;  /* 0x0000100011117812 */ /* 0x000fc800078ec0ff */
[----:B------:R-:W-:Y:S02]  /*a5f0*/  IADD3 R14, PT, PT, R14, UR7, R17 ;  /* 0x000000070e0e7c10 */ /* 0x000fe4000fffe011 */
[----:B------:R-:W2:Y:S04]  /*a600*/  LDL.LU R17, [R1+0x2c] ;  /* 0x00002c0001117983 */ /* 0x000ea80000300800 */
[----:B------:R0:W-:Y:S04]  /*a610*/  STL [R1+0x254], R14 ;  /* 0x0002540e01007387 */ /* 0x0001e80000100800 */
[----:B------:R1:W-:Y:S04]  /*a620*/  STS.U8 [R15+UR7+0x20800], R4 ;  /* 0x020800040f007988 */ /* 0x0003e80008000007 */
[----:B---3--:R-:W-:Y:S04]  /*a630*/  STS.U8 [R15+UR7+0x21800], R19 ;  /* 0x021800130f007988 */ /* 0x008fe80008000007 */
[----:B0-----:R-:W3:Y:S04]  /*a640*/  LDL.LU R14, [R1+0xc] ;  /* 0x00000c00010e7983 */ /* 0x001ee80000300800 */
[----:B-1----:R-:W3:Y:S04]  /*a650*/  LDL.LU R4, [R1+0x1c30] ;  /* 0x001c300001047983 */ /* 0x002ee80000300800 */
[----:B------:R-:W-:Y:S04]  /*a660*/  STS.U8 [R15+UR7+0x22000], R3 ;  /* 0x022000030f007988 */ /* 0x000fe80008000007 */
[----:B------:R-:W-:Y:S04]  /*a670*/  STS.U8 [R15+UR7+0x22800], R2 ;  /* 0x022800020f007988 */ /* 0x000fe80008000007 */
[----:B------:R-:W-:Y:S04]  /*a680*/  STS.U8 [R15+UR7+0x23000], R20 ;  /* 0x023000140f007988 */ /* 0x000fe80008000007 */
[----:B------:R-:W-:Y:S04]  /*a690*/  STS.U8 [R15+UR7+0x23800], R26 ;  /* 0x0238001a0f007988 */ /* 0x000fe80008000007 */
[----:B------:R-:W-:Y:S04]  /*a6a0*/  STS.U8 [R15+UR7+0x24000], R28 ;  /* 0x0240001c0f007988 */ /* 0x000fe80008000007 */
[----:B--2---:R0:W-:Y:S04]  /*a6b0*/  STS.U8 [R15+UR7+0x21000], R17 ;  /* 0x021000110f007988 */ /* 0x0041e80008000007 */
[----:B0-----:R-:W2:Y:S04]  /*a6c0*/  LDL.LU R17, [R1+0x3c] ;  /* 0x00003c0001117983 */ /* 0x001ea80000300800 */
[----:B------:R-:W2:Y:S04]  /*a6d0*/  LDL.LU R19, [R1+0x8] ;  /* 0x0000080001137983 */ /* 0x000ea80000300800 */
[----:B------:R-:W2:Y:S04]  /*a6e0*/  LDL.LU R3, [R1+0x1c2c] ;  /* 0x001c2c0001037983 */ /* 0x000ea80000300800 */
[----:B------:R-:W4:Y:S04]  /*a6f0*/  LDL.LU R2, [R1+0x1c28] ;  /* 0x001c280001027983 */ /* 0x000f280000300800 */
[----:B------:R-:W4:Y:S04]  /*a700*/  LDL.LU R20, [R1+0x1c24] ;  /* 0x001c240001147983 */ /* 0x000f280000300800 */
[----:B------:R-:W5:Y:S04]  /*a710*/  LDL.LU R26, [R1+0x1c20] ;  /* 0x001c2000011a7983 */ /* 0x000f680000300800 */
[----:B------:R-:W5:Y:S04]  /*a720*/  LDL.LU R28, [R1+0x1c1c] ;  /* 0x001c1c00011c7983 */ /* 0x000f680000300800 */
[----:B---3--:R0:W-:Y:S04]  /*a730*/  STS.U8 [R15+UR7+0x24800], R14 ;  /* 0x0248000e0f007988 */ /* 0x0081e80008000007 */
[----:B------:R-:W-:Y:S01]  /*a740*/  STS.U8 [R15+UR7+0x26800], R4 ;  /* 0x026800040f007988 */ /* 0x000fe20008000007 */
[----:B0-----:R-:W-:-:S03]  /*a750*/  LOP3.LUT R14, R15, 0x20, RZ, 0x3c, !PT ;  /* 0x000000200f0e7812 */ /* 0x001fc600078e3cff */
[----:B------:R-:W-:Y:S04]  /*a760*/  STS.U8 [R15+UR7+0x27000], R5 ;  /* 0x027000050f007988 */ /* 0x000fe80008000007 */
[----:B------:R-:W-:Y:S04]  /*a770*/  STS.U8 [R15+UR7+0x27800], R6 ;  /* 0x027800060f007988 */ /* 0x000fe80008000007 */
[----:B--2---:R-:W-:Y:S04]  /*a780*/  STS.U8 [R15+UR7+0x26000], R3 ;  /* 0x026000030f007988 */ /* 0x004fe80008000007 */
[----:B----4-:R0:W-:Y:S04]  /*a790*/  STS.U8 [R15+UR7+0x25800], R20 ;  /* 0x025800140f007988 */ /* 0x0101e80008000007 */
[----:B0-----:R-:W2:Y:S04]  /*a7a0*/  LDL.LU R20, [R1+0x48] ;  /* 0x0000480001147983 */ /* 0x001ea80000300800 */
[----:B------:R-:W3:Y:S04]  /*a7b0*/  LDL.LU R3, [R1+0x54] ;  /* 0x0000540001037983 */ /* 0x000ee80000300800 */
[----:B-----5:R-:W-:Y:S04]  /*a7c0*/  STS.U8 [R15+UR7+0x25000], R28 ;  /* 0x0250001c0f007988 */ /* 0x020fe80008000007 */
[----:B------:R0:W-:Y:S04]  /*a7d0*/  STS.U8 [R14+UR7+0x20200], R25 ;  /* 0x020200190e007988 */ /* 0x0001e80008000007 */
[----:B------:R1:W-:Y:S04]  /*a7e0*/  STS.U8 [R14+UR7+0x20a00], R23 ;  /* 0x020a00170e007988 */ /* 0x0003e80008000007 */
[----:B------:R4:W-:Y:S04]  /*a7f0*/  STS.U8 [R14+UR7+0x21200], R21 ;  /* 0x021200150e007988 */ /* 0x0009e80008000007 */
[----:B0-----:R-:W5:Y:S04]  /*a800*/  LDL.LU R25, [R1+0x9c] ;  /* 0x00009c0001197983 */ /* 0x001f680000300800 */
[----:B-1----:R-:W5:Y:S04]  /*a810*/  LDL.LU R23, [R1+0x94] ;  /* 0x0000940001177983 */ /* 0x002f680000300800 */
[----:B------:R0:W-:Y:S04]  /*a820*/  STS.U8 [R14+UR7+0x21a00], R7 ;  /* 0x021a00070e007988 */ /* 0x0001e80008000007 */
[----:B----4-:R-:W4:Y:S04]  /*a830*/  LDL.LU R21, [R1+0x8c] ;  /* 0x00008c0001157983 */ /* 0x010f280000300800 */
[----:B------:R1:W-:Y:S04]  /*a840*/  STS.U8 [R14+UR7+0x22200], R22 ;  /* 0x022200160e007988 */ /* 0x0003e80008000007 */
[----:B0-----:R-:W4:Y:S04]  /*a850*/  LDL.LU R7, [R1+0x84] ;  /* 0x0000840001077983 */ /* 0x001f280000300800 */
[----:B------:R0:W-:Y:S04]  /*a860*/  STS.U8 [R14+UR7+0x22a00], R24 ;  /* 0x022a00180e007988 */ /* 0x0001e80008000007 */
[----:B-1----:R-:W4:Y:S04]  /*a870*/  LDL.LU R22, [R1+0x78] ;  /* 0x0000780001167983 */ /* 0x002f280000300800 */
[----:B0-----:R-:W4:Y:S04]  /*a880*/  LDL.LU R24, [R1+0x6c] ;  /* 0x00006c0001187983 */ /* 0x001f280000300800 */
[----:B------:R-:W4:Y:S04]  /*a890*/  LDL.LU R5, [R1+0x38] ;  /* 0x0000380001057983 */ /* 0x000f280000300800 */
[----:B------:R-:W4:Y:S04]  /*a8a0*/  LDL.LU R28, [R1+0x4] ;  /* 0x00000400011c7983 */ /* 0x000f280000300800 */
[----:B------:R-:W4:Y:S04]  /*a8b0*/  LDL.LU R6, [R1+0x74] ;  /* 0x0000740001067983 */ /* 0x000f280000300800 */
[----:B------:R-:W4:Y:S04]  /*a8c0*/  LDL.LU R4, [R1+0x58] ;  /* 0x0000580001047983 */ /* 0x000f280000300800 */
[----:B------:R-:W-:Y:S04]  /*a8d0*/  STS.U8 [R14+UR7+0x24200], R17 ;  /* 0x024200110e007988 */ /* 0x000fe80008000007 */
[----:B------:R-:W-:Y:S04]  /*a8e0*/  STS.U8 [R14+UR7+0x24a00], R19 ;  /* 0x024a00130e007988 */ /* 0x000fe80008000007 */
[----:B------:R-:W-:Y:S04]  /*a8f0*/  STS.U8 [R14+UR7+0x25200], R26 ;  /* 0x0252001a0e007988 */ /* 0x000fe80008000007 */
[----:B------:R0:W-:Y:S04]  /*a900*/  STS.U8 [R14+UR7+0x25a00], R2 ;  /* 0x025a00020e007988 */ /* 0x0001e80008000007 */
[----:B------:R-:W-:Y:S04]  /*a910*/  STS.U8 [R14+UR7+0x26200], R8 ;  /* 0x026200080e007988 */ /* 0x000fe80008000007 */
[----:B------:R-:W-:Y:S01]  /*a920*/  STS.U8 [R14+UR7+0x26a00], R9 ;  /* 0x026a00090e007988 */ /* 0x000fe20008000007 */
[----:B0-----:R-:W-:-:S03]  /*a930*/  LOP3.LUT R2, R15, 0x40, RZ, 0x3c, !PT ;  /* 0x000000400f027812 */ /* 0x001fc600078e3cff */
[----:B------:R-:W-:Y:S04]  /*a940*/  STS.U8 [R14+UR7+0x27200], R10 ;  /* 0x0272000a0e007988 */ /* 0x000fe80008000007 */
[----:B------:R-:W-:Y:S04]  /*a950*/  STS.U8 [R14+UR7+0x27a00], R11 ;  /* 0x027a000b0e007988 */ /* 0x000fe80008000007 */
[----:B--2---:R-:W-:Y:S04]  /*a960*/  STS.U8 [R14+UR7+0x23a00], R20 ;  /* 0x023a00140e007988 */ /* 0x004fe80008000007 */
[----:B---3--:R0:W-:Y:S04]  /*a970*/  STS.U8 [R14+UR7+0x23200], R3 ;  /* 0x023200030e007988 */ /* 0x0081e80008000007 */
[----:B0-----:R-:W2:Y:S04]  /*a980*/  LDL.LU R3, [R1+0x4c] ;  /* 0x00004c0001037983 */ /* 0x001ea80000300800 */
[----:B------:R-:W3:Y:S04]  /*a990*/  LDL.LU R20, [R1+0x40] ;  /* 0x0000400001147983 */ /* 0x000ee80000300800 */
[----:B------:R-:W2:Y:S04]  /*a9a0*/  LDL.LU R17, [R1+0x10] ;  /* 0x0000100001117983 */ /* 0x000ea80000300800 */
[----:B------:R-:W2:Y:S04]  /*a9b0*/  LDL.LU R19, [R1] ;  /* 0x0000000001137983 */ /* 0x000ea80000300800 */
[----:B------:R-:W2:Y:S04]  /*a9c0*/  LDL.LU R26, [R1+0x80] ;  /* 0x00008000011a7983 */ /* 0x000ea80000300800 */
[----:B------:R-:W2:Y:S04]  /*a9d0*/  LDL.LU R8, [R1+0x88] ;  /* 0x0000880001087983 */ /* 0x000ea80000300800 */
[----:B------:R-:W2:Y:S04]  /*a9e0*/  LDL.LU R9, [R1+0x90] ;  /* 0x0000900001097983 */ /* 0x000ea80000300800 */
[----:B------:R-:W2:Y:S04]  /*a9f0*/  LDL.LU R10, [R1+0x98] ;  /* 0x00009800010a7983 */ /* 0x000ea80000300800 */
[----:B------:R-:W2:Y:S04]  /*aa00*/  LDL.LU R11, [R1+0x50] ;  /* 0x00005000010b7983 */ /* 0x000ea80000300800 */
[----:B------:R-:W3:Y:S04]  /*aa10*/  LDL.LU R14, [R1+0x44] ;  /* 0x00004400010e7983 */ /* 0x000ee80000300800 */
[----:B-----5:R0:W-:Y:S04]  /*aa20*/  STS.U8 [R2+UR7+0x20400], R25 ;  /* 0x0204001902007988 */ /* 0x0201e80008000007 */
[----:B------:R1:W-:Y:S04]  /*aa30*/  STS.U8 [R2+UR7+0x20c00], R23 ;  /* 0x020c001702007988 */ /* 0x0003e80008000007 */
[----:B----4-:R4:W-:Y:S04]  /*aa40*/  STS.U8 [R2+UR7+0x21400], R21 ;  /* 0x0214001502007988 */ /* 0x0109e80008000007 */
[----:B0-----:R-:W5:Y:S04]  /*aa50*/  LDL.LU R25, [R1+0x1c18] ;  /* 0x001c180001197983 */ /* 0x001f680000300800 */
[----:B-1----:R-:W5:Y:S04]  /*aa60*/  LDL.LU R23, [R1+0x1c14] ;  /* 0x001c140001177983 */ /* 0x002f680000300800 */
[----:B----4-:R-:W4:Y:S04]  /*aa70*/  LDL.LU R21, [R1+0x1c10] ;  /* 0x001c100001157983 */ /* 0x010f280000300800 */
[----:B------:R0:W-:Y:S04]  /*aa80*/  STS.U8 [R2+UR7+0x21c00], R7 ;  /* 0x021c000702007988 */ /* 0x0001e80008000007 */
[----:B------:R1:W-:Y:S04]  /*aa90*/  STS.U8 [R2+UR7+0x22400], R22 ;  /* 0x0224001602007988 */ /* 0x0003e80008000007 */
[----:B------:R1:W-:Y:S04]  /*aaa0*/  STS.U8 [R2+UR7+0x22c00], R24 ;  /* 0x022c001802007988 */ /* 0x0003e80008000007 */
[----:B0-----:R-:W4:Y:S04]  /*aab0*/  LDL.LU R7, [R1+0x1c0c] ;  /* 0x001c0c0001077983 */ /* 0x001f280000300800 */
[----:B-1----:R-:W4:Y:S04]  /*aac0*/  LDL.LU R22, [R1+0x1c08] ;  /* 0x001c080001167983 */ /* 0x002f280000300800 */
[----:B------:R-:W4:Y:S04]  /*aad0*/  LDL.LU R24, [R1+0x1c04] ;  /* 0x001c040001187983 */ /* 0x000f280000300800 */
[----:B------:R0:W-:Y:S04]  /*aae0*/  STS.U8 [R2+UR7+0x24c00], R28 ;  /* 0x024c001c02007988 */ /* 0x0001e80008000007 */
[----:B0-----:R-:W4:Y:S04]  /*aaf0*/  LDL R28, [R1+0x254] ;  /* 0x00025400011c7983 */ /* 0x001f280000100800 */
[----:B------:R0:W-:Y:S04]  /*ab00*/  STS.U8 [R2+UR7+0x24400], R5 ;  /* 0x0244000502007988 */ /* 0x0001e80008000007 */
[----:B------:R-:W-:Y:S01]  /*ab10*/  STS.U8 [R2+UR7+0x27c00], R27 ;  /* 0x027c001b02007988 */ /* 0x000fe20008000007 */
[----:B0-----:R-:W-:-:S03]  /*ab20*/  LOP3.LUT R5, R15, 0x60, RZ, 0x3c, !PT ;  /* 0x000000600f057812 */ /* 0x001fc600078e3cff */
[----:B--2---:R-:W-:Y:S04]  /*ab30*/  STS.U8 [R2+UR7+0x23400], R11 ;  /* 0x0234000b02007988 */ /* 0x004fe80008000007 */
[----:B---3--:R-:W-:Y:S04]  /*ab40*/  STS.U8 [R2+UR7+0x23c00], R14 ;  /* 0x023c000e02007988 */ /* 0x008fe80008000007 */
[----:B-----5:R-:W-:Y:S04]  /*ab50*/  STS.U8 [R2+UR7+0x27400], R25 ;  /* 0x0274001902007988 */ /* 0x020fe80008000007 */
[----:B------:R-:W-:Y:S04]  /*ab60*/  STS.U8 [R2+UR7+0x26c00], R23 ;  /* 0x026c001702007988 */ /* 0x000fe80008000007 */
[----:B----4-:R-:W-:Y:S04]  /*ab70*/  STS.U8 [R2+UR7+0x26400], R21 ;  /* 0x0264001502007988 */ /* 0x010fe80008000007 */
[----:B------:R-:W-:Y:S04]  /*ab80*/  STS.U8 [R2+UR7+0x25c00], R7 ;  /* 0x025c000702007988 */ /* 0x000fe80008000007 */
[----:B------:R-:W-:Y:S04]  /*ab90*/  STS.U8 [R2+UR7+0x25400], R24 ;  /* 0x0254001802007988 */ /* 0x000fe80008000007 */
[----:B------:R0:W-:Y:S02]  /*aba0*/  STS.U8 [R5+UR7+0x26e00], R0 ;  /* 0x026e000005007988 */ /* 0x0001e40008000007 */
[----:B0-----:R-:W0:Y:S02]  /*abb0*/  S2R R0, SR_TID.X ;  /* 0x0000000000007919 */ /* 0x001e240000002100 */
[----:B------:R-:W-:Y:S04]  /*abc0*/  STS.U8 [R5+UR7+0x20600], R10 ;  /* 0x0206000a05007988 */ /* 0x000fe80008000007 */
        /* <DEDUP_REMOVED lines=13> */
[----:B------:R-:W-:Y:S01]  /*aca0*/  STS.U8 [R5+UR7+0x27e00], R13 ;  /* 0x027e000d05007988 */ /* 0x000fe20008000007 */
[----:B------:R-:W-:Y:S01]  /*acb0*/  BAR.SYNC.DEFER_BLOCKING 0x0 ;  /* 0x0000000000007b1d */ /* 0x000fe20000010000 */
[----:B0-----:R-:W-:-:S05]  /*acc0*/  LOP3.LUT R0, R0, 0x7, RZ, 0xc0, !PT ;  /* 0x0000000700007812 */ /* 0x001fca00078ec0ff */
[----:B------:R-:W-:-:S05]  /*acd0*/  IMAD R0, R0, 0x110, RZ ;  /* 0x0000011000007824 */ /* 0x000fca00078e02ff */
[----:B------:R-:W-:-:S05]  /*ace0*/  LOP3.LUT R0, R0, 0x30, R18, 0x78, !PT ;  /* 0x0000003000007812 */ /* 0x000fca00078e7812 */
[----:B------:R-:W0:Y:S04]  /*acf0*/  LDSM.16.M88.4 R8, [R0+UR7+0x20000] ;  /* 0x020000070008783b */ /* 0x000e280008000200 */
[----:B------:R-:W1:Y:S04]  /*ad00*/  LDSM.16.MT88.4 R16, [R28] ;  /* 0x000000001c10783b */ /* 0x000e680000004200 */
[----:B------:R-:W2:Y:S04]  /*ad10*/  LDSM.16.MT88.4 R12, [R28+0x2000] ;  /* 0x002000001c0c783b */ /* 0x000ea80000004200 */
[----:B------:R-:W3:Y:S04]  /*ad20*/  LDSM.16.M88.4 R4, [R0+UR7+0x20800] ;  /* 0x020800070004783b */ /* 0x000ee80008000200 */
[----:B0-----:R-:W-:Y:S04]  /*ad30*/  STL.64 [R1+0x150], R8 ;  /* 0x0001500801007387 */ /* 0x001fe80000100a00 */
[----:B------:R-:W-:Y:S04]  /*ad40*/  STL.64 [R1+0x158], R10 ;  /* 0x0001580a01007387 */ /* 0x000fe80000100a00 */
[----:B-1----:R-:W-:Y:S04]  /*ad50*/  STL [R1+0x1bf8], R17 ;  /* 0x001bf81101007387 */ /* 0x002fe80000100800 */
[----:B------:R-:W-:Y:S04]  /*ad60*/  STL [R1+0x1bf4], R19 ;  /* 0x001bf41301007387 */ /* 0x000fe80000100800 */
[----:B--2---:R0:W-:Y:S04]  /*ad70*/  STL [R1+0x1c00], R13 ;  /* 0x001c000d01007387 */ /* 0x0041e80000100800 */
[----:B------:R1:W-:Y:S04]  /*ad80*/  STL [R1+0x1bfc], R15 ;  /* 0x001bfc0f01007387 */ /* 0x0003e80000100800 */
[----:B---3--:R-:W-:Y:S01]  /*ad90*/  STL.64 [R1+0x170], R4 ;  /* 0x0001700401007387 */ /* 0x008fe20000100a00 */
[----:B0-----:R-:W-:-:S03]  /*ada0*/  IMAD.MOV.U32 R13, RZ, RZ, R5 ;  /* 0x000000ffff0d7224 */ /* 0x001fc600078e0005 */
[----:B------:R-:W-:Y:S01]  /*adb0*/  STL.64 [R1+0x178], R6 ;  /* 0x0001780601007387 */ /* 0x000fe20000100a00 */
[----:B-1----:R-:W-:-:S03]  /*adc0*/  IMAD.MOV.U32 R15, RZ, RZ, R4 ;  /* 0x000000ffff0f7224 */ /* 0x002fc600078e0004 */
[----:B------:R-:W0:Y:S01]  /*add0*/  LDSM.16.M88.4 R4, [R0+UR7+0x21000] ;  /* 0x021000070004783b */ /* 0x000e220008000200 */
[----:B------:R-:W-:-:S03]  /*ade0*/  IMAD.MOV.U32 R2, RZ, RZ, R8 ;  /* 0x000000ffff027224 */ /* 0x000fc600078e0008 */
[----:B0-----:R-:W-:Y:S01]  /*adf0*/  STL.64 [R1+0x180], R4 ;  /* 0x0001800401007387 */ /* 0x001fe20000100a00 */
[----:B------:R-:W-:Y:S02]  /*ae00*/  IMAD.MOV.U32 R11, RZ, RZ, R4 ;  /* 0x000000ffff0b7224 */ /* 0x000fe400078e0004 */
[----:B------:R-:W-:Y:S01]  /*ae10*/  IMAD.MOV.U32 R10, RZ, RZ, R5 ;  /* 0x000000ffff0a7224 */ /* 0x000fe200078e0005 */
[----:B------:R-:W-:Y:S04]  /*ae20*/  STL.64 [R1+0x188], R6 ;  /* 0x0001880601007387 */ /* 0x000fe80000100a00 */
[----:B------:R-:W0:Y:S01]  /*ae30*/  LDSM.16.M88.4 R4, [R0+UR7+0x21800] ;  /* 0x021800070004783b */ /* 0x000e220008000200 */
[----:B------:R-:W-:Y:S01]  /*ae40*/  IMAD.MOV.U32 R3, RZ, RZ, R9 ;  /* 0x000000ffff037224 */ /* 0x000fe200078e0009 */
[----:B------:R-:W-:-:S04]  /*ae50*/  F2FP.F16.E4M3.UNPACK_B R2, R2 ;  /* 0x00000002ff02723e */ /* 0x000fc800020006ff */
[----:B------:R-:W-:Y:S01]  /*ae60*/  F2FP.F16.E4M3.UNPACK_B R3, R3 ;  /* 0x00000003ff03723e */ /* 0x000fe200020006ff */
[----:B0-----:R0:W-:Y:S01]  /*ae70*/  STL.64 [R1+0x190], R4 ;  /* 0x0001900401007387 */ /* 0x0011e20000100a00 */
[----:B------:R-:W-:Y:S02]  /*ae80*/  IMAD.MOV.U32 R9, RZ, RZ, R4 ;  /* 0x000000ffff097224 */ /* 0x000fe400078e0004 */
[----:B------:R-:W-:Y:S01]  /*ae90*/  IMAD.MOV.U32 R8, RZ, RZ, R5 ;  /* 0x000000ffff087224 */ /* 0x000fe200078e0005 */
[----:B------:R1:W-:Y:S01]  /*aea0*/  STL.64 [R1+0x198], R6 ;  /* 0x0001980601007387 */ /* 0x0003e20000100a00 */
[----:B0-----:R-:W-:Y:S02]  /*aeb0*/  IMAD.MOV.U32 R4, RZ, RZ, R16 ;  /* 0x000000ffff047224 */ /* 0x001fe400078e0010 */
[----:B------:R-:W-:Y:S02]  /*aec0*/  IMAD.MOV.U32 R5, RZ, RZ, R18 ;  /* 0x000000ffff057224 */ /* 0x000fe400078e0012 */
[----:B-1----:R-:W-:-:S02]  /*aed0*/  IMAD.MOV.U32 R6, RZ, RZ, R12 ;  /* 0x000000ffff067224 */ /* 0x002fc400078e000c */
[----:B------:R-:W-:-:S07]  /*aee0*/  IMAD.MOV.U32 R7, RZ, RZ, R14 ;  /* 0x000000ffff077224 */ /* 0x000fce00078e000e */
[----:B------:R-:W-:Y:S01]  /*aef0*/  HMMA.16816.F32 R20, R4, R2, RZ ;  /* 0x000000020414723c */ /* 0x000fe200000018ff */
[----:B------:R-:W0:Y:S01]  /*af00*/  LDSM.16.M88.4 R4, [R0+UR7+0x22000] ;  /* 0x022000070004783b */ /* 0x000e220008000200 */
[----:B------:R-:W-:Y:S02]  /*af10*/  F2FP.F16.E4M3.UNPACK_B R2, R15 ;  /* 0x0000000fff02723e */ /* 0x000fe400020006ff */
[----:B------:R-:W-:-:S15]  /*af20*/  F2FP.F16.E4M3.UNPACK_B R3, R13 ;  /* 0x0000000dff03723e */ /* 0x000fde00020006ff */
[----:B------:R-:W-:Y:S02]  /*af30*/  IMAD.MOV.U32 R17, RZ, RZ, R20 ;  /* 0x000000ffff117224 */ /* 0x000fe400078e0014 */
[----:B------:R-:W-:Y:S02]  /*af40*/  IMAD.MOV.U32 R19, RZ, RZ, R21 ;  /* 0x000000ffff137224 */ /* 0x000fe400078e0015 */
[----:B------:R-:W-:Y:S02]  /*af50*/  IMAD.MOV.U32 R27, RZ, RZ, R22 ;  /* 0x000000ffff1b7224 */ /* 0x000fe400078e0016 */
[----:B------:R-:W-:Y:S01]  /*af60*/  IMAD.MOV.U32 R26, RZ, RZ, R23 ;  /* 0x000000ffff1a7224 */ /* 0x000fe200078e0017 */
[----:B0-----:R0:W-:Y:S01]  /*af70*/  STL.64 [R1+0x1a0], R4 ;  /* 0x0001a00401007387 */ /* 0x0011e20000100a00 */
[----:B------:R-:W-:Y:S02]  /*af80*/  IMAD.MOV.U32 R25, RZ, RZ, R4 ;  /* 0x000000ffff197224 */ /* 0x000fe400078e0004 */
[----:B------:R-:W-:Y:S01]  /*af90*/  IMAD.MOV.U32 R24, RZ, RZ, R5 ;  /* 0x000000ffff187224 */ /* 0x000fe200078e0005 */
[----:B------:R1:W-:Y:S01]  /*afa0*/  STL.64 [R1+0x1a8], R6 ;  /* 0x0001a80601007387 */ /* 0x0003e20000100a00 */
[----:B0-----:R-:W-:-:S02]  /*afb0*/  IMAD.MOV.U32 R4, RZ, RZ, R16 ;  /* 0x000000ffff047224 */ /* 0x001fc400078e0010 */
[----:B------:R-:W-:Y:S02]  /*afc0*/  IMAD.MOV.U32 R5, RZ, RZ, R18 ;  /* 0x000000ffff057224 */ /* 0x000fe400078e0012 */
[----:B-1----:R-:W-:Y:S02]  /*afd0*/  IMAD.MOV.U32 R6, RZ, RZ, R12 ;  /* 0x000000ffff067224 */ /* 0x002fe400078e000c */
[----:B------:R-:W-:-:S07]  /*afe0*/  IMAD.MOV.U32 R7, RZ, RZ, R14 ;  /* 0x000000ffff077224 */ /* 0x000fce00078e000e */
[----:B------:R-:W-:Y:S01]  /*aff0*/  HMMA.16816.F32 R20, R4, R2, RZ ;  /* 0x000000020414723c */ /* 0x000fe200000018ff */
[----:B------:R-:W0:Y:S01]  /*b000*/  LDSM.16.M88.4 R4, [R0+UR7+0x22800] ;  /* 0x022800070004783b */ /* 0x000e220008000200 */
[----:B------:R-:W-:Y:S02]  /*b010*/  F2FP.F16.E4M3.UNPACK_B R2, R11 ;  /* 0x0000000bff02723e */ /* 0x000fe400020006ff */
[----:B------:R-:W-:-:S15]  /*b020*/  F2FP.F16.E4M3.UNPACK_B R3, R10 ;  /* 0x0000000aff03723e */ /* 0x000fde00020006ff */
[----:B------:R-:W-:Y:S04]  /*b030*/  STL [R1+0x1bf0], R23 ;  /* 0x001bf01701007387 */ /* 0x000fe80000100800 */
[----:B0-----:R0:W-:Y:S01]  /*b040*/  STL.64 [R1+0x1b0], R4 ;  /* 0x0001b00401007387 */ /* 0x0011e20000100a00 */
[----:B------:R-:W-:Y:S02]  /*b050*/  IMAD.MOV.U32 R15, RZ, RZ, R4 ;  /* 0x000000ffff0f7224 */ /* 0x000fe400078e0004 */
[----:B------:R-:W-:Y:S01]  /*b060*/  IMAD.MOV.U32 R13, RZ, RZ, R5 ;  /* 0x000000ffff0d7224 */ /* 0x000fe200078e0005 */
[----:B------:R1:W-:Y:S01]  /*b070*/  STL.64 [R1+0x1b8], R6 ;  /* 0x0001b80601007387 */ /* 0x0003e20000100a00 */
[----:B0-----:R-:W-:Y:S02]  /*b080*/  IMAD.MOV.U32 R4, RZ, RZ, R16 ;  /* 0x000000ffff047224 */ /* 0x001fe400078e0010 */
[----:B------:R-:W-:-:S02]  /*b090*/  IMAD.MOV.U32 R5, RZ, RZ, R18 ;  /* 0x000000ffff057224 */ /* 0x000fc400078e0012 */
[----:B-1----:R-:W-:Y:S02]  /*b0a0*/  IMAD.MOV.U32 R6, RZ, RZ, R12 ;  /* 0x000000ffff067224 */ /* 0x002fe400078e000c */
[----:B------:R-:W-:-:S07]  /*b0b0*/  IMAD.MOV.U32 R7, RZ, RZ, R14 ;  /* 0x000000ffff077224 */ /* 0x000fce00078e000e */
[----:B------:R-:W-:-:S15]  /*b0c0*/  HMMA.16816.F32 R4, R4, R2, RZ ;  /* 0x000000020404723c */ /* 0x000fde00000018ff */
[----:B------:R-:W-:-:S04]  /*b0d0*/  NOP ;  /* 0x0000000000007918 */ /* 0x000fc80000000000 */
[----:B------:R-:W-:Y:S01]  /*b0e0*/  STL [R1+0x14], R5 ;  /* 0x0000140501007387 */ /* 0x000fe20000100800 */
[----:B------:R-:W-:-:S03]  /*b0f0*/  IMAD.MOV.U32 R23, RZ, RZ, R4 ;  /* 0x000000ffff177224 */ /* 0x000fc600078e0004 */
[----:B------:R-:W-:Y:S04]  /*b100*/  STL.64 [R1+0x18], R6 ;  /* 0x0000180601007387 */ /* 0x000fe80000100a00 */
[----:B------:R-:W0:Y:S01]  /*b110*/  LDSM.16.M88.4 R4, [R0+UR7+0x23000] ;  /* 0x023000070004783b */ /* 0x000e220008000200 */
[----:B------:R-:W-:Y:S02]  /*b120*/  F2FP.F16.E4M3.UNPACK_B R2, R9 ;  /* 0x00000009ff02723e */ /* 0x000fe400020006ff */
[----:B------:R-:W-:Y:S01]  /*b130*/  F2FP.F16.E4M3.UNPACK_B R3, R8 ;  /* 0x00000008ff03723e */ /* 0x000fe200020006ff */
        /* <DEDUP_REMOVED lines=8> */
[----:B------:R-:W-:-:S15]  /*b1c0*/  HMMA.16816.F32 R4, R4, R2, RZ ;  /* 0x000000020404723c */ /* 0x000fde00000018ff */
[----:B------:R-:W-:-:S04]  /*b1d0*/  NOP ;  /* 0x0000000000007918 */ /* 0x000fc80000000000 */
[----:B------:R-:W-:Y:S04]  /*b1e0*/  STL.64 [R1+0x50], R4 ;  /* 0x0000500401007387 */ /* 0x000fe80000100a00 */
[----:B------:R-:W-:Y:S04]  /*b1f0*/  STL.64 [R1+0x58], R6 ;  /* 0x0000580601007387 */ /* 0x000fe80000100a00 */
[----:B------:R-:W0:Y:S01]  /*b200*/  LDSM.16.M88.4 R4, [R0+UR7+0x23800] ;  /* 0x023800070004783b */ /* 0x000e220008000200 */
[----:B------:R-:W-:Y:S02]  /*b210*/  F2FP.F16.E4M3.UNPACK_B R2, R25 ;  /* 0x00000019ff02723e */ /* 0x000fe400020006ff */
[----:B------:R-:W-:Y:S01]  /*b220*/  F2FP.F16.E4M3.UNPACK_B R3, R24 ;  /* 0x00000018ff03723e */ /* 0x000fe200020006ff */
[----:B0-----:R0:W-:Y:S01]  /*b230*/  STL.64 [R1+0x1d0], R4 ;  /* 0x0001d00401007387 */ /* 0x0011e20000100a00 */
[----:B------:R-:W-:-:S02]  /*b240*/  IMAD.MOV.U32 R9, RZ, RZ, R4 ;  /* 0x000000ffff097224 */ /* 0x000fc400078e0004 */
[----:B------:R-:W-:Y:S01]  /*b250*/  IMAD.MOV.U32 R8, RZ, RZ, R5 ;  /* 0x000000ffff087224 */ /* 0x000fe200078e0005 */
[----:B------:R1:W-:Y:S01]  /*b260*/  STL.64 [R1+0x1d8], R6 ;  /* 0x0001d80601007387 */ /* 0x0003e20000100a00 */
[----:B0-----:R-:W-:Y:S02]  /*b270*/  IMAD.MOV.U32 R4, RZ, RZ, R16 ;  /* 0x000000ffff047224 */ /* 0x001fe400078e0010 */
        /* <DEDUP_REMOVED lines=48> */
[----:B------:R-:W-:Y:S01]  /*b580*/  HMMA.16816.F32 R8, R4, R2, RZ ;  /* 0x000000020408723c */ /* 0x000fe200000018ff */
[----:B------:R-:W0:Y:S01]  /*b590*/  LDSM.16.M88.4 R4, [R0+UR7+0x25800] ;  /* 0x025800070004783b */ /* 0x000e220008000200 */
[----:B------:R-:W-:Y:S02]  /*b5a0*/  IMAD.MOV.U32 R2, RZ, RZ, R29 ;  /* 0x000000ffff027224 */ /* 0x000fe400078e001d */
[----:B------:R-:W-:-:S03]  /*b5b0*/  IMAD.MOV.U32 R3, RZ, RZ, R28 ;  /* 0x000000ffff037224 */ /* 0x000fc600078e001c */
[----:B------:R-:W-:Y:S02]  /*b5c0*/  F2FP.F16.E4M3.UNPACK_B R2, R2 ;  /* 0x00000002ff02723e */ /* 0x000fe400020006ff */
[----:B------:R-:W-:-:S10]  /*b5d0*/  F2FP.F16.E4M3.UNPACK_B R3, R3 ;  /* 0x00000003ff03723e */ /* 0x000fd400020006ff */
[----:B------:R-:W-:Y:S01]  /*b5e0*/  STL [R1+0x1bb8], R11 ;  /* 0x001bb80b01007387 */ /* 0x000fe20000100800 */
[----:B0-----:R-:W-:-:S03]  /*b5f0*/  IMAD.MOV.U32 R29, RZ, RZ, R4 ;  /* 0x000000ffff1d7224 */ /* 0x001fc600078e0004 */
[----:B------:R0:W-:Y:S01]  /*b600*/  STL.64 [R1+0x228], R6 ;  /* 0x0002280601007387 */ /* 0x0001e20000100a00 */
[----:B------:R-:W-:Y:S02]  /*b610*/  IMAD.MOV.U32 R28, RZ, RZ, R5 ;  /* 0x000000ffff1c7224 */ /* 0x000fe400078e0005 */
[----:B------:R-:W-:Y:S02]  /*b620*/  IMAD.MOV.U32 R4, RZ, RZ, R16 ;  /* 0x000000ffff047224 */ /* 0x000fe400078e0010 */
[----:B------:R-:W-:Y:S02]  /*b630*/  IMAD.MOV.U32 R5, RZ, RZ, R18 ;  /* 0x000000ffff057224 */ /* 0x000fe400078e0012 */
[----:B0-----:R-:W-:Y:S02]  /*b640*/  IMAD.MOV.U32 R6, RZ, RZ, R12 ;  /* 0x000000ffff067224 */ /* 0x001fe400078e000c */
[----:B------:R-:W-:-:S07]  /*b650*/  IMAD.MOV.U32 R7, RZ, RZ, R14 ;  /* 0x000000ffff077224 */ /* 0x000fce00078e000e */
[----:B------:R-:W-:Y:S01]  /*b660*/  HMMA.16816.F32 R4, R4, R2, RZ ;  /* 0x000000020404723c */ /* 0x000fe200000018ff */
[----:B------:R-:W-:Y:S02]  /*b670*/  F2FP.F16.E4M3.UNPACK_B R2, R13 ;  /* 0x0000000dff02723e */ /* 0x000fe400020006ff */
[----:B------:R-:W-:-:S15]  /*b680*/  F2FP.F16.E4M3.UNPACK_B R3, R15 ;  /* 0x0000000fff03723e */ /* 0x000fde00020006ff */
[----:B------:R-:W-:Y:S01]  /*b690*/  NOP ;  /* 0x0000000000007918 */ /* 0x000fe20000000000 */
[----:B------:R0:W-:Y:S01]  /*b6a0*/  STL [R1+0x64], R5 ;  /* 0x0000640501007387 */ /* 0x0001e20000100800 */
[----:B------:R-:W-:Y:S02]  /*b6b0*/  IMAD.MOV.U32 R11, RZ, RZ, R4 ;  /* 0x000000ffff0b7224 */ /* 0x000fe400078e0004 */
[----:B------:R-:W-:Y:S01]  /*b6c0*/  IMAD.MOV.U32 R4, RZ, RZ, R16 ;  /* 0x000000ffff047224 */ /* 0x000fe200078e0010 */
[----:B------:R1:W-:Y:S01]  /*b6d0*/  STL.64 [R1+0x68], R6 ;  /* 0x0000680601007387 */ /* 0x0003e20000100a00 */
[----:B0-----:R-:W-:Y:S02]  /*b6e0*/  IMAD.MOV.U32 R5, RZ, RZ, R18 ;  /* 0x000000ffff057224 */ /* 0x001fe400078e0012 */
[----:B-1----:R-:W-:Y:S02]  /*b6f0*/  IMAD.MOV.U32 R6, RZ, RZ, R12 ;  /* 0x000000ffff067224 */ /* 0x002fe400078e000c */
[----:B------:R-:W-:-:S07]  /*b700*/  IMAD.MOV.U32 R7, RZ, RZ, R14 ;  /* 0x000000ffff077224 */ /* 0x000fce00078e000e */
[----:B------:R-:W-:Y:S01]  /*b710*/  HMMA.16816.F32 R4, R4, R2, RZ ;  /* 0x000000020404723c */ /* 0x000fe200000018ff */
[----:B------:R0:W-:Y:S04]  /*b720*/  STL.64 [R1+0x1bc8], R10 ;  /* 0x001bc80a01007387 */ /* 0x0001e80000100a00 */
[----:B------:R-:W-:Y:S04]  /*b730*/  STL.64 [R1+0x1bc0], R8 ;  /* 0x001bc00801007387 */ /* 0x000fe80000100a00 */
[----:B------:R-:W2:Y:S04]  /*b740*/  LDL.LU R13, [R1+0x1c00] ;  /* 0x001c0000010d7983 */ /* 0x000ea80000300800 */
[----:B------:R-:W3:Y:S01]  /*b750*/  LDL.LU R15, [R1+0x1bfc] ;  /* 0x001bfc00010f7983 */ /* 0x000ee20000300800 */
[----:B------:R-:W-:-:S03]  /*b760*/  F2FP.F16.E4M3.UNPACK_B R2, R25 ;  /* 0x00000019ff02723e */ /* 0x000fc600020006ff */
[----:B0-----:R-:W4:Y:S01]  /*b770*/  LDL.LU R10, [R1+0x170] ;  /* 0x00017000010a7983 */ /* 0x001f220000300800 */
[----:B------:R-:W-:-:S03]  /*b780*/  F2FP.F16.E4M3.UNPACK_B R3, R24 ;  /* 0x00000018ff03723e */ /* 0x000fc600020006ff */
[----:B------:R-:W5:Y:S01]  /*b790*/  LDL.LU R11, [R1+0x174] ;  /* 0x00017400010b7983 */ /* 0x000f620000300800 */
[----:B------:R-:W-:-:S03]  /*b7a0*/  IMAD.MOV.U32 R24, RZ, RZ, R16 ;  /* 0x000000ffff187224 */ /* 0x000fc600078e0010 */
[----:B------:R0:W-:Y:S01]  /*b7b0*/  STL.64 [R1+0x1bb0], R6 ;  /* 0x001bb00601007387 */ /* 0x0001e20000100a00 */
[----:B------:R-:W-:Y:S02]  /*b7c0*/  IMAD.MOV.U32 R25, RZ, RZ, R18 ;  /* 0x000000ffff197224 */ /* 0x000fe400078e0012 */
[----:B0-----:R-:W-:Y:S02]  /*b7d0*/  IMAD.MOV.U32 R6, RZ, RZ, R27 ;  /* 0x000000ffff067224 */ /* 0x001fe400078e001b */
[----:B------:R-:W-:Y:S02]  /*b7e0*/  IMAD.MOV.U32 R7, RZ, RZ, R26 ;  /* 0x000000ffff077224 */ /* 0x000fe400078e001a */
[----:B------:R-:W-:Y:S02]  /*b7f0*/  IMAD.MOV.U32 R26, RZ, RZ, R12 ;  /* 0x000000ffff1a7224 */ /* 0x000fe400078e000c */
[----:B------:R-:W-:-:S07]  /*b800*/  IMAD.MOV.U32 R27, RZ, RZ, R14 ;  /* 0x000000ffff1b7224 */ /* 0x000fce00078e000e */
[----:B------:R-:W-:Y:S01]  /*b810*/  HMMA.16816.F32 R24, R24, R2, RZ ;  /* 0x000000021818723c */ /* 0x000fe200000018ff */
[----:B------:R0:W-:Y:S02]  /*b820*/  STL.64 [R1+0x1ba8], R4 ;  /* 0x001ba80401007387 */ /* 0x0001e40000100a00 */
[----:B0-----:R-:W-:Y:S02]  /*b830*/  IMAD.MOV.U32 R4, RZ, RZ, R17 ;  /* 0x000000ffff047224 */ /* 0x001fe400078e0011 */
[----:B------:R-:W4:Y:S01]  /*b840*/  LDL.LU R17, [R1+0x1bf8] ;  /* 0x001bf80001117983 */ /* 0x000f220000300800 */
[----:B------:R-:W-:-:S03]  /*b850*/  IMAD.MOV.U32 R5, RZ, RZ, R19 ;  /* 0x000000ffff057224 */ /* 0x000fc600078e0013 */
[----:B------:R-:W5:Y:S10]  /*b860*/  LDL.LU R19, [R1+0x1bf4] ;  /* 0x001bf40001137983 */ /* 0x000f740000300800 */
[----:B------:R-:W-:Y:S04]  /*b870*/  STL.64 [R1+0x80], R24 ;  /* 0x0000801801007387 */ /* 0x000fe80000100a00 */
[----:B------:R-:W-:Y:S04]  /*b880*/  STL.64 [R1+0x88], R26 ;  /* 0x0000881a01007387 */ /* 0x000fe80000100a00 */
[----:B------:R-:W0:Y:S01]  /*b890*/  LDSM.16.M88.4 R24, [R0+UR7+0x26000] ;  /* 0x026000070018783b */ /* 0x000e220008000200 */
[----:B------:R-:W-:-:S03]  /*b8a0*/  F2FP.F16.E4M3.UNPACK_B R2, R29 ;  /* 0x0000001dff02723e */ /* 0x000fc600020006ff */
[----:B------:R1:W-:Y:S01]  /*b8b0*/  STL [R1+0x1ba0], R29 ;  /* 0x001ba01d01007387 */ /* 0x0003e20000100800 */
[----:B------:R-:W-:-:S03]  /*b8c0*/  F2FP.F16.E4M3.UNPACK_B R3, R28 ;  /* 0x0000001cff03723e */ /* 0x000fc600020006ff */
[----:B0-----:R0:W-:Y:S04]  /*b8d0*/  STL.64 [R1+0x1e0], R24 ;  /* 0x0001e01801007387 */ /* 0x0011e80000100a00 */
[----:B------:R0:W-:Y:S04]  /*b8e0*/  STL.64 [R1+0x1e8], R26 ;  /* 0x0001e81a01007387 */ /* 0x0001e80000100a00 */
[----:B-1----:R-:W5:Y:S01]  /*b8f0*/  LDL R29, [R1+0x1e4] ;  /* 0x0001e400011d7983 */ /* 0x002f620000100800 */
[----:B0-----:R-:W-:Y:S02]  /*b900*/  IMAD.MOV.U32 R24, RZ, RZ, R16 ;  /* 0x000000ffff187224 */ /* 0x001fe400078e0010 */
[----:B------:R-:W-:-:S02]  /*b910*/  IMAD.MOV.U32 R25, RZ, RZ, R18 ;  /* 0x000000ffff197224 */ /* 0x000fc400078e0012 */
[----:B------:R-:W-:Y:S02]  /*b920*/  IMAD.MOV.U32 R26, RZ, RZ, R12 ;  /* 0x000000ffff1a7224 */ /* 0x000fe400078e000c */
[----:B------:R-:W-:Y:S01]  /*b930*/  IMAD.MOV.U32 R27, RZ, RZ, R14 ;  /* 0x000000ffff1b7224 */ /* 0x000fe200078e000e */
[----:B------:R0:W-:Y:S06]  /*b940*/  STL [R1+0x1ba4], R28 ;  /* 0x001ba41c01007387 */ /* 0x0001ec0000100800 */
[----:B------:R-:W-:Y:S01]  /*b950*/  HMMA.16816.F32 R24, R24, R2, RZ ;  /* 0x000000021818723c */ /* 0x000fe200000018ff */
[----:B0-----:R-:W5:Y:S04]  /*b960*/  LDL R28, [R1+0x1e0] ;  /* 0x0001e000011c7983 */ /* 0x001f680000100800 */
[----:B------:R-:W5:Y:S04]  /*b970*/  LDL.LU R2, [R1+0x150] ;  /* 0x0001500001027983 */ /* 0x000f680000300800 */
[----:B------:R-:W5:Y:S10]  /*b980*/  LDL.LU R3, [R1+0x154] ;  /* 0x0001540001037983 */ /* 0x000f740000300800 */
[----:B------:R-:W-:Y:S04]  /*b990*/  STL.64 [R1+0x70], R24 ;  /* 0x0000701801007387 */ /* 0x000fe80000100a00 */
[----:B------:R2:W-:Y:S04]  /*b9a0*/  STL.64 [R1+0x78], R26 ;  /* 0x0000781a01007387 */ /* 0x0005e80000100a00 */
[----:B------:R-:W5:Y:S04]  /*b9b0*/  LDL.LU R8, [R1+0x180] ;  /* 0x0001800001087983 */ /* 0x000f680000300800 */
[----:B------:R-:W5:Y:S01]  /*b9c0*/  LDL.LU R9, [R1+0x184] ;  /* 0x0001840001097983 */ /* 0x000f620000300800 */
[----:B--2---:R-:W-:-:S02]  /*b9d0*/  IMAD.MOV.U32 R26, RZ, RZ, R13 ;  /* 0x000000ffff1a7224 */ /* 0x004fc400078e000d */
[----:B---3--:R-:W-:Y:S02]  /*b9e0*/  IMAD.MOV.U32 R27, RZ, RZ, R15 ;  /* 0x000000ffff1b7224 */ /* 0x008fe400078e000f */
[----:B----4-:R-:W-:Y:S02]  /*b9f0*/  IMAD.MOV.U32 R24, RZ, RZ, R17 ;  /* 0x000000ffff187224 */ /* 0x010fe400078e0011 */
[----:B-----5:R-:W-:Y:S01]  /*ba00*/  IMAD.MOV.U32 R25, RZ, RZ, R19 ;  /* 0x000000ffff197224 */ /* 0x020fe200078e0013 */
[----:B------:R-:W-:Y:S02]  /*ba10*/  F2FP.F16.E4M3.UNPACK_B R2, R2.H1 ;  /* 0x00000002ff02723e */ /* 0x000fe400030006ff */
[----:B------:R-:W-:-:S07]  /*ba20*/  F2FP.F16.E4M3.UNPACK_B R3, R3.H1 ;  /* 0x00000003ff03723e */ /* 0x000fce00030006ff */
[----:B------:R-:W-:-:S15]  /*ba30*/  HMMA.16816.F32 R4, R24, R2, R4 ;  /* 0x000000021804723c */ /* 0x000fde0000001804 */
[----:B------:R-:W-:-:S04]  /*ba40*/  NOP ;  /* 0x0000000000007918 */ /* 0x000fc80000000000 */
[----:B------:R0:W-:Y:S04]  /*ba50*/  STL.64 [R1+0x120], R4 ;  /* 0x0001200401007387 */ /* 0x0001e80000100a00 */
[----:B------:R1:W-:Y:S01]  /*ba60*/  STL.64 [R1+0x128], R6 ;  /* 0x0001280601007387 */ /* 0x0003e20000100a00 */
[----:B0-----:R-:W-:-:S03]  /*ba70*/  IMAD.MOV.U32 R4, RZ, RZ, R23 ;  /* 0x000000ffff047224 */ /* 0x001fc600078e0017 */
[----:B------:R-:W2:Y:S01]  /*ba80*/  LDL.LU R23, [R1+0x1bf0] ;  /* 0x001bf00001177983 */ /* 0x000ea20000300800 */
[----:B------:R-:W-:Y:S02]  /*ba90*/  F2FP.F16.E4M3.UNPACK_B R2, R10.H1 ;  /* 0x0000000aff02723e */ /* 0x000fe400030006ff */
[----:B------:R-:W-:Y:S01]  /*baa0*/  F2FP.F16.E4M3.UNPACK_B R3, R11.H1 ;  /* 0x0000000bff03723e */ /* 0x000fe200030006ff */
[----:B------:R-:W3:Y:S04]  /*bab0*/  LDL.LU R5, [R1+0x14] ;  /* 0x0000140001057983 */ /* 0x000ee80000300800 */
[----:B-1----:R-:W3:Y:S04]  /*bac0*/  LDL.LU R6, [R1+0x18] ;  /* 0x0000180001067983 */ /* 0x002ee80000300800 */
[----:B------:R-:W3:Y:S04]  /*bad0*/  LDL.LU R7, [R1+0x1c] ;  /* 0x00001c0001077983 */ /* 0x000ee80000300800 */
[----:B------:R-:W4:Y:S04]  /*bae0*/  LDL.LU R10, [R1+0x190] ;  /* 0x00019000010a7983 */ /* 0x000f280000300800 */
[----:B------:R-:W5:Y:S01]  /*baf0*/  LDL.LU R11, [R1+0x194] ;  /* 0x00019400010b7983 */ /* 0x000f620000300800 */
[----:B--2---:R-:W-:Y:S01]  /*bb00*/  HMMA.16816.F32 R20, R24, R2, R20 ;  /* 0x000000021814723c */ /* 0x004fe20000001814 */
[----:B------:R-:W-:-:S02]  /*bb10*/  F2FP.F16.E4M3.UNPACK_B R2, R28 ;  /* 0x0000001cff02723e */ /* 0x000fc400020006ff */
[----:B------:R-:W-:-:S15]  /*bb20*/  F2FP.F16.E4M3.UNPACK_B R3, R29 ;  /* 0x0000001dff03723e */ /* 0x000fde00020006ff */
[----:B------:R-:W-:Y:S01]  /*bb30*/  NOP ;  /* 0x0000000000007918 */ /* 0x000fe20000000000 */
[----:B------:R0:W-:Y:S04]  /*bb40*/  STL.64 [R1+0x110], R20 ;  /* 0x0001101401007387 */ /* 0x0001e80000100a00 */
        /* <DEDUP_REMOVED lines=8> */
[----:B------:R0:W-:Y:S04]  /*bbd0*/  STL.64 [R1+0x1b80], R20 ;  /* 0x001b801401007387 */ /* 0x0001e80000100a00 */
[----:B0-----:R-:W2:Y:S04]  /*bbe0*/  LDL.LU R20, [R1+0x40] ;  /* 0x0000400001147983 */ /* 0x001ea80000300800 */
[----:B------:R-:W2:Y:S04]  /*bbf0*/  LDL.LU R21, [R1+0x44] ;  /* 0x0000440001157983 */ /* 0x000ea80000300800 */
[----:B------:R-:W2:Y:S04]  /*bc00*/  LDL.LU R22, [R1+0x48] ;  /* 0x0000480001167983 */ /* 0x000ea80000300800 */
[----:B------:R-:W2:Y:S01]  /*bc10*/  LDL.LU R23, [R1+0x4c] ;  /* 0x00004c0001177983 */ /* 0x000ea20000300800 */
[----:B------:R-:W-:-:S02]  /*bc20*/  F2FP.F16.E4M3.UNPACK_B R2, R8.H1 ;  /* 0x00000008ff02723e */ /* 0x000fc400030006ff */
[----:B------:R-:W-:-:S07]  /*bc30*/  F2FP.F16.E4M3.UNPACK_B R3, R9.H1 ;  /* 0x00000009ff03723e */ /* 0x000fce00030006ff */
[C---:B---3--:R-:W-:Y:S01]  /*bc40*/  HMMA.16816.F32 R4, R24.reuse, R2, R4 ;  /* 0x000000021804723c */ /* 0x048fe20000001804 */
[----:B----4-:R-:W-:Y:S02]  /*bc50*/  F2FP.F16.E4M3.UNPACK_B R2, R10.H1 ;  /* 0x0000000aff02723e */ /* 0x010fe400030006ff */
[----:B-----5:R-:W-:Y:S01]  /*bc60*/  F2FP.F16.E4M3.UNPACK_B R3, R11.H1 ;  /* 0x0000000bff03723e */ /* 0x020fe200030006ff */
[----:B--2---:R-:W-:Y:S04]  /*bc70*/  STL.64 [R1+0x1be8], R22 ;  /* 0x001be81601007387 */ /* 0x004fe80000100a00 */
[----:B------:R0:W-:Y:S04]  /*bc80*/  STL.64 [R1+0x1be0], R20 ;  /* 0x001be01401007387 */ /* 0x0001e80000100a00 */
[----:B0-----:R-:W2:Y:S04]  /*bc90*/  LDL.LU R20, [R1+0x50] ;  /* 0x0000500001147983 */ /* 0x001ea80000300800 */
[----:B------:R-:W2:Y:S04]  /*bca0*/  LDL.LU R21, [R1+0x54] ;  /* 0x0000540001157983 */ /* 0x000ea80000300800 */
[----:B------:R-:W2:Y:S04]  /*bcb0*/  LDL.LU R22, [R1+0x58] ;  /* 0x0000580001167983 */ /* 0x000ea80000300800 */
[----:B------:R-:W2:Y:S04]  /*bcc0*/  LDL.LU R23, [R1+0x5c] ;  /* 0x00005c0001177983 */ /* 0x000ea80000300800 */
[----:B------:R-:W3:Y:S04]  /*bcd0*/  LDL.LU R28, [R1+0x1b0] ;  /* 0x0001b000011c7983 */ /* 0x000ee80000300800 */
[----:B------:R-:W4:Y:S04]  /*bce0*/  LDL.LU R29, [R1+0x1b4] ;  /* 0x0001b400011d7983 */ /* 0x000f280000300800 */
[----:B------:R0:W-:Y:S04]  /*bcf0*/  STL.64 [R1+0x100], R4 ;  /* 0x0001000401007387 */ /* 0x0001e80000100a00 */
[----:B------:R-:W-:Y:S04]  /*bd00*/  STL.64 [R1+0x108], R6 ;  /* 0x0001080601007387 */ /* 0x000fe80000100a00 */
[----:B0-----:R-:W5:Y:S04]  /*bd10*/  LDL.LU R4, [R1+0x1c0] ;  /* 0x0001c00001047983 */ /* 0x001f680000300800 */
[----:B------:R-:W3:Y:S04]  /*bd20*/  LDL.LU R5, [R1+0x1c4] ;  /* 0x0001c40001057983 */ /* 0x000ee80000300800 */
[----:B------:R-:W3:Y:S04]  /*bd30*/  LDL.LU R8, [R1+0x20] ;  /* 0x0000200001087983 */ /* 0x000ee80000300800 */
[----:B------:R-:W3:Y:S04]  /*bd40*/  LDL.LU R9, [R1+0x24] ;  /* 0x0000240001097983 */ /* 0x000ee80000300800 */
[----:B------:R-:W3:Y:S04]  /*bd50*/  LDL.LU R10, [R1+0x28] ;  /* 0x00002800010a7983 */ /* 0x000ee80000300800 */
[----:B------:R-:W3:Y:S01]  /*bd60*/  LDL.LU R11, [R1+0x2c] ;  /* 0x00002c00010b7983 */ /* 0x000ee20000300800 */
[----:B--2---:R-:W-:Y:S03]  /*bd70*/  HMMA.16816.F32 R24, R24, R2, R20 ;  /* 0x000000021818723c */ /* 0x004fe60000001814 */
[----:B---3--:R-:W-:Y:S04]  /*bd80*/  STL.64 [R1+0x1bd8], R10 ;  /* 0x001bd80a01007387 */ /* 0x008fe80000100a00 */
[----:B------:R0:W-:Y:S04]  /*bd90*/  STL.64 [R1+0x1bd0], R8 ;  /* 0x001bd00801007387 */ /* 0x0001e80000100a00 */
[----:B0-----:R-:W2:Y:S04]  /*bda0*/  LDL.LU R8, [R1+0x30] ;  /* 0x0000300001087983 */ /* 0x001ea80000300800 */
[----:B------:R-:W2:Y:S04]  /*bdb0*/  LDL.LU R9, [R1+0x34] ;  /* 0x0000340001097983 */ /* 0x000ea80000300800 */
[----:B------:R-:W2:Y:S04]  /*bdc0*/  LDL.LU R10, [R1+0x38] ;  /* 0x00003800010a7983 */ /* 0x000ea80000300800 */
[----:B------:R-:W2:Y:S04]  /*bdd0*/  LDL.LU R11, [R1+0x3c] ;  /* 0x00003c00010b7983 */ /* 0x000ea80000300800 */
[----:B------:R-:W3:Y:S04]  /*bde0*/  LDL.LU R6, [R1+0x1d0] ;  /* 0x0001d00001067983 */ /* 0x000ee80000300800 */
[----:B------:R-:W2:Y:S04]  /*bdf0*/  LDL.LU R7, [R1+0x1d4] ;  /* 0x0001d40001077983 */ /* 0x000ea80000300800 */
[----:B------:R-:W2:Y:S04]  /*be00*/  LDL.LU.64 R22, [R1+0x1be8] ;  /* 0x001be80001167983 */ /* 0x000ea80000300a00 */
[----:B------:R-:W2:Y:S04]  /*be10*/  LDL.LU.64 R20, [R1+0x1be0] ;  /* 0x001be00001147983 */ /* 0x000ea80000300a00 */
[----:B------:R-:W2:Y:S04]  /*be20*/  LDL.LU R2, [R1+0x1a0] ;  /* 0x0001a00001027983 */ /* 0x000ea80000300800 */
[----:B------:R-:W3:Y:S04]  /*be30*/  LDL.LU R3, [R1+0x1a4] ;  /* 0x0001a40001037983 */ /* 0x000ee80000300800 */
[----:B------:R0:W-:Y:S04]  /*be40*/  STL.64 [R1+0xf0], R24 ;  /* 0x0000f01801007387 */ /* 0x0001e80000100a00 */
[----:B------:R1:W-:Y:S01]  /*be50*/  STL.64 [R1+0xf8], R26 ;  /* 0x0000f81a01007387 */ /* 0x0003e20000100a00 */
[----:B0-----:R-:W-:-:S02]  /*be60*/  IMAD.MOV.U32 R24, RZ, RZ, R17 ;  /* 0x000000ffff187224 */ /* 0x001fc400078e0011 */
[----:B------:R-:W-:Y:S02]  /*be70*/  IMAD.MOV.U32 R25, RZ, RZ, R19 ;  /* 0x000000ffff197224 */ /* 0x000fe400078e0013 */
[----:B-1----:R-:W-:Y:S02]  /*be80*/  IMAD.MOV.U32 R26, RZ, RZ, R13 ;  /* 0x000000ffff1a7224 */ /* 0x002fe400078e000d */
[----:B------:R-:W-:Y:S01]  /*be90*/  IMAD.MOV.U32 R27, RZ, RZ, R15 ;  /* 0x000000ffff1b7224 */ /* 0x000fe200078e000f */
[----:B--2---:R-:W-:Y:S02]  /*bea0*/  F2FP.F16.E4M3.UNPACK_B R2, R2.H1 ;  /* 0x00000002ff02723e */ /* 0x004fe400030006ff */
[----:B---3--:R-:W-:-:S07]  /*beb0*/  F2FP.F16.E4M3.UNPACK_B R3, R3.H1 ;  /* 0x00000003ff03723e */ /* 0x008fce00030006ff */
[----:B------:R-:W-:Y:S01]  /*bec0*/  HMMA.16816.F32 R20, R24, R2, R20 ;  /* 0x000000021814723c */ /* 0x000fe20000001814 */
[----:B------:R-:W0:Y:S01]  /*bed0*/  LDSM.16.M88.4 R24, [R0+UR7+0x26800] ;  /* 0x026800070018783b */ /* 0x000e220008000200 */
[----:B------:R-:W-:Y:S02]  /*bee0*/  F2FP.F16.E4M3.UNPACK_B R2, R28.H1 ;  /* 0x0000001cff02723e */ /* 0x000fe400030006ff */
[----:B----4-:R-:W-:-:S15]  /*bef0*/  F2FP.F16.E4M3.UNPACK_B R3, R29.H1 ;  /* 0x0000001dff03723e */ /* 0x010fde00030006ff */
[----:B------:R1:W-:Y:S04]  /*bf00*/  STL.64 [R1+0xe0], R20 ;  /* 0x0000e01401007387 */ /* 0x0003e80000100a00 */
[----:B------:R-:W-:Y:S04]  /*bf10*/  STL.64 [R1+0xe8], R22 ;  /* 0x0000e81601007387 */ /* 0x000fe80000100a00 */
[----:B0-----:R0:W-:Y:S01]  /*bf20*/  STL.64 [R1+0x160], R24 ;  /* 0x0001601801007387 */ /* 0x0011e20000100a00 */
[----:B-1----:R-:W-:Y:S02]  /*bf30*/  IMAD.MOV.U32 R21, RZ, RZ, R24 ;  /* 0x000000ffff157224 */ /* 0x002fe400078e0018 */
[----:B------:R-:W-:Y:S01]  /*bf40*/  IMAD.MOV.U32 R20, RZ, RZ, R25 ;  /* 0x000000ffff147224 */ /* 0x000fe200078e0019 */
[----:B------:R1:W-:Y:S01]  /*bf50*/  STL.64 [R1+0x168], R26 ;  /* 0x0001681a01007387 */ /* 0x0003e20000100a00 */
[----:B0-----:R-:W-:-:S02]  /*bf60*/  IMAD.MOV.U32 R24, RZ, RZ, R17 ;  /* 0x000000ffff187224 */ /* 0x001fc400078e0011 */
[----:B------:R-:W-:Y:S02]  /*bf70*/  IMAD.MOV.U32 R25, RZ, RZ, R19 ;  /* 0x000000ffff197224 */ /* 0x000fe400078e0013 */
[----:B-1----:R-:W-:Y:S02]  /*bf80*/  IMAD.MOV.U32 R26, RZ, RZ, R13 ;  /* 0x000000ffff1a7224 */ /* 0x002fe400078e000d */
[----:B------:R-:W-:-:S07]  /*bf90*/  IMAD.MOV.U32 R27, RZ, RZ, R15 ;  /* 0x000000ffff1b7224 */ /* 0x000fce00078e000f */
[----:B------:R-:W-:Y:S01]  /*bfa0*/  HMMA.16816.F32 R24, R24, R2, R8 ;  /* 0x000000021818723c */ /* 0x000fe20000001808 */
[----:B------:R-:W2:Y:S04]  /*bfb0*/  LDL.LU.64 R10, [R1+0x1bd8] ;  /* 0x001bd800010a7983 */ /* 0x000ea80000300a00 */
[----:B------:R-:W2:Y:S01]  /*bfc0*/  LDL.LU.64 R8, [R1+0x1bd0] ;  /* 0x001bd00001087983 */ /* 0x000ea20000300a00 */
[----:B-----5:R-:W-:Y:S02]  /*bfd0*/  F2FP.F16.E4M3.UNPACK_B R2, R4.H1 ;  /* 0x00000004ff02723e */ /* 0x020fe400030006ff */
[----:B------:R-:W-:-:S11]  /*bfe0*/  F2FP.F16.E4M3.UNPACK_B R3, R5.H1 ;  /* 0x00000005ff03723e */ /* 0x000fd600030006ff */
[----:B------:R0:W-:Y:S04]  /*bff0*/  STL.64 [R1+0xd0], R24 ;  /* 0x0000d01801007387 */ /* 0x0001e80000100a00 */
[----:B------:R1:W-:Y:S04]  /*c000*/  STL.64 [R1+0xd8], R26 ;  /* 0x0000d81a01007387 */ /* 0x0003e80000100a00 */
[----:B------:R-:W3:Y:S01]  /*c010*/  LDL.LU R22, [R1+0x1f0] ;  /* 0x0001f00001167983 */ /* 0x000ee20000300800 */
[----:B0-----:R-:W-:-:S03]  /*c020*/  IMAD.MOV.U32 R24, RZ, RZ, R17 ;  /* 0x000000ffff187224 */ /* 0x001fc600078e0011 */
[----:B------:R-:W4:Y:S01]  /*c030*/  LDL.LU R23, [R1+0x1f4] ;  /* 0x0001f40001177983 */ /* 0x000f220000300800 */
[----:B------:R-:W-:Y:S02]  /*c040*/  IMAD.MOV.U32 R25, RZ, RZ, R19 ;  /* 0x000000ffff197224 */ /* 0x000fe400078e0013 */
[----:B-1----:R-:W-:Y:S02]  /*c050*/  IMAD.MOV.U32 R26, RZ, RZ, R13 ;  /* 0x000000ffff1a7224 */ /* 0x002fe400078e000d */
[----:B------:R-:W-:-:S07]  /*c060*/  IMAD.MOV.U32 R27, RZ, RZ, R15 ;  /* 0x000000ffff1b7224 */ /* 0x000fce00078e000f */
[----:B--2---:R-:W-:Y:S01]  /*c070*/  HMMA.16816.F32 R24, R24, R2, R8 ;  /* 0x000000021818723c */ /* 0x004fe20000001808 */
[----:B------:R-:W2:Y:S04]  /*c080*/  LDL.LU.64 R10, [R1+0x1bc8] ;  /* 0x001bc800010a7983 */ /* 0x000ea80000300a00 */
[----:B------:R-:W5:-:S14]  /*c090*/  LDL.LU.64 R8, [R1+0x1bc0] ;  /* 0x001bc00001087983 */ /* 0x000f5c0000300a00 */
[----:B------:R0:W-:Y:S04]  /*c0a0*/  STL.64 [R1+0xa0], R24 ;  /* 0x0000a01801007387 */ /* 0x0001e80000100a00 */
[----:B------:R1:W-:Y:S01]  /*c0b0*/  STL.64 [R1+0xa8], R26 ;  /* 0x0000a81a01007387 */ /* 0x0003e20000100a00 */
[----:B------:R-:W-:Y:S02]  /*c0c0*/  F2FP.F16.E4M3.UNPACK_B R2, R6.H1 ;  /* 0x00000006ff02723e */ /* 0x000fe400030006ff */
[----:B------:R-:W-:Y:S01]  /*c0d0*/  F2FP.F16.E4M3.UNPACK_B R3, R7.H1 ;  /* 0x00000007ff03723e */ /* 0x000fe200030006ff */
[----:B--2---:R-:W-:Y:S02]  /*c0e0*/  IMAD.MOV.U32 R4, RZ, RZ, R11 ;  /* 0x000000ffff047224 */ /* 0x004fe400078e000b */
[----:B------:R-:W5:Y:S04]  /*c0f0*/  LDL.LU R11, [R1+0x1bb8] ;  /* 0x001bb800010b7983 */ /* 0x000f680000300800 */
[----:B------:R-:W2:Y:S04]  /*c100*/  LDL.LU R5, [R1+0x64] ;  /* 0x0000640001057983 */ /* 0x000ea80000300800 */
[----:B------:R-:W2:Y:S04]  /*c110*/  LDL.LU R6, [R1+0x68] ;  /* 0x0000680001067983 */ /* 0x000ea80000300800 */
[----:B------:R-:W2:Y:S01]  /*c120*/  LDL.LU R7, [R1+0x6c] ;  /* 0x00006c0001077983 */ /* 0x000ea20000300800 */
[----:B0-----:R-:W-:-:S02]  /*c130*/  IMAD.MOV.U32 R24, RZ, RZ, R17 ;  /* 0x000000ffff187224 */ /* 0x001fc400078e0011 */
[----:B------:R-:W-:Y:S02]  /*c140*/  IMAD.MOV.U32 R25, RZ, RZ, R19 ;  /* 0x000000ffff197224 */ /* 0x000fe400078e0013 */
[----:B-1----:R-:W-:Y:S02]  /*c150*/  IMAD.MOV.U32 R26, RZ, RZ, R13 ;  /* 0x000000ffff1a7224 */ /* 0x002fe400078e000d */
[----:B------:R-:W-:-:S07]  /*c160*/  IMAD.MOV.U32 R27, RZ, RZ, R15 ;  /* 0x000000ffff1b7224 */ /* 0x000fce00078e000f */
[----:B-----5:R-:W-:Y:S01]  /*c170*/  HMMA.16816.F32 R24, R24, R2, R8 ;  /* 0x000000021818723c */ /* 0x020fe20000001808 */
[----:B------:R-:W0:Y:S01]  /*c180*/  LDSM.16.M88.4 R8, [R0+UR7+0x27000] ;  /* 0x027000070008783b */ /* 0x000e220008000200 */
[----:B------:R-:W-:Y:S02]  /*c190*/  F2FP.F16.E4M3.UNPACK_B R2, R21 ;  /* 0x00000015ff02723e */ /* 0x000fe400020006ff */
[----:B------:R-:W-:-:S15]  /*c1a0*/  F2FP.F16.E4M3.UNPACK_B R3, R20 ;  /* 0x00000014ff03723e */ /* 0x000fde00020006ff */
[----:B------:R-:W-:Y:S04]  /*c1b0*/  STL.64 [R1+0xb0], R24 ;  /* 0x0000b01801007387 */ /* 0x000fe80000100a00 */
[----:B------:R-:W-:Y:S04]  /*c1c0*/  STL.64 [R1+0xb8], R26 ;  /* 0x0000b81a01007387 */ /* 0x000fe80000100a00 */
        /* <DEDUP_REMOVED lines=9> */
[----:B---3--:R-:W-:Y:S01]  /*c260*/  F2FP.F16.E4M3.UNPACK_B R2, R22.H1 ;  /* 0x00000016ff02723e */ /* 0x008fe200030006ff */
[----:B------:R-:W-:Y:S01]  /*c270*/  IMAD.MOV.U32 R8, RZ, RZ, R17 ;  /* 0x000000ffff087224 */ /* 0x000fe200078e0011 */
[----:B----4-:R-:W-:Y:S01]  /*c280*/  F2FP.F16.E4M3.UNPACK_B R3, R23.H1 ;  /* 0x00000017ff03723e */ /* 0x010fe200030006ff */
[----:B------:R-:W-:Y:S02]  /*c290*/  IMAD.MOV.U32 R9, RZ, RZ, R19 ;  /* 0x000000ffff097224 */ /* 0x000fe400078e0013 */
[----:B------:R-:W-:Y:S02]  /*c2a0*/  IMAD.MOV.U32 R10, RZ, RZ, R13 ;  /* 0x000000ffff0a7224 */ /* 0x000fe400078e000d */
[----:B------:R-:W-:-:S11]  /*c2b0*/  IMAD.MOV.U32 R11, RZ, RZ, R15 ;  /* 0x000000ffff0b7224 */ /* 0x000fd600078e000f */
[----:B------:R-:W-:Y:S04]  /*c2c0*/  STL.64 [R1+0x1b98], R26 ;  /* 0x001b981a01007387 */ /* 0x000fe80000100a00 */
[----:B------:R0:W-:Y:S01]  /*c2d0*/  STL.64 [R1+0x1b90], R24 ;  /* 0x001b901801007387 */ /* 0x0001e20000100a00 */
[----:B--2---:R-:W-:Y:S03]  /*c2e0*/  HMMA.16816.F32 R8, R8, R2, R4 ;  /* 0x000000020808723c */ /* 0x004fe60000001804 */
[----:B0-----:R-:W2:Y:S04]  /*c2f0*/  LDL.LU R24, [R1+0x80] ;  /* 0x0000800001187983 */ /* 0x001ea80000300800 */
[----:B------:R-:W2:Y:S04]  /*c300*/  LDL.LU R25, [R1+0x84] ;  /* 0x0000840001197983 */ /* 0x000ea80000300800 */
[----:B------:R-:W2:Y:S04]  /*c310*/  LDL.LU R26, [R1+0x88] ;  /* 0x00008800011a7983 */ /* 0x000ea80000300800 */
[----:B------:R-:W2:Y:S04]  /*c320*/  LDL.LU R27, [R1+0x8c] ;  /* 0x00008c00011b7983 */ /* 0x000ea80000300800 */
[----:B------:R-:W3:Y:S04]  /*c330*/  LDL.LU R20, [R1+0x70] ;  /* 0x0000700001147983 */ /* 0x000ee80000300800 */
[----:B------:R-:W3:Y:S04]  /*c340*/  LDL.LU R21, [R1+0x74] ;  /* 0x0000740001157983 */ /* 0x000ee80000300800 */
[----:B------:R-:W3:Y:S04]  /*c350*/  LDL.LU R22, [R1+0x78] ;  /* 0x0000780001167983 */ /* 0x000ee80000300800 */
[----:B------:R-:W3:Y:S04]  /*c360*/  LDL.LU R23, [R1+0x7c] ;  /* 0x00007c0001177983 */ /* 0x000ee80000300800 */
[----:B------:R-:W4:Y:S04]  /*c370*/  LDL.LU.64 R6, [R1+0x1bb0] ;  /* 0x001bb00001067983 */ /* 0x000f280000300a00 */
[----:B------:R-:W4:Y:S04]  /*c380*/  LDL.LU.64 R4, [R1+0x1ba8] ;  /* 0x001ba80001047983 */ /* 0x000f280000300a00 */
[----:B------:R-:W5:Y:S04]  /*c390*/  LDL.LU R2, [R1+0x200] ;  /* 0x0002000001027983 */ /* 0x000f680000300800 */
[----:B------:R-:W2:Y:S04]  /*c3a0*/  LDL.LU R3, [R1+0x204] ;  /* 0x0002040001037983 */ /* 0x000ea80000300800 */
[----:B------:R0:W-:Y:S04]  /*c3b0*/  STL.64 [R1+0xc0], R8 ;  /* 0x0000c00801007387 */ /* 0x0001e80000100a00 */
[----:B------:R1:W-:Y:S01]  /*c3c0*/  STL.64 [R1+0xc8], R10 ;  /* 0x0000c80a01007387 */ /* 0x0003e20000100a00 */
[----:B0-----:R-:W-:-:S02]  /*c3d0*/  IMAD.MOV.U32 R8, RZ, RZ, R17 ;  /* 0x000000ffff087224 */ /* 0x001fc400078e0011 */
[----:B------:R-:W-:Y:S02]  /*c3e0*/  IMAD.MOV.U32 R9, RZ, RZ, R19 ;  /* 0x000000ffff097224 */ /* 0x000fe400078e0013 */
[----:B-1----:R-:W-:Y:S02]  /*c3f0*/  IMAD.MOV.U32 R10, RZ, RZ, R13 ;  /* 0x000000ffff0a7224 */ /* 0x002fe400078e000d */
[----:B------:R-:W-:Y:S01]  /*c400*/  IMAD.MOV.U32 R11, RZ, RZ, R15 ;  /* 0x000000ffff0b7224 */ /* 0x000fe200078e000f */
[----:B-----5:R-:W-:Y:S02]  /*c410*/  F2FP.F16.E4M3.UNPACK_B R2, R2.H1 ;  /* 0x00000002ff02723e */ /* 0x020fe400030006ff */
[----:B--2---:R-:W-:-:S07]  /*c420*/  F2FP.F16.E4M3.UNPACK_B R3, R3.H1 ;  /* 0x00000003ff03723e */ /* 0x004fce00030006ff */
[----:B----4-:R-:W-:Y:S01]  /*c430*/  HMMA.16816.F32 R4, R8, R2, R4 ;  /* 0x000000020804723c */ /* 0x010fe20000001804 */
[----:B------:R-:W-:Y:S02]  /*c440*/  F2FP.F16.E4M3.UNPACK_B R2, R28 ;  /* 0x0000001cff02723e */ /* 0x000fe400020006ff */
[----:B------:R-:W2:Y:S01]  /*c450*/  LDL.LU R28, [R1+0x1ba4] ;  /* 0x001ba400011c7983 */ /* 0x000ea20000300800 */
[----:B------:R-:W-:-:S15]  /*c460*/  F2FP.F16.E4M3.UNPACK_B R3, R29 ;  /* 0x0000001dff03723e */ /* 0x000fde00020006ff */
[----:B------:R0:W-:Y:S04]  /*c470*/  STL.64 [R1+0x90], R4 ;  /* 0x0000900401007387 */ /* 0x0001e80000100a00 */
[----:B------:R1:W-:Y:S04]  /*c480*/  STL.64 [R1+0x98], R6 ;  /* 0x0000980601007387 */ /* 0x0003e80000100a00 */
[----:B------:R-:W4:Y:S01]  /*c490*/  LDL.LU R29, [R1+0x1ba0] ;  /* 0x001ba000011d7983 */ /* 0x000f220000300800 */
[----:B0-----:R-:W-:Y:S02]  /*c4a0*/  IMAD.MOV.U32 R4, RZ, RZ, R16 ;  /* 0x000000ffff047224 */ /* 0x001fe400078e0010 */
[----:B------:R-:W-:-:S02]  /*c4b0*/  IMAD.MOV.U32 R5, RZ, RZ, R18 ;  /* 0x000000ffff057224 */ /* 0x000fc400078e0012 */
[----:B-1----:R-:W-:Y:S02]  /*c4c0*/  IMAD.MOV.U32 R6, RZ, RZ, R12 ;  /* 0x000000ffff067224 */ /* 0x002fe400078e000c */
[----:B------:R-:W-:-:S07]  /*c4d0*/  IMAD.MOV.U32 R7, RZ, RZ, R14 ;  /* 0x000000ffff077224 */ /* 0x000fce00078e000e */
[----:B------:R-:W-:Y:S01]  /*c4e0*/  HMMA.16816.F32 R8, R4, R2, RZ ;  /* 0x000000020408723c */ /* 0x000fe200000018ff */
[----:B------:R-:W5:Y:S04]  /*c4f0*/  LDL.LU R2, [R1+0x210] ;  /* 0x0002100001027983 */ /* 0x000f680000300800 */
[----:B------:R-:W2:Y:S01]  /*c500*/  LDL.LU R3, [R1+0x214] ;  /* 0x0002140001037983 */ /* 0x000ea20000300800 */
[----:B------:R-:W-:Y:S02]  /*c510*/  IMAD.MOV.U32 R4, RZ, RZ, R17 ;  /* 0x000000ffff047224 */ /* 0x000fe400078e0011 */
[----:B------:R-:W-:Y:S02]  /*c520*/  IMAD.MOV.U32 R5, RZ, RZ, R19 ;  /* 0x000000ffff057224 */ /* 0x000fe400078e0013 */
[----:B------:R-:W-:-:S02]  /*c530*/  IMAD.MOV.U32 R6, RZ, RZ, R13 ;  /* 0x000000ffff067224 */ /* 0x000fc400078e000d */
[----:B------:R-:W-:Y:S01]  /*c540*/  IMAD.MOV.U32 R7, RZ, RZ, R15 ;  /* 0x000000ffff077224 */ /* 0x000fe200078e000f */
[----:B-----5:R-:W-:Y:S02]  /*c550*/  F2FP.F16.E4M3.UNPACK_B R2, R2.H1 ;  /* 0x00000002ff02723e */ /* 0x020fe400030006ff */
[----:B--2---:R-:W-:-:S07]  /*c560*/  F2FP.F16.E4M3.UNPACK_B R3, R3.H1 ;  /* 0x00000003ff03723e */ /* 0x004fce00030006ff */
[----:B------:R-:W-:Y:S01]  /*c570*/  HMMA.16816.F32 R4, R4, R2, R24 ;  /* 0x000000020404723c */ /* 0x000fe20000001818 */
[----:B------:R-:W2:Y:S01]  /*c580*/  LDL.LU.64 R26, [R1+0x1b98] ;  /* 0x001b9800011a7983 */ /* 0x000ea20000300a00 */
[----:B----4-:R-:W-:-:S03]  /*c590*/  F2FP.F16.E4M3.UNPACK_B R2, R29.H1 ;  /* 0x0000001dff02723e */ /* 0x010fc600030006ff */
[----:B------:R-:W2:Y:S01]  /*c5a0*/  LDL.LU.64 R24, [R1+0x1b90] ;  /* 0x001b900001187983 */ /* 0x000ea20000300a00 */
[----:B------:R-:W-:-:S13]  /*c5b0*/  F2FP.F16.E4M3.UNPACK_B R3, R28.H1 ;  /* 0x0000001cff03723e */ /* 0x000fda00030006ff */
[----:B------:R0:W-:Y:S04]  /*c5c0*/  STL.64 [R1+0x80], R4 ;  /* 0x0000800401007387 */ /* 0x0001e80000100a00 */
[----:B------:R1:W-:Y:S01]  /*c5d0*/  STL.64 [R1+0x88], R6 ;  /* 0x0000880601007387 */ /* 0x0003e20000100a00 */
[----:B0-----:R-:W-:Y:S02]  /*c5e0*/  IMAD.MOV.U32 R4, RZ, RZ, R17 ;  /* 0x000000ffff047224 */ /* 0x001fe400078e0011 */
[----:B------:R-:W-:Y:S02]  /*c5f0*/  IMAD.MOV.U32 R5, RZ, RZ, R19 ;  /* 0x000000ffff057224 */ /* 0x000fe400078e0013 */
[----:B-1----:R-:W-:Y:S02]  /*c600*/  IMAD.MOV.U32 R6, RZ, RZ, R13 ;  /* 0x000000ffff067224 */ /* 0x002fe400078e000d */
[----:B------:R-:W-:-:S07]  /*c610*/  IMAD.MOV.U32 R7, RZ, RZ, R15 ;  /* 0x000000ffff077224 */ /* 0x000fce00078e000f */
[----:B---3--:R-:W-:Y:S01]  /*c620*/  HMMA.16816.F32 R4, R4, R2, R20 ;  /* 0x000000020404723c */ /* 0x008fe20000001814 */
[----:B------:R-:W0:Y:S04]  /*c630*/  LDSM.16.M88.4 R20, [R0+UR7+0x27800] ;  /* 0x027800070014783b */ /* 0x000e280008000200 */
[----:B------:R-:W3:Y:S04]  /*c640*/  LDL.LU R2, [R1+0x1e0] ;  /* 0x0001e00001027983 */ /* 0x000ee80000300800 */
[----:B------:R-:W4:Y:S10]  /*c650*/  LDL.LU R3, [R1+0x1e4] ;  /* 0x0001e40001037983 */ /* 0x000f340000300800 */
[----:B------:R1:W-:Y:S04]  /*c660*/  STL.64 [R1+0x50], R4 ;  /* 0x0000500401007387 */ /* 0x0003e80000100a00 */
[----:B------:R-:W-:Y:S04]  /*c670*/  STL.64 [R1+0x58], R6 ;  /* 0x0000580601007387 */ /* 0x000fe80000100a00 */
[----:B0-----:R-:W-:Y:S01]  /*c680*/  STL [R1+0x130], R20 ;  /* 0x0001301401007387 */ /* 0x001fe20000100800 */
[----:B------:R-:W-:-:S02]  /*c690*/  IMAD.MOV.U32 R28, RZ, RZ, R22 ;  /* 0x000000ffff1c7224 */ /* 0x000fc400078e0016 */
[----:B------:R-:W-:Y:S01]  /*c6a0*/  IMAD.MOV.U32 R29, RZ, RZ, R23 ;  /* 0x000000ffff1d7224 */ /* 0x000fe200078e0017 */
[----:B------:R0:W-:Y:S01]  /*c6b0*/  STL.64 [R1+0x138], R22 ;  /* 0x0001381601007387 */ /* 0x0001e20000100a00 */
[----:B-1----:R-:W-:-:S03]  /*c6c0*/  IMAD.MOV.U32 R4, RZ, RZ, R21 ;  /* 0x000000ffff047224 */ /* 0x002fc600078e0015 */
[----:B0-----:R-:W5:Y:S04]  /*c6d0*/  LDL.LU.64 R22, [R1+0x1b88] ;  /* 0x001b880001167983 */ /* 0x001f680000300a00 */
[----:B------:R-:W5:Y:S04]  /*c6e0*/  LDL.LU.64 R20, [R1+0x1b80] ;  /* 0x001b800001147983 */ /* 0x000f680000300a00 */
[----:B------:R0:W-:Y:S01]  /*c6f0*/  STL [R1+0x1b0c], R29 ;  /* 0x001b0c1d01007387 */ /* 0x0001e20000100800 */
[----:B------:R-:W-:Y:S02]  /*c700*/  IMAD.MOV.U32 R5, RZ, RZ, R19 ;  /* 0x000000ffff057224 */ /* 0x000fe400078e0013 */
[----:B------:R-:W-:-:S02]  /*c710*/  IMAD.MOV.U32 R6, RZ, RZ, R13 ;  /* 0x000000ffff067224 */ /* 0x000fc400078e000d */
[----:B------:R-:W-:Y:S01]  /*c720*/  IMAD.MOV.U32 R7, RZ, RZ, R15 ;  /* 0x000000ffff077224 */ /* 0x000fe200078e000f */
[----:B0-----:R-:W2:Y:S04]  /*c730*/  LDL R29, [R1+0x254] ;  /* 0x00025400011d7983 */ /* 0x001ea80000100800 */
[----:B------:R0:W-:Y:S02]  /*c740*/  STL [R1+0x1b08], R28 ;  /* 0x001b081c01007387 */ /* 0x0001e40000100800 */
[----:B0-----:R-:W-:Y:S02]  /*c750*/  IMAD.MOV.U32 R28, RZ, RZ, R4 ;  /* 0x000000ffff1c7224 */ /* 0x001fe400078e0004 */
[----:B------:R-:W-:Y:S01]  /*c760*/  IMAD.MOV.U32 R4, RZ, RZ, R17 ;  /* 0x000000ffff047224 */ /* 0x000fe200078e0011 */
[----:B------:R0:W-:Y:S04]  /*c770*/  STL [R1+0x1a98], R0 ;  /* 0x001a980001007387 */ /* 0x0001e80000100800 */
[----:B0-----:R-:W2:Y:S01]  /*c780*/  LDL.LU R0, [R1+0x144] ;  /* 0x0001440001007983 */ /* 0x001ea20000300800 */
[----:B---3--:R-:W-:-:S02]  /*c790*/  F2FP.F16.E4M3.UNPACK_B R2, R2.H1 ;  /* 0x00000002ff02723e */ /* 0x008fc400030006ff */
[----:B----4-:R-:W-:-:S07]  /*c7a0*/  F2FP.F16.E4M3.UNPACK_B R3, R3.H1 ;  /* 0x00000003ff03723e */ /* 0x010fce00030006ff */
[----:B-----5:R-:W-:Y:S01]  /*c7b0*/  HMMA.16816.F32 R4, R4, R2, R20 ;  /* 0x000000020404723c */ /* 0x020fe20000001814 */
[----:B------:R-:W3:Y:S04]  /*c7c0*/  LDL.LU R21, [R1+0x160] ;  /* 0x0001600001157983 */ /* 0x000ee80000300800 */
[----:B------:R-:W4:-:S14]  /*c7d0*/  LDL.LU R22, [R1+0x164] ;  /* 0x0001640001167983 */ /* 0x000f1c0000300800 */
[----:B------:R0:W-:Y:S04]  /*c7e0*/  STL.64 [R1], R4 ;  /* 0x0000000401007387 */ /* 0x0001e80000100a00 */
[----:B------:R1:W-:Y:S04]  /*c7f0*/  STL.64 [R1+0x8], R6 ;  /* 0x0000080601007387 */ /* 0x0003e80000100a00 */
[----:B------:R-:W5:Y:S01]  /*c800*/  LDL.LU R23, [R1+0x140] ;  /* 0x0001400001177983 */ /* 0x000f620000300800 */
[----:B0-----:R-:W-:Y:S02]  /*c810*/  IMAD.MOV.U32 R4, RZ, RZ, R17 ;  /* 0x000000ffff047224 */ /* 0x001fe400078e0011 */
[----:B------:R-:W-:-:S02]  /*c820*/  IMAD.MOV.U32 R5, RZ, RZ, R19 ;  /* 0x000000ffff057224 */ /* 0x000fc400078e0013 */
[----:B-1----:R-:W-:Y:S02]  /*c830*/  IMAD.MOV.U32 R6, RZ, RZ, R13 ;  /* 0x000000ffff067224 */ /* 0x002fe400078e000d */
[----:B------:R-:W-:Y:S01]  /*c840*/  IMAD.MOV.U32 R7, RZ, RZ, R15 ;  /* 0x000000ffff077224 */ /* 0x000fe200078e000f */
[----:B---3--:R-:W-:Y:S02]  /*c850*/  F2FP.F16.E4M3.UNPACK_B R2, R21.H1 ;  /* 0x00000015ff02723e */ /* 0x008fe400030006ff */
[----:B----4-:R-:W-:-:S07]  /*c860*/  F2FP.F16.E4M3.UNPACK_B R3, R22.H1 ;  /* 0x00000016ff03723e */ /* 0x010fce00030006ff */
[----:B--2---:R-:W-:-:S15]  /*c870*/  HMMA.16816.F32 R4, R4, R2, R24 ;  /* 0x000000020404723c */ /* 0x004fde0000001818 */
[----:B------:R-:W-:-:S04]  /*c880*/  NOP ;  /* 0x0000000000007918 */ /* 0x000fc80000000000 */
[----:B------:R-:W-:Y:S04]  /*c890*/  STL.64 [R1+0x40], R4 ;  /* 0x0000400401007387 */ /* 0x000fe80000100a00 */
[----:B------:R-:W-:Y:S04]  /*c8a0*/  STL.64 [R1+0x48], R6 ;  /* 0x0000480601007387 */ /* 0x000fe80000100a00 */
[----:B------:R-:W0:Y:S04]  /*c8b0*/  LDSM.16.MT88.4 R4, [R29+0x4000] ;  /* 0x004000001d04783b */ /* 0x000e280000004200 */
[----:B0-----:R0:W-:Y:S04]  /*c8c0*/  STL [R1+0x1b78], R6 ;  /* 0x001b780601007387 */ /* 0x0011e80000100800 */
[----:B0-----:R-:W2:Y:S01]  /*c8d0*/  LDL.LU R6, [R1+0x130] ;  /* 0x0001300001067983 */ /* 0x001ea20000300800 */
[----:B-----5:R-:W-:Y:S01]  /*c8e0*/  F2FP.F16.E4M3.UNPACK_B R2, R23.H1 ;  /* 0x00000017ff02723e */ /* 0x020fe200030006ff */
[----:B------:R-:W-:Y:S01]  /*c8f0*/  IMAD.MOV.U32 R20, RZ, RZ, R17 ;  /* 0x000000ffff147224 */ /* 0x000fe200078e0011 */
[----:B------:R-:W-:Y:S01]  /*c900*/  F2FP.F16.E4M3.UNPACK_B R3, R0.H1 ;  /* 0x00000000ff03723e */ /* 0x000fe200030006ff */
[----:B------:R-:W-:-:S02]  /*c910*/  IMAD.MOV.U32 R21, RZ, RZ, R19 ;  /* 0x000000ffff157224 */ /* 0x000fc400078e0013 */
[----:B------:R-:W-:Y:S02]  /*c920*/  IMAD.MOV.U32 R22, RZ, RZ, R13 ;  /* 0x000000ffff167224 */ /* 0x000fe400078e000d */
[----:B------:R-:W-:-:S07]  /*c930*/  IMAD.MOV.U32 R23, RZ, RZ, R15 ;  /* 0x000000ffff177224 */ /* 0x000fce00078e000f */
[----:B------:R-:W-:Y:S01]  /*c940*/  HMMA.16816.F32 R8, R20, R2, R8 ;  /* 0x000000021408723c */ /* 0x000fe20000001808 */
[----:B------:R-:W-:Y:S02]  /*c950*/  IMAD.MOV.U32 R23, RZ, RZ, R28 ;  /* 0x000000ffff177224 */ /* 0x000fe400078e001c */
[----:B------:R-:W-:Y:S02]  /*c960*/  IMAD.MOV.U32 R22, RZ, RZ, R12 ;  /* 0x000000ffff167224 */ /* 0x000fe400078e000c */
[----:B------:R-:W-:Y:S01]  /*c970*/  IMAD.MOV.U32 R12, RZ, RZ, R23 ;  /* 0x000000ffff0c7224 */ /* 0x000fe200078e0017 */
[----:B------:R-:W-:Y:S01]  /*c980*/  F2FP.F16.E4M3.UNPACK_B R3, R23 ;  /* 0x00000017ff03723e */ /* 0x000fe200020006ff */
[----:B------:R-:W-:Y:S02]  /*c990*/  IMAD.MOV.U32 R20, RZ, RZ, R16 ;  /* 0x000000ffff147224 */ /* 0x000fe400078e0010 */
[----:B------:R-:W-:Y:S02]  /*c9a0*/  IMAD.MOV.U32 R21, RZ, RZ, R18 ;  /* 0x000000ffff157224 */ /* 0x000fe400078e0012 */
[----:B------:R-:W-:-:S02]  /*c9b0*/  IMAD.MOV.U32 R23, RZ, RZ, R14 ;  /* 0x000000ffff177224 */ /* 0x000fc400078e000e */
[----:B------:R-:W-:Y:S02]  /*c9c0*/  IMAD.MOV.U32 R16, RZ, RZ, R17 ;  /* 0x000000ffff107224 */ /* 0x000fe400078e0011 */
[----:B------:R-:W-:Y:S02]  /*c9d0*/  IMAD.MOV.U32 R17, RZ, RZ, R19 ;  /* 0x000000ffff117224 */ /* 0x000fe400078e0013 */
[----:B------:R-:W-:Y:S02]  /*c9e0*/  IMAD.MOV.U32 R18, RZ, RZ, R13 ;  /* 0x000000ffff127224 */ /* 0x000fe400078e000d */
[----:B------:R-:W-:Y:S01]  /*c9f0*/  IMAD.MOV.U32 R19, RZ, RZ, R15 ;  /* 0x000000ffff137224 */ /* 0x000fe200078e000f */
[----:B------:R-:W-:Y:S04]  /*ca00*/  STL [R1+0x1b14], R5 ;  /* 0x001b140501007387 */ /* 0x000fe80000100800 */
[----:B------:R0:W-:Y:S04]  /*ca10*/  STL [R1+0x1b10], R7 ;  /* 0x001b100701007387 */ /* 0x0001e80000100800 */
[----:B------:R-:W-:Y:S04]  /*ca20*/  STL.64 [R1+0x30], R8 ;  /* 0x0000300801007387 */ /* 0x000fe80000100a00 */
[----:B------:R-:W-:Y:S01]  /*ca30*/  STL [R1+0x38], R10 ;  /* 0x0000380a01007387 */ /* 0x000fe20000100800 */
[----:B------:R-:W-:-:S03]  /*ca40*/  IMAD.MOV.U32 R0, RZ, RZ, R11 ;  /* 0x000000ffff007224 */ /* 0x000fc600078e000b */
[----:B0-----:R-:W3:Y:S04]  /*ca50*/  LDL R7, [R1+0x158] ;  /* 0x0001580001077983 */ /* 0x001ee80000100800 */
[----:B------:R-:W4:Y:S04]  /*ca60*/  LDL R5, [R1+0x15c] ;  /* 0x00015c0001057983 */ /* 0x000f280000100800 */
[----:B------:R-:W5:Y:S04]  /*ca70*/  LDL.LU R24, [R1+0x120] ;  /* 0x0001200001187983 */ /* 0x000f680000300800 */
[----:B------:R-:W5:Y:S04]  /*ca80*/  LDL.LU R25, [R1+0x124] ;  /* 0x0001240001197983 */ /* 0x000f680000300800 */
[----:B------:R-:W5:Y:S04]  /*ca90*/  LDL.LU R26, [R1+0x128] ;  /* 0x00012800011a7983 */ /* 0x000f680000300800 */
[----:B------:R0:W1:Y:S04]  /*caa0*/  LDSM.16.MT88.4 R8, [R29+0x6000] ;  /* 0x006000001d08783b */ /* 0x0000680000004200 */
[----:B------:R-:W5:Y:S04]  /*cab0*/  LDL.LU R27, [R1+0x12c] ;  /* 0x00012c00011b7983 */ /* 0x000f680000300800 */
[----:B------:R-:W5:Y:S04]  /*cac0*/  LDL R28, [R1+0x178] ;  /* 0x00017800011c7983 */ /* 0x000f680000100800 */
[----:B0-----:R-:W5:Y:S01]  /*cad0*/  LDL R29, [R1+0x17c] ;  /* 0x00017c00011d7983 */ /* 0x001f620000100800 */
[----:B--2---:R-:W-:-:S07]  /*cae0*/  F2FP.F16.E4M3.UNPACK_B R2, R6 ;  /* 0x00000006ff02723e */ /* 0x004fce00020006ff */
[----:B------:R-:W-:Y:S01]  /*caf0*/  HMMA.16816.F32 R20, R20, R2, RZ ;  /* 0x000000021414723c */ /* 0x000fe200000018ff */
[----:B------:R-:W-:Y:S01]  /*cb00*/  IMAD.MOV.U32 R14, RZ, RZ, R6 ;  /* 0x000000ffff0e7224 */ /* 0x000fe200078e0006 */
[----:B------:R-:W-:Y:S01]  /*cb10*/  F2FP.F16.E4M3.UNPACK_B R3, R12.H1 ;  /* 0x0000000cff03723e */ /* 0x000fe200030006ff */
[----:B------:R-:W2:Y:S03]  /*cb20*/  LDL.LU R6, [R1+0x1b78] ;  /* 0x001b780001067983 */ /* 0x000ea60000300800 */
[----:B------:R-:W-:-:S14]  /*cb30*/  F2FP.F16.E4M3.UNPACK_B R2, R14.H1 ;  /* 0x0000000eff02723e */ /* 0x000fdc00030006ff */
[----:B------:R-:W-:-:S15]  /*cb40*/  HMMA.16816.F32 R12, R16, R2, R20 ;  /* 0x00000002100c723c */ /* 0x000fde0000001814 */
[----:B------:R-:W-:-:S04]  /*cb50*/  NOP ;  /* 0x0000000000007918 */ /* 0x000fc80000000000 */
[----:B------:R0:W-:Y:S04]  /*cb60*/  STL.64 [R1+0x1b00], R14 ;  /* 0x001b000e01007387 */ /* 0x0001e80000100a00 */
[----:B0-----:R-:W2:Y:S04]  /*cb70*/  LDL R14, [R1+0x188] ;  /* 0x00018800010e7983 */ /* 0x001ea80000100800 */
[----:B------:R-:W2:Y:S04]  /*cb80*/  LDL R15, [R1+0x18c] ;  /* 0x00018c00010f7983 */ /* 0x000ea80000100800 */
[----:B------:R0:W-:Y:S01]  /*cb90*/  STL.64 [R1+0x1af8], R12 ;  /* 0x001af80c01007387 */ /* 0x0001e20000100a00 */
[----:B---3--:R-:W-:Y:S01]  /*cba0*/  F2FP.F16.E4M3.UNPACK_B R2, R7 ;  /* 0x00000007ff02723e */ /* 0x008fe200020006ff */
[----:B------:R-:W-:Y:S01]  /*cbb0*/  IMAD.MOV.U32 R16, RZ, RZ, R4 ;  /* 0x000000ffff107224 */ /* 0x000fe200078e0004 */
[----:B----4-:R-:W-:Y:S01]  /*cbc0*/  F2FP.F16.E4M3.UNPACK_B R3, R5 ;  /* 0x00000005ff03723e */ /* 0x010fe200020006ff */
[----:B-1----:R-:W-:-:S02]  /*cbd0*/  IMAD.MOV.U32 R18, RZ, RZ, R8 ;  /* 0x000000ffff127224 */ /* 0x002fc400078e0008 */
[----:B------:R-:W-:Y:S01]  /*cbe0*/  IMAD.MOV.U32 R19, RZ, RZ, R10 ;  /* 0x000000ffff137224 */ /* 0x000fe200078e000a */
[----:B--2---:R1:W-:Y:S04]  /*cbf0*/  STL.64 [R1+0x1b70], R14 ;  /* 0x001b700e01007387 */ /* 0x0043e80000100a00 */
[----:B0-----:R-:W2:Y:S04]  /*cc00*/  LDL.LU R12, [R1+0x110] ;  /* 0x00011000010c7983 */ /* 0x001ea80000300800 */
[----:B------:R-:W2:Y:S04]  /*cc10*/  LDL.LU R13, [R1+0x114] ;  /* 0x00011400010d7983 */ /* 0x000ea80000300800 */
[----:B-1----:R-:W2:Y:S04]  /*cc20*/  LDL.LU R14, [R1+0x118] ;  /* 0x00011800010e7983 */ /* 0x002ea80000300800 */
[----:B------:R-:W2:Y:S01]  /*cc30*/  LDL.LU R15, [R1+0x11c] ;  /* 0x00011c00010f7983 */ /* 0x000ea20000300800 */
[----:B------:R-:W-:-:S03]  /*cc40*/  IMAD.MOV.U32 R17, RZ, RZ, R6 ;  /* 0x000000ffff117224 */ /* 0x000fc600078e0006 */
[----:B------:R-:W3:Y:S04]  /*cc50*/  LDL.LU R20, [R1+0x100] ;  /* 0x0001000001147983 */ /* 0x000ee80000300800 */
[----:B-----5:R-:W-:Y:S01]  /*cc60*/  HMMA.16816.F32 R16, R16, R2, R24 ;  /* 0x000000021010723c */ /* 0x020fe20000001818 */
[----:B------:R-:W3:Y:S04]  /*cc70*/  LDL.LU R21, [R1+0x104] ;  /* 0x0001040001157983 */ /* 0x000ee80000300800 */
[----:B------:R-:W3:Y:S01]  /*cc80*/  LDL.LU R22, [R1+0x108] ;  /* 0x0001080001167983 */ /* 0x000ee20000300800 */
[----:B------:R-:W-:-:S03]  /*cc90*/  F2FP.F16.E4M3.UNPACK_B R2, R28 ;  /* 0x0000001cff02723e */ /* 0x000fc600020006ff */
[----:B------:R-:W3:Y:S01]  /*cca0*/  LDL.LU R23, [R1+0x10c] ;  /* 0x00010c0001177983 */ /* 0x000ee20000300800 */
[----:B------:R-:W-:-:S09]  /*ccb0*/  F2FP.F16.E4M3.UNPACK_B R3, R29 ;  /* 0x0000001dff03723e */ /* 0x000fd200020006ff */
[----:B------:R0:W-:Y:S04]  /*ccc0*/  STL.64 [R1+0x10], R16 ;  /* 0x0000101001007387 */ /* 0x0001e80000100a00 */
[----:B------:R1:W-:Y:S04]  /*ccd0*/  STL.64 [R1+0x18], R18 ;  /* 0x0000181201007387 */ /* 0x0003e80000100a00 */
[----:B------:R-:W4:Y:S01]  /*cce0*/  LDL R24, [R1+0x198] ;  /* 0x0001980001187983 */ /* 0x000f220000100800 */
[----:B0-----:R-:W-:-:S03]  /*ccf0*/  IMAD.MOV.U32 R16, RZ, RZ, R4 ;  /* 0x000000ffff107224 */ /* 0x001fc600078e0004 */
[----:B------:R-:W5:Y:S01]  /*cd00*/  LDL R25, [R1+0x19c] ;  /* 0x00019c0001197983 */ /* 0x000f620000100800 */
[----:B------:R-:W-:Y:S02]  /*cd10*/  IMAD.MOV.U32 R17, RZ, RZ, R6 ;  /* 0x000000ffff117224 */ /* 0x000fe400078e0006 */
[----:B-1----:R-:W-:Y:S01]  /*cd20*/  IMAD.MOV.U32 R18, RZ, RZ, R8 ;  /* 0x000000ffff127224 */ /* 0x002fe200078e0008 */
[----:B------:R-:W3:Y:S01]  /*cd30*/  LDL R26, [R1+0x1a8] ;  /* 0x0001a800011a7983 */ /* 0x000ee20000100800 */
[----:B------:R-:W-:-:S03]  /*cd40*/  IMAD.MOV.U32 R19, RZ, RZ, R10 ;  /* 0x000000ffff137224 */ /* 0x000fc600078e000a */
[----:B------:R-:W3:Y:S04]  /*cd50*/  LDL R27, [R1+0x1ac] ;  /* 0x0001ac00011b7983 */ /* 0x000ee80000100800 */
[----:B--2---:R-:W-:Y:S01]  /*cd60*/  HMMA.16816.F32 R16, R16, R2, R12 ;  /* 0x000000021010723c */ /* 0x004fe2000000180c */
[----:B------:R-:W2:-:S15]  /*cd70*/  LDL.LU.64 R14, [R1+0x1b70] ;  /* 0x001b7000010e7983 */ /* 0x000e9e0000300a00 */
[----:B------:R-:W-:-:S03]  /*cd80*/  NOP ;  /* 0x0000000000007918 */ /* 0x000fc60000000000 */
[----:B------:R-:W-:Y:S02]  /*cd90*/  IMAD.MOV.U32 R5, RZ, RZ, R16 ;  /* 0x000000ffff057224 */ /* 0x000fe400078e0010 */
[----:B------:R-:W-:Y:S01]  /*cda0*/  IMAD.MOV.U32 R7, RZ, RZ, R17 ;  /* 0x000000ffff077224 */ /* 0x000fe200078e0011 */
[----:B--2---:R-:W-:Y:S02]  /*cdb0*/  F2FP.F16.E4M3.UNPACK_B R2, R14 ;  /* 0x0000000eff02723e */ /* 0x004fe400020006ff */
[----:B------:R-:W-:Y:S01]  /*cdc0*/  F2FP.F16.E4M3.UNPACK_B R3, R15 ;  /* 0x0000000fff03723e */ /* 0x000fe200020006ff */
[----:B------:R-:W2:Y:S04]  /*cdd0*/  LDL R14, [R1+0x1b8] ;  /* 0x0001b800010e7983 */ /* 0x000ea80000100800 */
[----:B------:R-:W2:Y:S01]  /*cde0*/  LDL R15, [R1+0x1bc] ;  /* 0x0001bc00010f7983 */ /* 0x000ea20000100800 */
[----:B------:R-:W-:-:S02]  /*cdf0*/  IMAD.MOV.U32 R29, RZ, RZ, R18 ;  /* 0x000000ffff1d7224 */ /* 0x000fc400078e0012 */
[----:B------:R-:W-:Y:S02]  /*ce00*/  IMAD.MOV.U32 R28, RZ, RZ, R19 ;  /* 0x000000ffff1c7224 */ /* 0x000fe400078e0013 */
[----:B------:R-:W-:Y:S02]  /*ce10*/  IMAD.MOV.U32 R16, RZ, RZ, R4 ;  /* 0x000000ffff107224 */ /* 0x000fe400078e0004 */
[----:B------:R-:W-:Y:S02]  /*ce20*/  IMAD.MOV.U32 R17, RZ, RZ, R6 ;  /* 0x000000ffff117224 */ /* 0x000fe400078e0006 */
[----:B------:R-:W-:Y:S02]  /*ce30*/  IMAD.MOV.U32 R18, RZ, RZ, R8 ;  /* 0x000000ffff127224 */ /* 0x000fe400078e0008 */
[----:B------:R-:W-:-:S07]  /*ce40*/  IMAD.MOV.U32 R19, RZ, RZ, R10 ;  /* 0x000000ffff137224 */ /* 0x000fce00078e000a */
[----:B---3--:R-:W-:Y:S01]  /*ce50*/  HMMA.16816.F32 R20, R16, R2, R20 ;  /* 0x000000021014723c */ /* 0x008fe20000001814 */
[----:B--2---:R0:W-:Y:S04]  /*ce60*/  STL.64 [R1+0x1b68], R14 ;  /* 0x001b680e01007387 */ /* 0x0041e80000100a00 */
[----:B------:R-:W2:Y:S04]  /*ce70*/  LDL.LU R12, [R1+0xe0] ;  /* 0x0000e000010c7983 */ /* 0x000ea80000300800 */
[----:B------:R-:W2:Y:S04]  /*ce80*/  LDL.LU R13, [R1+0xe4] ;  /* 0x0000e400010d7983 */ /* 0x000ea80000300800 */
[----:B0-----:R-:W2:Y:S04]  /*ce90*/  LDL.LU R14, [R1+0xe8] ;  /* 0x0000e800010e7983 */ /* 0x001ea80000300800 */
[----:B------:R-:W2:Y:S04]  /*cea0*/  LDL.LU R15, [R1+0xec] ;  /* 0x0000ec00010f7983 */ /* 0x000ea80000300800 */
[----:B------:R-:W-:Y:S04]  /*ceb0*/  STL.64 [R1+0x1ae0], R22 ;  /* 0x001ae01601007387 */ /* 0x000fe80000100a00 */
[----:B------:R0:W-:Y:S04]  /*cec0*/  STL.64 [R1+0x1ad8], R20 ;  /* 0x001ad81401007387 */ /* 0x0001e80000100a00 */
[----:B0-----:R-:W3:Y:S04]  /*ced0*/  LDL.LU R20, [R1+0xf0] ;  /* 0x0000f00001147983 */ /* 0x001ee80000300800 */
[----:B------:R-:W3:Y:S04]  /*cee0*/  LDL.LU R21, [R1+0xf4] ;  /* 0x0000f40001157983 */ /* 0x000ee80000300800 */
[----:B------:R-:W3:Y:S04]  /*cef0*/  LDL.LU R22, [R1+0xf8] ;  /* 0x0000f80001167983 */ /* 0x000ee80000300800 */
[----:B------:R-:W3:Y:S01]  /*cf00*/  LDL.LU R23, [R1+0xfc] ;  /* 0x0000fc0001177983 */ /* 0x000ee20000300800 */
[----:B----4-:R-:W-:-:S02]  /*cf10*/  F2FP.F16.E4M3.UNPACK_B R2, R24 ;  /* 0x00000018ff02723e */ /* 0x010fc400020006ff */
[----:B-----5:R-:W-:Y:S01]  /*cf20*/  F2FP.F16.E4M3.UNPACK_B R3, R25 ;  /* 0x00000019ff03723e */ /* 0x020fe200020006ff */
[----:B------:R-:W-:Y:S02]  /*cf30*/  IMAD.MOV.U32 R24, RZ, RZ, R4 ;  /* 0x000000ffff187224 */ /* 0x000fe400078e0004 */
[----:B------:R-:W-:-:S04]  /*cf40*/  IMAD.MOV.U32 R25, RZ, RZ, R6 ;  /* 0x000000ffff197224 */ /* 0x000fc800078e0006 */
[----:B---3--:R-:W-:Y:S01]  /*cf50*/  HMMA.16816.F32 R16, R16, R2, R20 ;  /* 0x000000021010723c */ /* 0x008fe20000001814 */
[----:B------:R-:W-:Y:S01]  /*cf60*/  F2FP.F16.E4M3.UNPACK_B R2, R26 ;  /* 0x0000001aff02723e */ /* 0x000fe200020006ff */
[----:B------:R-:W-:Y:S01]  /*cf70*/  IMAD.MOV.U32 R26, RZ, RZ, R8 ;  /* 0x000000ffff1a7224 */ /* 0x000fe200078e0008 */
[----:B------:R-:W-:Y:S01]  /*cf80*/  F2FP.F16.E4M3.UNPACK_B R3, R27 ;  /* 0x0000001bff03723e */ /* 0x000fe200020006ff */
[----:B------:R-:W-:-:S07]  /*cf90*/  IMAD.MOV.U32 R27, RZ, RZ, R10 ;  /* 0x000000ffff1b7224 */ /* 0x000fce00078e000a */
[----:B--2---:R-:W-:Y:S08]  /*cfa0*/  HMMA.16816.F32 R24, R24, R2, R12 ;  /* 0x000000021818723c */ /* 0x004ff0000000180c */
[----:B------:R-:W-:Y:S04]  /*cfb0*/  STL.64 [R1+0x1af0], R18 ;  /* 0x001af01201007387 */ /* 0x000fe80000100a00 */
[----:B------:R0:W-:Y:S04]  /*cfc0*/  STL.64 [R1+0x1ae8], R16 ;  /* 0x001ae81001007387 */ /* 0x0001e80000100a00 */
[----:B0-----:R-:W2:Y:S04]  /*cfd0*/  LDL.LU R16, [R1+0xd0] ;  /* 0x0000d00001107983 */ /* 0x001ea80000300800 */
[----:B------:R-:W2:Y:S04]  /*cfe0*/  LDL.LU R17, [R1+0xd4] ;  /* 0x0000d40001117983 */ /* 0x000ea80000300800 */
[----:B------:R-:W2:Y:S04]  /*cff0*/  LDL.LU R18, [R1+0xd8] ;  /* 0x0000d80001127983 */ /* 0x000ea80000300800 */
[----:B------:R-:W2:Y:S04]  /*d000*/  LDL.LU R19, [R1+0xdc] ;  /* 0x0000dc0001137983 */ /* 0x000ea80000300800 */
[----:B------:R-:W3:Y:S04]  /*d010*/  LDL R22, [R1+0x1c8] ;  /* 0x0001c80001167983 */ /* 0x000ee80000100800 */
[----:B------:R-:W4:Y:S04]  /*d020*/  LDL R23, [R1+0x1cc] ;  /* 0x0001cc0001177983 */ /* 0x000f280000100800 */
[----:B------:R-:W5:Y:S04]  /*d030*/  LDL.LU.64 R14, [R1+0x1b68] ;  /* 0x001b6800010e7983 */ /* 0x000f680000300a00 */
[----:B------:R-:W-:Y:S04]  /*d040*/  STL.64 [R1+0x60], R24 ;  /* 0x0000601801007387 */ /* 0x000fe80000100a00 */
[----:B------:R-:W-:Y:S04]  /*d050*/  STL.64 [R1+0x68], R26 ;  /* 0x0000681a01007387 */ /* 0x000fe80000100a00 */
[----:B------:R-:W2:Y:S04]  /*d060*/  LDL R20, [R1+0x1f8] ;  /* 0x0001f80001147983 */ /* 0x000ea80000100800 */
[----:B------:R-:W2:Y:S01]  /*d070*/  LDL R21, [R1+0x1fc] ;  /* 0x0001fc0001157983 */ /* 0x000ea20000100800 */
[----:B-----5:R-:W-:-:S02]  /*d080*/  F2FP.F16.E4M3.UNPACK_B R2, R14 ;  /* 0x0000000eff02723e */ /* 0x020fc400020006ff */
[----:B------:R-:W-:Y:S01]  /*d090*/  F2FP.F16.E4M3.UNPACK_B R3, R15 ;  /* 0x0000000fff03723e */ /* 0x000fe200020006ff */
[----:B------:R-:W5:Y:S04]  /*d0a0*/  LDL R14, [R1+0x208] ;  /* 0x00020800010e7983 */ /* 0x000f680000100800 */
[----:B------:R-:W5:Y:S04]  /*d0b0*/  LDL R15, [R1+0x20c] ;  /* 0x00020c00010f7983 */ /* 0x000f680000100800 */
[----:B-----5:R0:W-:Y:S04]  /*d0c0*/  STL.64 [R1+0x1b40], R14 ;  /* 0x001b400e01007387 */ /* 0x0201e80000100a00 */
[----:B------:R-:W5:Y:S04]  /*d0d0*/  LDL.LU R12, [R1+0xc0] ;  /* 0x0000c000010c7983 */ /* 0x000f680000300800 */
[----:B------:R-:W5:Y:S04]  /*d0e0*/  LDL.LU R13, [R1+0xc4] ;  /* 0x0000c400010d7983 */ /* 0x000f680000300800 */
[----:B0-----:R-:W2:Y:S04]  /*d0f0*/  LDL.LU R14, [R1+0xc8] ;  /* 0x0000c800010e7983 */ /* 0x001ea80000300800 */
[----:B------:R-:W2:Y:S04]  /*d100*/  LDL.LU R15, [R1+0xcc] ;  /* 0x0000cc00010f7983 */ /* 0x000ea80000300800 */
[----:B--2---:R-:W-:Y:S04]  /*d110*/  STL.64 [R1+0x1b50], R14 ;  /* 0x001b500e01007387 */ /* 0x004fe80000100a00 */
[----:B-----5:R0:W-:Y:S04]  /*d120*/  STL.64 [R1+0x1b48], R12 ;  /* 0x001b480c01007387 */ /* 0x0201e80000100a00 */
[----:B0-----:R-:W2:Y:S04]  /*d130*/  LDL.LU R12, [R1+0xb0] ;  /* 0x0000b000010c7983 */ /* 0x001ea80000300800 */
[----:B------:R-:W2:Y:S04]  /*d140*/  LDL.LU R13, [R1+0xb4] ;  /* 0x0000b400010d7983 */ /* 0x000ea80000300800 */
[----:B------:R-:W5:Y:S04]  /*d150*/  LDL.LU R14, [R1+0xb8] ;  /* 0x0000b800010e7983 */ /* 0x000f680000300800 */
[----:B------:R-:W5:Y:S01]  /*d160*/  LDL.LU R15, [R1+0xbc] ;  /* 0x0000bc00010f7983 */ /* 0x000f620000300800 */
[----:B------:R-:W-:-:S02]  /*d170*/  IMAD.MOV.U32 R24, RZ, RZ, R4 ;  /* 0x000000ffff187224 */ /* 0x000fc400078e0004 */
[----:B------:R-:W-:Y:S02]  /*d180*/  IMAD.MOV.U32 R25, RZ, RZ, R6 ;  /* 0x000000ffff197224 */ /* 0x000fe400078e0006 */
[----:B------:R-:W-:Y:S02]  /*d190*/  IMAD.MOV.U32 R26, RZ, RZ, R8 ;  /* 0x000000ffff1a7224 */ /* 0x000fe400078e0008 */
[----:B------:R-:W-:-:S07]  /*d1a0*/  IMAD.MOV.U32 R27, RZ, RZ, R10 ;  /* 0x000000ffff1b7224 */ /* 0x000fce00078e000a */
[----:B------:R-:W-:Y:S01]  /*d1b0*/  HMMA.16816.F32 R16, R24, R2, R16 ;  /* 0x000000021810723c */ /* 0x000fe20000001810 */
[----:B-----5:R-:W-:Y:S04]  /*d1c0*/  STL.64 [R1+0x1b60], R14 ;  /* 0x001b600e01007387 */ /* 0x020fe80000100a00 */
[----:B--2---:R0:W-:Y:S04]  /*d1d0*/  STL.64 [R1+0x1b58], R12 ;  /* 0x001b580c01007387 */ /* 0x0041e80000100a00 */
[----:B0-----:R-:W2:Y:S04]  /*d1e0*/  LDL.LU R12, [R1+0xa0] ;  /* 0x0000a000010c7983 */ /* 0x001ea80000300800 */
[----:B------:R-:W2:Y:S04]  /*d1f0*/  LDL.LU R13, [R1+0xa4] ;  /* 0x0000a400010d7983 */ /* 0x000ea80000300800 */
[----:B------:R-:W2:Y:S04]  /*d200*/  LDL.LU R14, [R1+0xa8] ;  /* 0x0000a800010e7983 */ /* 0x000ea80000300800 */
[----:B------:R-:W2:Y:S01]  /*d210*/  LDL.LU R15, [R1+0xac] ;  /* 0x0000ac00010f7983 */ /* 0x000ea20000300800 */
[----:B---3--:R-:W-:-:S02]  /*d220*/  F2FP.F16.E4M3.UNPACK_B R2, R22 ;  /* 0x00000016ff02723e */ /* 0x008fc400020006ff */
[----:B----4-:R-:W-:Y:S01]  /*d230*/  F2FP.F16.E4M3.UNPACK_B R3, R23 ;  /* 0x00000017ff03723e */ /* 0x010fe200020006ff */
[----:B------:R0:W-:Y:S04]  /*d240*/  STL.64 [R1+0x70], R16 ;  /* 0x0000701001007387 */ /* 0x0001e80000100a00 */
[----:B------:R1:W-:Y:S04]  /*d250*/  STL.64 [R1+0x78], R18 ;  /* 0x0000781201007387 */ /* 0x0003e80000100a00 */
[----:B0-----:R-:W3:Y:S04]  /*d260*/  LDL.LU R16, [R1+0x90] ;  /* 0x0000900001107983 */ /* 0x001ee80000300800 */
[----:B------:R-:W3:Y:S04]  /*d270*/  LDL.LU R17, [R1+0x94] ;  /* 0x0000940001117983 */ /* 0x000ee80000300800 */
[----:B-1----:R-:W3:Y:S04]  /*d280*/  LDL.LU R18, [R1+0x98] ;  /* 0x0000980001127983 */ /* 0x002ee80000300800 */
[----:B------:R-:W3:Y:S04]  /*d290*/  LDL.LU R19, [R1+0x9c] ;  /* 0x00009c0001137983 */ /* 0x000ee80000300800 */
[----:B------:R-:W4:Y:S04]  /*d2a0*/  LDL R22, [R1+0x218] ;  /* 0x0002180001167983 */ /* 0x000f280000100800 */
[----:B------:R-:W5:Y:S01]  /*d2b0*/  LDL R23, [R1+0x21c] ;  /* 0x00021c0001177983 */ /* 0x000f620000100800 */
[----:B--2---:R-:W-:Y:S03]  /*d2c0*/  HMMA.16816.F32 R24, R24, R2, R12 ;  /* 0x000000021818723c */ /* 0x004fe6000000180c */
[----:B------:R-:W2:Y:S04]  /*d2d0*/  LDL.LU.64 R14, [R1+0x1b60] ;  /* 0x001b6000010e7983 */ /* 0x000ea80000300a00 */
[----:B------:R-:W2:Y:S04]  /*d2e0*/  LDL.LU.64 R12, [R1+0x1b58] ;  /* 0x001b5800010c7983 */ /* 0x000ea80000300a00 */
[----:B------:R-:W2:Y:S04]  /*d2f0*/  LDL R2, [R1+0x1d8] ;  /* 0x0001d80001027983 */ /* 0x000ea80000100800 */
[----:B------:R-:W3:Y:S04]  /*d300*/  LDL R3, [R1+0x1dc] ;  /* 0x0001dc0001037983 */ /* 0x000ee80000100800 */
[----:B------:R0:W-:Y:S04]  /*d310*/  STL.64 [R1+0xa0], R24 ;  /* 0x0000a01801007387 */ /* 0x0001e80000100a00 */
[----:B------:R1:W-:Y:S01]  /*d320*/  STL.64 [R1+0xa8], R26 ;  /* 0x0000a81a01007387 */ /* 0x0003e20000100a00 */
[----:B0-----:R-:W-:-:S02]  /*d330*/  IMAD.MOV.U32 R24, RZ, RZ, R4 ;  /* 0x000000ffff187224 */ /* 0x001fc400078e0004 */
[----:B------:R-:W-:Y:S02]  /*d340*/  IMAD.MOV.U32 R25, RZ, RZ, R6 ;  /* 0x000000ffff197224 */ /* 0x000fe400078e0006 */
[----:B-1----:R-:W-:Y:S02]  /*d350*/  IMAD.MOV.U32 R26, RZ, RZ, R8 ;  /* 0x000000ffff1a7224 */ /* 0x002fe400078e0008 */
[----:B------:R-:W-:Y:S01]  /*d360*/  IMAD.MOV.U32 R27, RZ, RZ, R10 ;  /* 0x000000ffff1b7224 */ /* 0x000fe200078e000a */
[----:B--2---:R-:W-:Y:S02]  /*d370*/  F2FP.F16.E4M3.UNPACK_B R2, R2 ;  /* 0x00000002ff02723e */ /* 0x004fe400020006ff */
[----:B---3--:R-:W-:-:S07]  /*d380*/  F2FP.F16.E4M3.UNPACK_B R3, R3 ;  /* 0x00000003ff03723e */ /* 0x008fce00020006ff */
[----:B------:R-:W-:Y:S01]  /*d390*/  HMMA.16816.F32 R24, R24, R2, R12 ;  /* 0x000000021818723c */ /* 0x000fe2000000180c */
[----:B------:R-:W2:Y:S04]  /*d3a0*/  LDL.LU.64 R14, [R1+0x1b50] ;  /* 0x001b5000010e7983 */ /* 0x000ea80000300a00 */
[----:B------:R-:W2:Y:S01]  /*d3b0*/  LDL.LU.64 R12, [R1+0x1b48] ;  /* 0x001b4800010c7983 */ /* 0x000ea20000300a00 */
[----:B------:R-:W-:Y:S02]  /*d3c0*/  F2FP.F16.E4M3.UNPACK_B R2, R20 ;  /* 0x00000014ff02723e */ /* 0x000fe400020006ff */
[----:B------:R-:W-:-:S11]  /*d3d0*/  F2FP.F16.E4M3.UNPACK_B R3, R21 ;  /* 0x00000015ff03723e */ /* 0x000fd600020006ff */
[----:B------:R0:W-:Y:S04]  /*d3e0*/  STL.64 [R1+0xb0], R24 ;  /* 0x0000b01801007387 */ /* 0x0001e80000100a00 */
[----:B------:R1:W-:Y:S01]  /*d3f0*/  STL.64 [R1+0xb8], R26 ;  /* 0x0000b81a01007387 */ /* 0x0003e20000100a00 */
[----:B0-----:R-:W-:Y:S02]  /*d400*/  IMAD.MOV.U32 R24, RZ, RZ, R4 ;  /* 0x000000ffff187224 */ /* 0x001fe400078e0004 */
[----:B------:R-:W-:Y:S02]  /*d410*/  IMAD.MOV.U32 R25, RZ, RZ, R6 ;  /* 0x000000ffff197224 */ /* 0x000fe400078e0006 */
[----:B-1----:R-:W-:Y:S02]  /*d420*/  IMAD.MOV.U32 R26, RZ, RZ, R8 ;  /* 0x000000ffff1a7224 */ /* 0x002fe400078e0008 */
[----:B------:R-:W-:-:S07]  /*d430*/  IMAD.MOV.U32 R27, RZ, RZ, R10 ;  /* 0x000000ffff1b7224 */ /* 0x000fce00078e000a */
[----:B--2---:R-:W-:Y:S01]  /*d440*/  HMMA.16816.F32 R24, R24, R2, R12 ;  /* 0x000000021818723c */ /* 0x004fe2000000180c */
[----:B------:R-:W2:-:S15]  /*d450*/  LDL.LU.64 R14, [R1+0x1b40] ;  /* 0x001b4000010e7983 */ /* 0x000e9e0000300a00 */
[----:B------:R-:W-:-:S03]  /*d460*/  NOP ;  /* 0x0000000000007918 */ /* 0x000fc60000000000 */
[----:B------:R0:W-:Y:S04]  /*d470*/  STL.64 [R1+0xf0], R24 ;  /* 0x0000f01801007387 */ /* 0x0001e80000100a00 */
[----:B------:R1:W-:Y:S01]  /*d480*/  STL.64 [R1+0xf8], R26 ;  /* 0x0000f81a01007387 */ /* 0x0003e20000100a00 */
[----:B--2---:R-:W-:Y:S02]  /*d490*/  F2FP.F16.E4M3.UNPACK_B R2, R14 ;  /* 0x0000000eff02723e */ /* 0x004fe400020006ff */
[----:B------:R-:W-:Y:S01]  /*d4a0*/  F2FP.F16.E4M3.UNPACK_B R3, R15 ;  /* 0x0000000fff03723e */ /* 0x000fe200020006ff */
[----:B------:R-:W2:Y:S04]  /*d4b0*/  LDL R14, [R1+0x228] ;  /* 0x00022800010e7983 */ /* 0x000ea80000100800 */
[----:B------:R-:W2:Y:S01]  /*d4c0*/  LDL R15, [R1+0x22c] ;  /* 0x00022c00010f7983 */ /* 0x000ea20000100800 */
[----:B0-----:R-:W-:-:S02]  /*d4d0*/  IMAD.MOV.U32 R24, RZ, RZ, R4 ;  /* 0x000000ffff187224 */ /* 0x001fc400078e0004 */
[----:B------:R-:W-:Y:S02]  /*d4e0*/  IMAD.MOV.U32 R25, RZ, RZ, R6 ;  /* 0x000000ffff197224 */ /* 0x000fe400078e0006 */
[----:B-1----:R-:W-:Y:S02]  /*d4f0*/  IMAD.MOV.U32 R26, RZ, RZ, R8 ;  /* 0x000000ffff1a7224 */ /* 0x002fe400078e0008 */
[----:B------:R-:W-:-:S07]  /*d500*/  IMAD.MOV.U32 R27, RZ, RZ, R10 ;  /* 0x000000ffff1b7224 */ /* 0x000fce00078e000a */
[----:B------:R-:W-:Y:S01]  /*d510*/  HMMA.16816.F32 R16, R24, R2, R16 ;  /* 0x000000021810723c */ /* 0x000fe20000001810 */
[----:B--2---:R0:W-:Y:S04]  /*d520*/  STL.64 [R1+0x1b38], R14 ;  /* 0x001b380e01007387 */ /* 0x0041e80000100a00 */
[----:B------:R-:W2:Y:S04]  /*d530*/  LDL.LU R12, [R1+0x80] ;  /* 0x00008000010c7983 */ /* 0x000ea80000300800 */
[----:B------:R-:W2:Y:S04]  /*d540*/  LDL.LU R13, [R1+0x84] ;  /* 0x00008400010d7983 */ /* 0x000ea80000300800 */
[----:B0-----:R-:W2:Y:S04]  /*d550*/  LDL.LU R14, [R1+0x88] ;  /* 0x00008800010e7983 */ /* 0x001ea80000300800 */
[----:B------:R-:W2:Y:S04]  /*d560*/  LDL.LU R15, [R1+0x8c] ;  /* 0x00008c00010f7983 */ /* 0x000ea80000300800 */
[----:B------:R0:W-:Y:S04]  /*d570*/  STL.64 [R1+0xe0], R16 ;  /* 0x0000e01001007387 */ /* 0x0001e80000100a00 */
[----:B------:R1:W-:Y:S04]  /*d580*/  STL.64 [R1+0xe8], R18 ;  /* 0x0000e81201007387 */ /* 0x0003e80000100a00 */
[----:B------:R-:W3:Y:S04]  /*d590*/  LDL R20, [R1+0x168] ;  /* 0x0001680001147983 */ /* 0x000ee80000100800 */
[----:B------:R-:W2:Y:S04]  /*d5a0*/  LDL R21, [R1+0x16c] ;  /* 0x00016c0001157983 */ /* 0x000ea80000100800 */
[----:B0-----:R-:W2:Y:S04]  /*d5b0*/  LDL.LU R16, [R1+0x40] ;  /* 0x0000400001107983 */ /* 0x001ea80000300800 */
[----:B------:R-:W2:Y:S04]  /*d5c0*/  LDL.LU R17, [R1+0x44] ;  /* 0x0000440001117983 */ /* 0x000ea80000300800 */
[----:B-1----:R-:W2:Y:S04]  /*d5d0*/  LDL.LU R18, [R1+0x48] ;  /* 0x0000480001127983 */ /* 0x002ea80000300800 */
[----:B------:R-:W2:Y:S04]  /*d5e0*/  LDL.LU R19, [R1+0x4c] ;  /* 0x00004c0001137983 */ /* 0x000ea80000300800 */
[----:B--2---:R-:W-:Y:S04]  /*d5f0*/  STL.64 [R1+0x1b20], R18 ;  /* 0x001b201201007387 */ /* 0x004fe80000100a00 */
[----:B------:R0:W-:Y:S04]  /*d600*/  STL.64 [R1+0x1b18], R16 ;  /* 0x001b181001007387 */ /* 0x0001e80000100a00 */
[----:B0-----:R-:W2:Y:S04]  /*d610*/  LDL.LU R16, [R1] ;  /* 0x0000000001107983 */ /* 0x001ea80000300800 */
[----:B------:R-:W2:Y:S04]  /*d620*/  LDL.LU R17, [R1+0x4] ;  /* 0x0000040001117983 */ /* 0x000ea80000300800 */
[----:B------:R-:W2:Y:S04]  /*d630*/  LDL.LU R18, [R1+0x8] ;  /* 0x0000080001127983 */ /* 0x000ea80000300800 */
[----:B------:R-:W2:Y:S01]  /*d640*/  LDL.LU R19, [R1+0xc] ;  /* 0x00000c0001137983 */ /* 0x000ea20000300800 */
[----:B----4-:R-:W-:-:S02]  /*d650*/  F2FP.F16.E4M3.UNPACK_B R2, R22 ;  /* 0x00000016ff02723e */ /* 0x010fc400020006ff */
[----:B-----5:R-:W-:-:S07]  /*d660*/  F2FP.F16.E4M3.UNPACK_B R3, R23 ;  /* 0x00000017ff03723e */ /* 0x020fce00020006ff */
[----:B------:R-:W-:Y:S01]  /*d670*/  HMMA.16816.F32 R24, R24, R2, R12 ;  /* 0x000000021818723c */ /* 0x000fe2000000180c */
[----:B--2---:R-:W-:Y:S04]  /*d680*/  STL.64 [R1+0x1b30], R18 ;  /* 0x001b301201007387 */ /* 0x004fe80000100a00 */
[----:B------:R0:W-:Y:S04]  /*d690*/  STL.64 [R1+0x1b28], R16 ;  /* 0x001b281001007387 */ /* 0x0001e80000100a00 */
[----:B0-----:R-:W2:Y:S04]  /*d6a0*/  LDL.LU R16, [R1+0x50] ;  /* 0x0000500001107983 */ /* 0x001ea80000300800 */
[----:B------:R-:W2:Y:S04]  /*d6b0*/  LDL.LU R17, [R1+0x54] ;  /* 0x0000540001117983 */ /* 0x000ea80000300800 */
[----:B------:R-:W2:Y:S04]  /*d6c0*/  LDL.LU R18, [R1+0x58] ;  /* 0x0000580001127983 */ /* 0x000ea80000300800 */
[----:B------:R-:W2:Y:S04]  /*d6d0*/  LDL.LU R19, [R1+0x5c] ;  /* 0x00005c0001137983 */ /* 0x000ea80000300800 */
[----:B------:R-:W4:Y:S04]  /*d6e0*/  LDL R22, [R1+0x148] ;  /* 0x0001480001167983 */ /* 0x000f280000100800 */
[----:B------:R-:W5:Y:S04]  /*d6f0*/  LDL R23, [R1+0x14c] ;  /* 0x00014c0001177983 */ /* 0x000f680000100800 */
[----:B------:R-:W2:Y:S04]  /*d700*/  LDL.LU.64 R14, [R1+0x1b38] ;  /* 0x001b3800010e7983 */ /* 0x000ea80000300a00 */
[----:B------:R0:W-:Y:S04]  /*d710*/  STL.64 [R1+0xd0], R24 ;  /* 0x0000d01801007387 */ /* 0x0001e80000100a00 */
[----:B------:R1:W-:Y:S04]  /*d720*/  STL.64 [R1+0xd8], R26 ;  /* 0x0000d81a01007387 */ /* 0x0003e80000100a00 */
[----:B------:R-:W3:Y:S01]  /*d730*/  LDL.LU R12, [R1+0x30] ;  /* 0x00003000010c7983 */ /* 0x000ee20000300800 */
[----:B0-----:R-:W-:-:S03]  /*d740*/  IMAD.MOV.U32 R24, RZ, RZ, R4 ;  /* 0x000000ffff187224 */ /* 0x001fc600078e0004 */
[----:B------:R-:W3:Y:S01]  /*d750*/  LDL.LU R13, [R1+0x34] ;  /* 0x00003400010d7983 */ /* 0x000ee20000300800 */
[----:B------:R-:W-:Y:S02]  /*d760*/  IMAD.MOV.U32 R25, RZ, RZ, R6 ;  /* 0x000000ffff197224 */ /* 0x000fe400078e0006 */
[----:B-1----:R-:W-:Y:S02]  /*d770*/  IMAD.MOV.U32 R26, RZ, RZ, R8 ;  /* 0x000000ffff1a7224 */ /* 0x002fe400078e0008 */
[----:B------:R-:W-:Y:S01]  /*d780*/  IMAD.MOV.U32 R27, RZ, RZ, R10 ;  /* 0x000000ffff1b7224 */ /* 0x000fe200078e000a */
[----:B--2---:R-:W-:Y:S02]  /*d790*/  F2FP.F16.E4M3.UNPACK_B R2, R14 ;  /* 0x0000000eff02723e */ /* 0x004fe400020006ff */
[----:B------:R-:W-:Y:S01]  /*d7a0*/  F2FP.F16.E4M3.UNPACK_B R3, R15 ;  /* 0x0000000fff03723e */ /* 0x000fe200020006ff */
[----:B------:R-:W2:Y:S06]  /*d7b0*/  LDL.LU R14, [R1+0x38] ;  /* 0x00003800010e7983 */ /* 0x000eac0000300800 */
[----:B------:R-:W-:Y:S01]  /*d7c0*/  HMMA.16816.F32 R24, R24, R2, R16 ;  /* 0x000000021818723c */ /* 0x000fe20000001810 */
[----:B------:R-:W2:Y:S04]  /*d7d0*/  LDL.LU.64 R18, [R1+0x1b30] ;  /* 0x001b300001127983 */ /* 0x000ea80000300a00 */
[----:B------:R-:W2:-:S14]  /*d7e0*/  LDL.LU.64 R16, [R1+0x1b28] ;  /* 0x001b280001107983 */ /* 0x000e9c0000300a00 */
[----:B------:R0:W-:Y:S04]  /*d7f0*/  STL [R1+0xc0], R24 ;  /* 0x0000c01801007387 */ /* 0x0001e80000100800 */
[----:B------:R1:W-:Y:S04]  /*d800*/  STL.64 [R1+0xc8], R26 ;  /* 0x0000c81a01007387 */ /* 0x0003e80000100a00 */
[----:B------:R-:W2:Y:S04]  /*d810*/  LDL R2, [R1+0x1e8] ;  /* 0x0001e80001027983 */ /* 0x000ea80000100800 */
[----:B------:R-:W3:Y:S01]  /*d820*/  LDL R3, [R1+0x1ec] ;  /* 0x0001ec0001037983 */ /* 0x000ee20000100800 */
[----:B------:R-:W-:-:S02]  /*d830*/  IMAD.MOV.U32 R15, RZ, RZ, R0 ;  /* 0x000000ffff0f7224 */ /* 0x000fc400078e0000 */
[----:B------:R-:W-:Y:S02]  /*d840*/  IMAD.MOV.U32 R0, RZ, RZ, R25 ;  /* 0x000000ffff007224 */ /* 0x000fe400078e0019 */
[----:B0-----:R-:W-:Y:S02]  /*d850*/  IMAD.MOV.U32 R24, RZ, RZ, R4 ;  /* 0x000000ffff187224 */ /* 0x001fe400078e0004 */
        /* <DEDUP_REMOVED lines=15> */
[----:B------:R-:W-:-:S02]  /*d950*/  IMAD.MOV.U32 R27, RZ, RZ, R10 ;  /* 0x000000ffff1b7224 */ /* 0x000fc400078e000a */
[----:B------:R-:W-:Y:S02]  /*d960*/  IMAD.MOV.U32 R20, RZ, RZ, R5 ;  /* 0x000000ffff147224 */ /* 0x000fe400078e0005 */
[----:B------:R-:W-:-:S03]  /*d970*/  IMAD.MOV.U32 R21, RZ, RZ, R7 ;  /* 0x000000ffff157224 */ /* 0x000fc600078e0007 */
[----:B--2---:R-:W-:Y:S01]  /*d980*/  HMMA.16816.F32 R16, R24, R2, R16 ;  /* 0x000000021810723c */ /* 0x004fe20000001810 */
[----:B----4-:R-:W-:Y:S01]  /*d990*/  F2FP.F16.E4M3.UNPACK_B R2, R22 ;  /* 0x00000016ff02723e */ /* 0x010fe200020006ff */
[----:B------:R-:W-:Y:S01]  /*d9a0*/  IMAD.MOV.U32 R22, RZ, RZ, R29 ;  /* 0x000000ffff167224 */ /* 0x000fe200078e001d */
[----:B-----5:R-:W-:Y:S01]  /*d9b0*/  F2FP.F16.E4M3.UNPACK_B R3, R23 ;  /* 0x00000017ff03723e */ /* 0x020fe200020006ff */
[----:B------:R-:W-:-:S15]  /*d9c0*/  IMAD.MOV.U32 R23, RZ, RZ, R28 ;  /* 0x000000ffff177224 */ /* 0x000fde00078e001c */
[----:B------:R0:W-:Y:S04]  /*d9d0*/  STL.64 [R1+0x110], R16 ;  /* 0x0001101001007387 */ /* 0x0001e80000100a00 */
[----:B------:R1:W-:Y:S04]  /*d9e0*/  STL.64 [R1+0x118], R18 ;  /* 0x0001181201007387 */ /* 0x0003e80000100a00 */
[----:B0-----:R-:W2:Y:S04]  /*d9f0*/  LDL.LU R16, [R1+0x10] ;  /* 0x0000100001107983 */ /* 0x001ea80000300800 */
[----:B------:R-:W2:Y:S04]  /*da00*/  LDL.LU R17, [R1+0x14] ;  /* 0x0000140001117983 */ /* 0x000ea80000300800 */
[----:B-1----:R-:W2:Y:S04]  /*da10*/  LDL.LU R18, [R1+0x18] ;  /* 0x0000180001127983 */ /* 0x002ea80000300800 */
[----:B------:R-:W2:Y:S04]  /*da20*/  LDL.LU R19, [R1+0x1c] ;  /* 0x00001c0001137983 */ /* 0x000ea80000300800 */
[----:B------:R-:W3:Y:S04]  /*da30*/  LDL.LU R5, [R1+0x1b14] ;  /* 0x001b140001057983 */ /* 0x000ee80000300800 */
[----:B------:R-:W4:Y:S04]  /*da40*/  LDL.LU R7, [R1+0x1b10] ;  /* 0x001b100001077983 */ /* 0x000f280000300800 */
[----:B------:R-:W5:Y:S04]  /*da50*/  LDL.LU R29, [R1+0x1b0c] ;  /* 0x001b0c00011d7983 */ /* 0x000f680000300800 */
[----:B------:R-:W2:Y:S01]  /*da60*/  LDL.LU R28, [R1+0x1b08] ;  /* 0x001b0800011c7983 */ /* 0x000ea20000300800 */
[----:B------:R-:W-:Y:S03]  /*da70*/  HMMA.16816.F32 R24, R24, R2, R12 ;  /* 0x000000021818723c */ /* 0x000fe6000000180c */
[----:B------:R-:W3:Y:S04]  /*da80*/  LDL.LU.64 R14, [R1+0x1b00] ;  /* 0x001b0000010e7983 */ /* 0x000ee80000300a00 */
[----:B------:R-:W3:Y:S04]  /*da90*/  LDL.LU.64 R12, [R1+0x1af8] ;  /* 0x001af800010c7983 */ /* 0x000ee80000300a00 */
[----:B------:R-:W4:Y:S04]  /*daa0*/  LDL.LU R2, [R1+0x158] ;  /* 0x0001580001027983 */ /* 0x000f280000300800 */
[----:B------:R-:W4:Y:S04]  /*dab0*/  LDL.LU R3, [R1+0x15c] ;  /* 0x00015c0001037983 */ /* 0x000f280000300800 */
[----:B------:R0:W-:Y:S04]  /*dac0*/  STL.64 [R1+0x120], R24 ;  /* 0x0001201801007387 */ /* 0x0001e80000100a00 */
[----:B------:R1:W-:Y:S01]  /*dad0*/  STL.64 [R1+0x128], R26 ;  /* 0x0001281a01007387 */ /* 0x0003e20000100a00 */
[----:B0-----:R-:W-:-:S02]  /*dae0*/  IMAD.MOV.U32 R24, RZ, RZ, R4 ;  /* 0x000000ffff187224 */ /* 0x001fc400078e0004 */
[----:B------:R-:W-:Y:S01]  /*daf0*/  IMAD.MOV.U32 R25, RZ, RZ, R6 ;  /* 0x000000ffff197224 */ /* 0x000fe200078e0006 */
[----:B------:R-:W4:Y:S01]  /*db00*/  LDL.LU R4, [R1+0x19c] ;  /* 0x00019c0001047983 */ /* 0x000f220000300800 */
[----:B-1----:R-:W-:Y:S02]  /*db10*/  IMAD.MOV.U32 R26, RZ, RZ, R8 ;  /* 0x000000ffff1a7224 */ /* 0x002fe400078e0008 */
[----:B------:R-:W-:Y:S01]  /*db20*/  IMAD.MOV.U32 R27, RZ, RZ, R10 ;  /* 0x000000ffff1b7224 */ /* 0x000fe200078e000a */
[----:B------:R-:W4:Y:S04]  /*db30*/  LDL.LU R6, [R1+0x198] ;  /* 0x0001980001067983 */ /* 0x000f280000300800 */
[----:B------:R-:W4:Y:S04]  /*db40*/  LDL.LU R8, [R1+0x18c] ;  /* 0x00018c0001087983 */ /* 0x000f280000300800 */
[----:B------:R-:W4:Y:S01]  /*db50*/  LDL.LU R10, [R1+0x188] ;  /* 0x00018800010a7983 */ /* 0x000f220000300800 */
[----:B-----5:R-:W-:-:S02]  /*db60*/  F2FP.F16.E4M3.UNPACK_B R29, R29 ;  /* 0x0000001dff1d723e */ /* 0x020fc400020006ff */
[----:B--2---:R-:W-:-:S07]  /*db70*/  F2FP.F16.E4M3.UNPACK_B R28, R28 ;  /* 0x0000001cff1c723e */ /* 0x004fce00020006ff */
[----:B---3--:R-:W-:-:S15]  /*db80*/  HMMA.16816.F32 R12, R24, R28, R12 ;  /* 0x0000001c180c723c */ /* 0x008fde000000180c */
[----:B------:R-:W-:-:S04]  /*db90*/  NOP ;  /* 0x0000000000007918 */ /* 0x000fc80000000000 */
[----:B------:R0:W-:Y:S04]  /*dba0*/  STL.64 [R1+0x90], R12 ;  /* 0x0000900c01007387 */ /* 0x0001e80000100a00 */
[----:B------:R-:W2:Y:S04]  /*dbb0*/  LDL.LU R28, [R1+0x178] ;  /* 0x00017800011c7983 */ /* 0x000ea80000300800 */
[----:B------:R-:W3:Y:S01]  /*dbc0*/  LDL.LU R29, [R1+0x17c] ;  /* 0x00017c00011d7983 */ /* 0x000ee20000300800 */
[----:B------:R-:W-:Y:S01]  /*dbd0*/  IMAD.MOV.U32 R27, RZ, RZ, R14 ;  /* 0x000000ffff1b7224 */ /* 0x000fe200078e000e */
[----:B----4-:R-:W-:Y:S01]  /*dbe0*/  F2FP.F16.E4M3.UNPACK_B R2, R2.H1 ;  /* 0x00000002ff02723e */ /* 0x010fe200030006ff */
[----:B------:R-:W-:Y:S01]  /*dbf0*/  IMAD.MOV.U32 R26, RZ, RZ, R15 ;  /* 0x000000ffff1a7224 */ /* 0x000fe200078e000f */
[----:B------:R-:W-:Y:S01]  /*dc00*/  F2FP.F16.E4M3.UNPACK_B R3, R3.H1 ;  /* 0x00000003ff03723e */ /* 0x000fe200030006ff */
[----:B0-----:R-:W-:-:S02]  /*dc10*/  IMAD.MOV.U32 R12, RZ, RZ, R5 ;  /* 0x000000ffff0c7224 */ /* 0x001fc400078e0005 */
[----:B------:R-:W-:Y:S02]  /*dc20*/  IMAD.MOV.U32 R13, RZ, RZ, R7 ;  /* 0x000000ffff0d7224 */ /* 0x000fe400078e0007 */
[----:B------:R-:W-:Y:S02]  /*dc30*/  IMAD.MOV.U32 R14, RZ, RZ, R9 ;  /* 0x000000ffff0e7224 */ /* 0x000fe400078e0009 */
[----:B------:R-:W-:-:S07]  /*dc40*/  IMAD.MOV.U32 R15, RZ, RZ, R11 ;  /* 0x000000ffff0f7224 */ /* 0x000fce00078e000b */
[----:B------:R-:W-:Y:S01]  /*dc50*/  HMMA.16816.F32 R12, R12, R2, R16 ;  /* 0x000000020c0c723c */ /* 0x000fe20000001810 */
[----:B------:R-:W4:Y:S04]  /*dc60*/  LDL.LU.64 R18, [R1+0x1af0] ;  /* 0x001af00001127983 */ /* 0x000f280000300a00 */
[----:B------:R-:W4:-:S14]  /*dc70*/  LDL.LU.64 R16, [R1+0x1ae8] ;  /* 0x001ae80001107983 */ /* 0x000f1c0000300a00 */
[----:B------:R0:W-:Y:S04]  /*dc80*/  STL.64 [R1+0x80], R12 ;  /* 0x0000800c01007387 */ /* 0x0001e80000100a00 */
[----:B------:R1:W-:Y:S01]  /*dc90*/  STL.64 [R1+0x88], R14 ;  /* 0x0000880e01007387 */ /* 0x0003e20000100a00 */
[----:B0-----:R-:W-:Y:S02]  /*dca0*/  IMAD.MOV.U32 R12, RZ, RZ, R5 ;  /* 0x000000ffff0c7224 */ /* 0x001fe400078e0005 */
[----:B------:R-:W-:Y:S02]  /*dcb0*/  IMAD.MOV.U32 R13, RZ, RZ, R7 ;  /* 0x000000ffff0d7224 */ /* 0x000fe400078e0007 */
[----:B-1----:R-:W-:Y:S02]  /*dcc0*/  IMAD.MOV.U32 R14, RZ, RZ, R9 ;  /* 0x000000ffff0e7224 */ /* 0x002fe400078e0009 */
[----:B------:R-:W-:Y:S01]  /*dcd0*/  IMAD.MOV.U32 R15, RZ, RZ, R11 ;  /* 0x000000ffff0f7224 */ /* 0x000fe200078e000b */
[----:B--2---:R-:W-:-:S02]  /*dce0*/  F2FP.F16.E4M3.UNPACK_B R24, R28.H1 ;  /* 0x0000001cff18723e */ /* 0x004fc400030006ff */
[----:B---3--:R-:W-:-:S07]  /*dcf0*/  F2FP.F16.E4M3.UNPACK_B R25, R29.H1 ;  /* 0x0000001dff19723e */ /* 0x008fce00030006ff */
[----:B------:R-:W-:Y:S01]  /*dd00*/  HMMA.16816.F32 R12, R12, R24, R20 ;  /* 0x000000180c0c723c */ /* 0x000fe20000001814 */
[----:B------:R-:W2:Y:S04]  /*dd10*/  LDL.LU.64 R22, [R1+0x1ae0] ;  /* 0x001ae00001167983 */ /* 0x000ea80000300a00 */
[----:B------:R-:W2:Y:S04]  /*dd20*/  LDL.LU.64 R20, [R1+0x1ad8] ;  /* 0x001ad80001147983 */ /* 0x000ea80000300a00 */
[----:B------:R-:W3:Y:S01]  /*dd30*/  LDL.LU R28, [R1+0x1b8] ;  /* 0x0001b800011c7983 */ /* 0x000ee20000300800 */
[----:B------:R-:W-:-:S03]  /*dd40*/  F2FP.F16.E4M3.UNPACK_B R2, R10.H1 ;  /* 0x0000000aff02723e */ /* 0x000fc600030006ff */
[----:B------:R-:W5:Y:S01]  /*dd50*/  LDL.LU R29, [R1+0x1bc] ;  /* 0x0001bc00011d7983 */ /* 0x000f620000300800 */
[----:B------:R-:W-:-:S05]  /*dd60*/  F2FP.F16.E4M3.UNPACK_B R3, R8.H1 ;  /* 0x00000008ff03723e */ /* 0x000fca00030006ff */
[----:B------:R0:W-:Y:S04]  /*dd70*/  STL.64 [R1+0x50], R12 ;  /* 0x0000500c01007387 */ /* 0x0001e80000100a00 */
[----:B------:R1:W-:Y:S01]  /*dd80*/  STL.64 [R1+0x58], R14 ;  /* 0x0000580e01007387 */ /* 0x0003e20000100a00 */
[----:B0-----:R-:W-:Y:S02]  /*dd90*/  IMAD.MOV.U32 R12, RZ, RZ, R5 ;  /* 0x000000ffff0c7224 */ /* 0x001fe400078e0005 */
[----:B------:R-:W-:Y:S02]  /*dda0*/  IMAD.MOV.U32 R13, RZ, RZ, R7 ;  /* 0x000000ffff0d7224 */ /* 0x000fe400078e0007 */
[----:B-1----:R-:W-:Y:S02]  /*ddb0*/  IMAD.MOV.U32 R14, RZ, RZ, R9 ;  /* 0x000000ffff0e7224 */ /* 0x002fe400078e0009 */
[----:B------:R-:W-:Y:S01]  /*ddc0*/  IMAD.MOV.U32 R15, RZ, RZ, R11 ;  /* 0x000000ffff0f7224 */ /* 0x000fe200078e000b */
[----:B------:R-:W-:-:S02]  /*ddd0*/  F2FP.F16.E4M3.UNPACK_B R24, R6.H1 ;  /* 0x00000006ff18723e */ /* 0x000fc400030006ff */
[----:B------:R-:W-:-:S04]  /*dde0*/  F2FP.F16.E4M3.UNPACK_B R25, R4.H1 ;  /* 0x00000004ff19723e */ /* 0x000fc800030006ff */
[----:B--2---:R-:W-:Y:S01]  /*ddf0*/  HMMA.16816.F32 R12, R12, R2, R20 ;  /* 0x000000020c0c723c */ /* 0x004fe20000001814 */
[----:B------:R-:W-:Y:S01]  /*de00*/  IMAD.MOV.U32 R20, RZ, RZ, R5 ;  /* 0x000000ffff147224 */ /* 0x000fe200078e0005 */
[----:B------:R-:W2:Y:S01]  /*de10*/  LDL.LU R2, [R1+0x1a8] ;  /* 0x0001a80001027983 */ /* 0x000ea20000300800 */
[----:B------:R-:W-:Y:S02]  /*de20*/  IMAD.MOV.U32 R21, RZ, RZ, R7 ;  /* 0x000000ffff157224 */ /* 0x000fe400078e0007 */
[----:B------:R-:W-:Y:S01]  /*de30*/  IMAD.MOV.U32 R22, RZ, RZ, R9 ;  /* 0x000000ffff167224 */ /* 0x000fe200078e0009 */
[----:B------:R-:W2:Y:S01]  /*de40*/  LDL.LU R3, [R1+0x1ac] ;  /* 0x0001ac0001037983 */ /* 0x000ea20000300800 */
[----:B------:R-:W-:-:S07]  /*de50*/  IMAD.MOV.U32 R23, RZ, RZ, R11 ;  /* 0x000000ffff177224 */ /* 0x000fce00078e000b */
[----:B----4-:R-:W-:Y:S05]  /*de60*/  HMMA.16816.F32 R16, R20, R24, R16 ;  /* 0x000000181410723c */ /* 0x010fea0000001810 */
[----:B------:R-:W-:Y:S04]  /*de70*/  STL.64 [R1+0x40], R12 ;  /* 0x0000400c01007387 */ /* 0x000fe80000100a00 */
[----:B------:R-:W-:Y:S04]  /*de80*/  STL.64 [R1+0x48], R14 ;  /* 0x0000480e01007387 */ /* 0x000fe80000100a00 */
[----:B------:R-:W4:Y:S04]  /*de90*/  LDL.LU R10, [R1+0x1c8] ;  /* 0x0001c800010a7983 */ /* 0x000f280000300800 */
[----:B------:R-:W2:Y:S04]  /*dea0*/  LDL.LU R8, [R1+0x1cc] ;  /* 0x0001cc0001087983 */ /* 0x000ea80000300800 */
[----:B------:R-:W2:Y:S04]  /*deb0*/  LDL.LU R6, [R1+0x1d8] ;  /* 0x0001d80001067983 */ /* 0x000ea80000300800 */
[----:B------:R-:W2:Y:S04]  /*dec0*/  LDL.LU R4, [R1+0x1dc] ;  /* 0x0001dc0001047983 */ /* 0x000ea80000300800 */
[----:B------:R-:W2:Y:S04]  /*ded0*/  LDL.LU R20, [R1+0x70] ;  /* 0x0000700001147983 */ /* 0x000ea80000300800 */
[----:B------:R0:W-:Y:S04]  /*dee0*/  STL.64 [R1], R16 ;  /* 0x0000001001007387 */ /* 0x0001e80000100a00 */
[----:B------:R-:W-:Y:S04]  /*def0*/  STL.64 [R1+0x8], R18 ;  /* 0x0000081201007387 */ /* 0x000fe80000100a00 */
[----:B------:R-:W2:Y:S04]  /*df00*/  LDL.LU R21, [R1+0x74] ;  /* 0x0000740001157983 */ /* 0x000ea80000300800 */
[----:B------:R-:W2:Y:S04]  /*df10*/  LDL.LU R22, [R1+0x78] ;  /* 0x0000780001167983 */ /* 0x000ea80000300800 */
[----:B------:R-:W2:Y:S01]  /*df20*/  LDL.LU R23, [R1+0x7c] ;  /* 0x00007c0001177983 */ /* 0x000ea20000300800 */
[----:B0-----:R-:W-:-:S03]  /*df30*/  IMAD.MOV.U32 R16, RZ, RZ, R5 ;  /* 0x000000ffff107224 */ /* 0x001fc600078e0005 */
[----:B--2---:R-:W-:Y:S04]  /*df40*/  STL.64 [R1+0x1ad0], R22 ;  /* 0x001ad01601007387 */ /* 0x004fe80000100a00 */
[----:B------:R0:W-:Y:S04]  /*df50*/  STL.64 [R1+0x1ac8], R20 ;  /* 0x001ac81401007387 */ /* 0x0001e80000100a00 */
[----:B0-----:R-:W2:Y:S04]  /*df60*/  LDL.LU R20, [R1+0x60] ;  /* 0x0000600001147983 */ /* 0x001ea80000300800 */
[----:B------:R-:W2:Y:S04]  /*df70*/  LDL.LU R21, [R1+0x64] ;  /* 0x0000640001157983 */ /* 0x000ea80000300800 */
[----:B------:R-:W2:Y:S04]  /*df80*/  LDL.LU R22, [R1+0x68] ;  /* 0x0000680001167983 */ /* 0x000ea80000300800 */
[----:B------:R-:W2:Y:S01]  /*df90*/  LDL.LU R23, [R1+0x6c] ;  /* 0x00006c0001177983 */ /* 0x000ea20000300800 */
[----:B------:R-:W-:Y:S01]  /*dfa0*/  F2FP.F16.E4M3.UNPACK_B R12, R2.H1 ;  /* 0x00000002ff0c723e */ /* 0x000fe200030006ff */
[----:B------:R-:W-:Y:S01]  /*dfb0*/  IMAD.MOV.U32 R17, RZ, RZ, R7 ;  /* 0x000000ffff117224 */ /* 0x000fe200078e0007 */
[----:B------:R-:W-:Y:S01]  /*dfc0*/  F2FP.F16.E4M3.UNPACK_B R13, R3.H1 ;  /* 0x00000003ff0d723e */ /* 0x000fe200030006ff */
[----:B------:R-:W-:-:S02]  /*dfd0*/  IMAD.MOV.U32 R18, RZ, RZ, R9 ;  /* 0x000000ffff127224 */ /* 0x000fc400078e0009 */
[----:B------:R-:W-:Y:S01]  /*dfe0*/  IMAD.MOV.U32 R19, RZ, RZ, R11 ;  /* 0x000000ffff137224 */ /* 0x000fe200078e000b */
[----:B------:R0:W-:Y:S04]  /*dff0*/  STL.64 [R1+0x1aa0], R26 ;  /* 0x001aa01a01007387 */ /* 0x0001e80000100a00 */
[----:B------:R-:W4:Y:S04]  /*e000*/  LDL.LU R24, [R1+0xa0] ;  /* 0x0000a00001187983 */ /* 0x000f280000300800 */
[----:B------:R-:W4:Y:S04]  /*e010*/  LDL.LU R25, [R1+0xa4] ;  /* 0x0000a40001197983 */ /* 0x000f280000300800 */
[----:B0-----:R-:W4:Y:S04]  /*e020*/  LDL.LU R26, [R1+0xa8] ;  /* 0x0000a800011a7983 */ /* 0x001f280000300800 */
[----:B------:R-:W4:Y:S01]  /*e030*/  LDL.LU R27, [R1+0xac] ;  /* 0x0000ac00011b7983 */ /* 0x000f220000300800 */
[----:B--2---:R-:W-:Y:S03]  /*e040*/  HMMA.16816.F32 R16, R16, R12, R20 ;  /* 0x0000000c1010723c */ /* 0x004fe60000001814 */
[----:B------:R-:W2:Y:S04]  /*e050*/  LDL.LU.64 R22, [R1+0x1ad0] ;  /* 0x001ad00001167983 */ /* 0x000ea80000300a00 */
[----:B------:R-:W2:Y:S01]  /*e060*/  LDL.LU.64 R20, [R1+0x1ac8] ;  /* 0x001ac80001147983 */ /* 0x000ea20000300a00 */
[----:B---3--:R-:W-:Y:S01]  /*e070*/  F2FP.F16.E4M3.UNPACK_B R2, R28.H1 ;  /* 0x0000001cff02723e */ /* 0x008fe200030006ff */
[----:B------:R-:W-:Y:S01]  /*e080*/  IMAD.MOV.U32 R12, RZ, RZ, R5 ;  /* 0x000000ffff0c7224 */ /* 0x000fe200078e0005 */
[----:B-----5:R-:W-:Y:S01]  /*e090*/  F2FP.F16.E4M3.UNPACK_B R3, R29.H1 ;  /* 0x0000001dff03723e */ /* 0x020fe200030006ff */
[----:B------:R-:W-:-:S02]  /*e0a0*/  IMAD.MOV.U32 R13, RZ, RZ, R7 ;  /* 0x000000ffff0d7224 */ /* 0x000fc400078e0007 */
[----:B------:R-:W-:Y:S02]  /*e0b0*/  IMAD.MOV.U32 R14, RZ, RZ, R9 ;  /* 0x000000ffff0e7224 */ /* 0x000fe400078e0009 */
[----:B------:R-:W-:-:S04]  /*e0c0*/  IMAD.MOV.U32 R15, RZ, RZ, R11 ;  /* 0x000000ffff0f7224 */ /* 0x000fc800078e000b */
[----:B------:R4:W-:Y:S04]  /*e0d0*/  STL.64 [R1+0x30], R16 ;  /* 0x0000301001007387 */ /* 0x0009e80000100a00 */
[----:B------:R-:W-:Y:S01]  /*e0e0*/  STL.64 [R1+0x38], R18 ;  /* 0x0000381201007387 */ /* 0x000fe20000100a00 */
[----:B----4-:R-:W-:Y:S02]  /*e0f0*/  F2FP.F16.E4M3.UNPACK_B R16, R10.H1 ;  /* 0x0000000aff10723e */ /* 0x010fe400030006ff */
[----:B------:R-:W-:Y:S01]  /*e100*/  F2FP.F16.E4M3.UNPACK_B R17, R8.H1 ;  /* 0x00000008ff11723e */ /* 0x000fe200030006ff */
[----:B--2---:R-:W-:Y:S01]  /*e110*/  HMMA.16816.F32 R20, R12, R2, R20 ;  /* 0x000000020c14723c */ /* 0x004fe20000001814 */
[----:B------:R-:W-:Y:S02]  /*e120*/  F2FP.F16.E4M3.UNPACK_B R2, R6.H1 ;  /* 0x00000006ff02723e */ /* 0x000fe400030006ff */
[----:B------:R-:W-:-:S15]  /*e130*/  F2FP.F16.E4M3.UNPACK_B R3, R4.H1 ;  /* 0x00000004ff03723e */ /* 0x000fde00030006ff */
[----:B------:R-:W-:Y:S01]  /*e140*/  NOP ;  /* 0x0000000000007918 */ /* 0x000fe20000000000 */
[----:B------:R-:W-:Y:S04]  /*e150*/  STL.64 [R1+0x1a38], R22 ;  /* 0x001a381601007387 */ /* 0x000fe80000100a00 */
[----:B------:R0:W-:Y:S04]  /*e160*/  STL.64 [R1+0x1a30], R20 ;  /* 0x001a301401007387 */ /* 0x0001e80000100a00 */
[----:B------:R-:W2:Y:S04]  /*e170*/  LDL.LU R10, [R1+0x1f8] ;  /* 0x0001f800010a7983 */ /* 0x000ea80000300800 */
[----:B------:R-:W3:Y:S04]  /*e180*/  LDL.LU R8, [R1+0x1fc] ;  /* 0x0001fc0001087983 */ /* 0x000ee80000300800 */
[----:B------:R-:W4:Y:S04]  /*e190*/  LDL.LU R6, [R1+0x208] ;  /* 0x0002080001067983 */ /* 0x000f280000300800 */
[----:B------:R-:W5:Y:S04]  /*e1a0*/  LDL.LU R4, [R1+0x20c] ;  /* 0x00020c0001047983 */ /* 0x000f680000300800 */
[----:B0-----:R-:W2:Y:S04]  /*e1b0*/  LDL.LU R20, [R1+0xf0] ;  /* 0x0000f00001147983 */ /* 0x001ea80000300800 */
[----:B------:R-:W2:Y:S04]  /*e1c0*/  LDL.LU R21, [R1+0xf4] ;  /* 0x0000f40001157983 */ /* 0x000ea80000300800 */
[----:B------:R-:W2:Y:S04]  /*e1d0*/  LDL.LU R22, [R1+0xf8] ;  /* 0x0000f80001167983 */ /* 0x000ea80000300800 */
[----:B------:R-:W2:Y:S01]  /*e1e0*/  LDL.LU R23, [R1+0xfc] ;  /* 0x0000fc0001177983 */ /* 0x000ea20000300800 */
[----:B------:R-:W-:Y:S03]  /*e1f0*/  HMMA.16816.F32 R12, R12, R16, R24 ;  /* 0x000000100c0c723c */ /* 0x000fe60000001818 */
[----:B--2---:R-:W-:Y:S04]  /*e200*/  STL.64 [R1+0x1ac0], R22 ;  /* 0x001ac01601007387 */ /* 0x004fe80000100a00 */
[----:B------:R0:W-:Y:S04]  /*e210*/  STL.64 [R1+0x1ab8], R20 ;  /* 0x001ab81401007387 */ /* 0x0001e80000100a00 */
[----:B0-----:R-:W2:Y:S04]  /*e220*/  LDL.LU R20, [R1+0xb0] ;  /* 0x0000b00001147983 */ /* 0x001ea80000300800 */
[----:B------:R-:W2:Y:S04]  /*e230*/  LDL.LU R21, [R1+0xb4] ;  /* 0x0000b40001157983 */ /* 0x000ea80000300800 */
[----:B------:R-:W2:Y:S04]  /*e240*/  LDL.LU R22, [R1+0xb8] ;  /* 0x0000b80001167983 */ /* 0x000ea80000300800 */
[----:B------:R-:W2:Y:S04]  /*e250*/  LDL.LU R23, [R1+0xbc] ;  /* 0x0000bc0001177983 */ /* 0x000ea80000300800 */
[----:B------:R-:W3:Y:S04]  /*e260*/  LDL.LU R24, [R1+0xd0] ;  /* 0x0000d00001187983 */ /* 0x000ee80000300800 */
[----:B------:R0:W-:Y:S04]  /*e270*/  STL.64 [R1+0x20], R12 ;  /* 0x0000200c01007387 */ /* 0x0001e80000100a00 */
[----:B------:R1:W-:Y:S04]  /*e280*/  STL.64 [R1+0x28], R14 ;  /* 0x0000280e01007387 */ /* 0x0003e80000100a00 */
[----:B------:R-:W3:Y:S04]  /*e290*/  LDL.LU R25, [R1+0xd4] ;  /* 0x0000d40001197983 */ /* 0x000ee80000300800 */
[----:B------:R-:W3:Y:S04]  /*e2a0*/  LDL.LU R26, [R1+0xd8] ;  /* 0x0000d800011a7983 */ /* 0x000ee80000300800 */
[----:B------:R-:W3:Y:S01]  /*e2b0*/  LDL.LU R27, [R1+0xdc] ;  /* 0x0000dc00011b7983 */ /* 0x000ee20000300800 */
[----:B0-----:R-:W-:-:S03]  /*e2c0*/  IMAD.MOV.U32 R12, RZ, RZ, R5 ;  /* 0x000000ffff0c7224 */ /* 0x001fc600078e0005 */
[----:B------:R-:W4:Y:S01]  /*e2d0*/  LDL.LU R18, [R1+0x218] ;  /* 0x0002180001127983 */ /* 0x000f220000300800 */
[----:B------:R-:W-:Y:S02]  /*e2e0*/  IMAD.MOV.U32 R13, RZ, RZ, R7 ;  /* 0x000000ffff0d7224 */ /* 0x000fe400078e0007 */
[----:B-1----:R-:W-:Y:S01]  /*e2f0*/  IMAD.MOV.U32 R14, RZ, RZ, R9 ;  /* 0x000000ffff0e7224 */ /* 0x002fe200078e0009 */
[----:B------:R-:W4:Y:S01]  /*e300*/  LDL.LU R19, [R1+0x21c] ;  /* 0x00021c0001137983 */ /* 0x000f220000300800 */
[----:B------:R-:W-:-:S07]  /*e310*/  IMAD.MOV.U32 R15, RZ, RZ, R11 ;  /* 0x000000ffff0f7224 */ /* 0x000fce00078e000b */
[----:B--2---:R-:W-:Y:S01]  /*e320*/  HMMA.16816.F32 R12, R12, R2, R20 ;  /* 0x000000020c0c723c */ /* 0x004fe20000001814 */
        /* <DEDUP_REMOVED lines=9> */
[----:B------:R-:W2:Y:S01]  /*e3c0*/  LDL.LU.64 R20, [R1+0x1ab8] ;  /* 0x001ab80001147983 */ /* 0x000ea20000300a00 */
[----:B------:R-:W-:-:S02]  /*e3d0*/  F2FP.F16.E4M3.UNPACK_B R16, R10.H1 ;  /* 0x0000000aff10723e */ /* 0x000fc400030006ff */
[----:B------:R-:W-:Y:S01]  /*e3e0*/  F2FP.F16.E4M3.UNPACK_B R17, R8.H1 ;  /* 0x00000008ff11723e */ /* 0x000fe200030006ff */
[----:B------:R-:W3:Y:S04]  /*e3f0*/  LDL.LU R10, [R1+0x1e8] ;  /* 0x0001e800010a7983 */ /* 0x000ee80000300800 */
[----:B------:R-:W3:Y:S04]  /*e400*/  LDL.LU R8, [R1+0x1ec] ;  /* 0x0001ec0001087983 */ /* 0x000ee80000300800 */
[----:B------:R0:W-:Y:S04]  /*e410*/  STL.64 [R1+0x10], R12 ;  /* 0x0000100c01007387 */ /* 0x0001e80000100a00 */
[----:B------:R1:W-:Y:S01]  /*e420*/  STL.64 [R1+0x18], R14 ;  /* 0x0000180e01007387 */ /* 0x0003e20000100a00 */
[----:B0-----:R-:W-:-:S02]  /*e430*/  IMAD.MOV.U32 R12, RZ, RZ, R5 ;  /* 0x000000ffff0c7224 */ /* 0x001fc400078e0005 */
[----:B------:R-:W-:Y:S02]  /*e440*/  IMAD.MOV.U32 R13, RZ, RZ, R7 ;  /* 0x000000ffff0d7224 */ /* 0x000fe400078e0007 */
[----:B-1----:R-:W-:Y:S02]  /*e450*/  IMAD.MOV.U32 R14, RZ, RZ, R9 ;  /* 0x000000ffff0e7224 */ /* 0x002fe400078e0009 */
[----:B------:R-:W-:Y:S01]  /*e460*/  IMAD.MOV.U32 R15, RZ, RZ, R11 ;  /* 0x000000ffff0f7224 */ /* 0x000fe200078e000b */
[----:B----4-:R-:W-:Y:S02]  /*e470*/  F2FP.F16.E4M3.UNPACK_B R2, R6.H1 ;  /* 0x00000006ff02723e */ /* 0x010fe400030006ff */
[----:B-----5:R-:W-:Y:S01]  /*e480*/  F2FP.F16.E4M3.UNPACK_B R3, R4.H1 ;  /* 0x00000004ff03723e */ /* 0x020fe200030006ff */
[----:B------:R-:W4:Y:S04]  /*e490*/  LDL.LU R6, [R1+0x168] ;  /* 0x0001680001067983 */ /* 0x000f280000300800 */
[----:B------:R-:W5:Y:S01]  /*e4a0*/  LDL.LU R4, [R1+0x16c] ;  /* 0x00016c0001047983 */ /* 0x000f620000300800 */
[----:B--2---:R-:W-:-:S15]  /*e4b0*/  HMMA.16816.F32 R12, R12, R16, R20 ;  /* 0x000000100c0c723c */ /* 0x004fde0000001814 */
[----:B------:R-:W-:-:S04]  /*e4c0*/  NOP ;  /* 0x0000000000007918 */ /* 0x000fc80000000000 */
[----:B------:R0:W-:Y:S04]  /*e4d0*/  STL.64 [R1+0x70], R12 ;  /* 0x0000700c01007387 */ /* 0x0001e80000100a00 */
[----:B------:R1:W-:Y:S04]  /*e4e0*/  STL.64 [R1+0x78], R14 ;  /* 0x0000780e01007387 */ /* 0x0003e80000100a00 */
[----:B------:R-:W2:Y:S01]  /*e4f0*/  LDL R23, [R1+0x254] ;  /* 0x0002540001177983 */ /* 0x000ea20000100800 */
[----:B0-----:R-:W-:Y:S02]  /*e500*/  IMAD.MOV.U32 R12, RZ, RZ, R5 ;  /* 0x000000ffff0c7224 */ /* 0x001fe400078e0005 */
[----:B------:R-:W-:-:S02]  /*e510*/  IMAD.MOV.U32 R13, RZ, RZ, R7 ;  /* 0x000000ffff0d7224 */ /* 0x000fc400078e0007 */
[----:B-1----:R-:W-:Y:S02]  /*e520*/  IMAD.MOV.U32 R14, RZ, RZ, R9 ;  /* 0x000000ffff0e7224 */ /* 0x002fe400078e0009 */
[----:B------:R-:W-:-:S07]  /*e530*/  IMAD.MOV.U32 R15, RZ, RZ, R11 ;  /* 0x000000ffff0f7224 */ /* 0x000fce00078e000b */
[----:B------:R-:W-:Y:S01]  /*e540*/  HMMA.16816.F32 R12, R12, R2, R24 ;  /* 0x000000020c0c723c */ /* 0x000fe20000001818 */
[----:B------:R-:W2:Y:S04]  /*e550*/  LDL.LU.64 R26, [R1+0x1ab0] ;  /* 0x001ab000011a7983 */ /* 0x000ea80000300a00 */
[----:B------:R-:W2:Y:S01]  /*e560*/  LDL.LU.64 R24, [R1+0x1aa8] ;  /* 0x001aa80001187983 */ /* 0x000ea20000300a00 */
[----:B------:R-:W-:Y:S02]  /*e570*/  F2FP.F16.E4M3.UNPACK_B R16, R18.H1 ;  /* 0x00000012ff10723e */ /* 0x000fe400030006ff */
[----:B------:R-:W-:-:S11]  /*e580*/  F2FP.F16.E4M3.UNPACK_B R17, R19.H1 ;  /* 0x00000013ff11723e */ /* 0x000fd600030006ff */
[----:B------:R0:W-:Y:S04]  /*e590*/  STL.64 [R1+0xb0], R12 ;  /* 0x0000b00c01007387 */ /* 0x0001e80000100a00 */
[----:B------:R1:W-:Y:S01]  /*e5a0*/  STL.64 [R1+0xb8], R14 ;  /* 0x0000b80e01007387 */ /* 0x0003e20000100a00 */
[----:B0-----:R-:W-:Y:S02]  /*e5b0*/  IMAD.MOV.U32 R12, RZ, RZ, R5 ;  /* 0x000000ffff0c7224 */ /* 0x001fe400078e0005 */
[----:B------:R-:W-:Y:S02]  /*e5c0*/  IMAD.MOV.U32 R13, RZ, RZ, R7 ;  /* 0x000000ffff0d7224 */ /* 0x000fe400078e0007 */
[----:B-1----:R-:W-:Y:S02]  /*e5d0*/  IMAD.MOV.U32 R14, RZ, RZ, R9 ;  /* 0x000000ffff0e7224 */ /* 0x002fe400078e0009 */
[----:B------:R-:W-:-:S07]  /*e5e0*/  IMAD.MOV.U32 R15, RZ, RZ, R11 ;  /* 0x000000ffff0f7224 */ /* 0x000fce00078e000b */
[----:B--2---:R-:W-:Y:S01]  /*e5f0*/  HMMA.16816.F32 R12, R12, R16, R24 ;  /* 0x000000100c0c723c */ /* 0x004fe20000001818 */
[----:B------:R-:W2:Y:S01]  /*e600*/  LDL.LU.64 R26, [R1+0x1aa0] ;  /* 0x001aa000011a7983 */ /* 0x000ea20000300a00 */
[----:B------:R-:W-:-:S03]  /*e610*/  IMAD.MOV.U32 R17, RZ, RZ, R0 ;  /* 0x000000ffff117224 */ /* 0x000fc600078e0000 */
[----:B------:R-:W2:-:S14]  /*e620*/  LDL.LU R16, [R1+0xc0] ;  /* 0x0000c00001107983 */ /* 0x000e9c0000300800 */
[----:B------:R0:W-:Y:S04]  /*e630*/  STL.64 [R1+0xf0], R12 ;  /* 0x0000f00c01007387 */ /* 0x0001e80000100a00 */
[----:B------:R1:W-:Y:S04]  /*e640*/  STL.64 [R1+0xf8], R14 ;  /* 0x0000f80e01007387 */ /* 0x0003e80000100a00 */
[----:B------:R-:W2:Y:S04]  /*e650*/  LDL.LU R0, [R1+0x1a98] ;  /* 0x001a980001007983 */ /* 0x000ea80000300800 */
[----:B------:R-:W2:Y:S04]  /*e660*/  LDL.LU R18, [R1+0xc8] ;  /* 0x0000c80001127983 */ /* 0x000ea80000300800 */
[----:B------:R-:W2:Y:S01]  /*e670*/  LDL.LU R19, [R1+0xcc] ;  /* 0x0000cc0001137983 */ /* 0x000ea20000300800 */
[----:B---3--:R-:W-:Y:S01]  /*e680*/  F2FP.F16.E4M3.UNPACK_B R2, R28.H1 ;  /* 0x0000001cff02723e */ /* 0x008fe200030006ff */
[----:B0-----:R-:W-:Y:S01]  /*e690*/  IMAD.MOV.U32 R12, RZ, RZ, R5 ;  /* 0x000000ffff0c7224 */ /* 0x001fe200078e0005 */
[----:B------:R-:W-:Y:S01]  /*e6a0*/  F2FP.F16.E4M3.UNPACK_B R3, R29.H1 ;  /* 0x0000001dff03723e */ /* 0x000fe200030006ff */
[----:B------:R-:W-:-:S02]  /*e6b0*/  IMAD.MOV.U32 R13, RZ, RZ, R7 ;  /* 0x000000ffff0d7224 */ /* 0x000fc400078e0007 */
[----:B-1----:R-:W-:Y:S02]  /*e6c0*/  IMAD.MOV.U32 R14, RZ, RZ, R9 ;  /* 0x000000ffff0e7224 */ /* 0x002fe400078e0009 */
[----:B------:R-:W-:Y:S01]  /*e6d0*/  IMAD.MOV.U32 R15, RZ, RZ, R11 ;  /* 0x000000ffff0f7224 */ /* 0x000fe200078e000b */
[----:B------:R-:W-:Y:S02]  /*e6e0*/  F2FP.F16.E4M3.UNPACK_B R25, R8.H1 ;  /* 0x00000008ff19723e */ /* 0x000fe400030006ff */
[----:B------:R-:W-:-:S04]  /*e6f0*/  F2FP.F16.E4M3.UNPACK_B R24, R10.H1 ;  /* 0x0000000aff18723e */ /* 0x000fc800030006ff */
[----:B--2---:R-:W-:Y:S01]  /*e700*/  HMMA.16816.F32 R12, R12, R2, R16 ;  /* 0x000000020c0c723c */ /* 0x004fe20000001810 */
[----:B------:R-:W-:Y:S02]  /*e710*/  IMAD.MOV.U32 R18, RZ, RZ, R9 ;  /* 0x000000ffff127224 */ /* 0x000fe400078e0009 */
[----:B------:R-:W-:-:S15]  /*e720*/  IMAD.MOV.U32 R19, RZ, RZ, R11 ;  /* 0x000000ffff137224 */ /* 0x000fde00078e000b */
[----:B------:R-:W-:Y:S01]  /*e730*/  NOP ;  /* 0x0000000000007918 */ /* 0x000fe20000000000 */
[----:B------:R-:W-:Y:S04]  /*e740*/  STL.64 [R1+0xe0], R12 ;  /* 0x0000e00c01007387 */ /* 0x000fe80000100a00 */
[----:B------:R-:W-:Y:S04]  /*e750*/  STL.64 [R1+0xe8], R14 ;  /* 0x0000e80e01007387 */ /* 0x000fe80000100a00 */
[----:B------:R-:W-:Y:S04]  /*e760*/  STL [R1+0x1a94], R11 ;  /* 0x001a940b01007387 */ /* 0x000fe80000100800 */
[----:B------:R0:W-:Y:S04]  /*e770*/  STL [R1+0x1a90], R9 ;  /* 0x001a900901007387 */ /* 0x0001e80000100800 */
[----:B------:R-:W2:Y:S04]  /*e780*/  LDL.LU R8, [R1+0x100] ;  /* 0x0001000001087983 */ /* 0x000ea80000300800 */
[----:B0-----:R-:W2:Y:S04]  /*e790*/  LDL.LU R9, [R1+0x104] ;  /* 0x0001040001097983 */ /* 0x001ea80000300800 */
[----:B------:R-:W2:Y:S04]  /*e7a0*/  LDL.LU R10, [R1+0x108] ;  /* 0x00010800010a7983 */ /* 0x000ea80000300800 */
[----:B------:R-:W2:Y:S01]  /*e7b0*/  LDL.LU R11, [R1+0x10c] ;  /* 0x00010c00010b7983 */ /* 0x000ea20000300800 */
[----:B------:R-:W-:-:S05]  /*e7c0*/  LOP3.LUT R0, R0, 0x40, RZ, 0x3c, !PT ;  /* 0x0000004000007812 */ /* 0x000fca00078e3cff */
[----:B------:R-:W0:Y:S01]  /*e7d0*/  LDSM.16.M88.4 R12, [R0+UR7+0x20000] ;  /* 0x02000007000c783b */ /* 0x000e220008000200 */
[----:B------:R-:W-:Y:S02]  /*e7e0*/  IMAD.MOV.U32 R16, RZ, RZ, R5 ;  /* 0x000000ffff107224 */ /* 0x000fe400078e0005 */
[----:B------:R-:W-:Y:S01]  /*e7f0*/  IMAD.MOV.U32 R17, RZ, RZ, R7 ;  /* 0x000000ffff117224 */ /* 0x000fe200078e0007 */
[----:B0-----:R-:W-:Y:S04]  /*e800*/  STL.64 [R1+0x240], R12 ;  /* 0x0002400c01007387 */ /* 0x001fe80000100a00 */
[----:B------:R-:W-:Y:S04]  /*e810*/  STL.64 [R1+0x248], R14 ;  /* 0x0002480e01007387 */ /* 0x000fe80000100a00 */
[----:B------:R-:W0:Y:S01]  /*e820*/  LDSM.16.MT88.4 R12, [R23+0x8000] ;  /* 0x00800000170c783b */ /* 0x000e220000004200 */
[----:B----4-:R-:W-:-:S03]  /*e830*/  F2FP.F16.E4M3.UNPACK_B R2, R6.H1 ;  /* 0x00000006ff02723e */ /* 0x010fc600030006ff */
[----:B------:R-:W3:Y:S01]  /*e840*/  LDL.LU R28, [R1+0x148] ;  /* 0x00014800011c7983 */ /* 0x000ee20000300800 */
[----:B-----5:R-:W-:-:S03]  /*e850*/  F2FP.F16.E4M3.UNPACK_B R3, R4.H1 ;  /* 0x00000004ff03723e */ /* 0x020fc600030006ff */
[----:B------:R-:W4:Y:S04]  /*e860*/  LDL.LU R29, [R1+0x14c] ;  /* 0x00014c00011d7983 */ /* 0x000f280000300800 */
[----:B------:R-:W5:Y:S04]  /*e870*/  LDL.LU R6, [R1+0x138] ;  /* 0x0001380001067983 */ /* 0x000f680000300800 */
[----:B------:R-:W3:Y:S04]  /*e880*/  LDL.LU R4, [R1+0x13c] ;  /* 0x00013c0001047983 */ /* 0x000ee80000300800 */
[----:B0-----:R0:W-:Y:S04]  /*e890*/  STL [R1+0x19b4], R13 ;  /* 0x0019b40d01007387 */ /* 0x0011e80000100800 */
[----:B------:R1:W-:Y:S01]  /*e8a0*/  STL [R1+0x19b0], R15 ;  /* 0x0019b00f01007387 */ /* 0x0003e20000100800 */
[----:B--2---:R-:W-:Y:S03]  /*e8b0*/  HMMA.16816.F32 R16, R16, R24, R8 ;  /* 0x000000181010723c */ /* 0x004fe60000001808 */
[----:B------:R-:W2:Y:S04]  /*e8c0*/  LDL.LU R11, [R1+0x1a94] ;  /* 0x001a9400010b7983 */ /* 0x000ea80000300800 */
[----:B------:R-:W2:-:S12]  /*e8d0*/  LDL.LU R9, [R1+0x1a90] ;  /* 0x001a900001097983 */ /* 0x000e980000300800 */
[----:B0-----:R-:W-:Y:S02]  /*e8e0*/  IMAD.MOV.U32 R13, RZ, RZ, R19 ;  /* 0x000000ffff0d7224 */ /* 0x001fe400078e0013 */
[----:B-1----:R-:W-:-:S03]  /*e8f0*/  IMAD.MOV.U32 R15, RZ, RZ, R17 ;  /* 0x000000ffff0f7224 */ /* 0x002fc600078e0011 */
[----:B------:R-:W-:Y:S04]  /*e900*/  STL [R1+0x1a64], R13 ;  /* 0x001a640d01007387 */ /* 0x000fe80000100800 */
[----:B------:R-:W-:Y:S04]  /*e910*/  STL [R1+0x1a60], R15 ;  /* 0x001a600f01007387 */ /* 0x000fe80000100800 */
[----:B------:R-:W-:Y:S04]  /*e920*/  STL [R1+0x1a6c], R14 ;  /* 0x001a6c0e01007387 */ /* 0x000fe80000100800 */
[----:B------:R0:W-:Y:S04]  /*e930*/  STL [R1+0x1a68], R12 ;  /* 0x001a680c01007387 */ /* 0x0001e80000100800 */
[----:B0-----:R-:W2:Y:S04]  /*e940*/  LDL.LU R12, [R1+0x120] ;  /* 0x00012000010c7983 */ /* 0x001ea80000300800 */
[----:B------:R-:W2:Y:S04]  /*e950*/  LDL.LU R13, [R1+0x124] ;  /* 0x00012400010d7983 */ /* 0x000ea80000300800 */
[----:B------:R-:W2:Y:S04]  /*e960*/  LDL.LU R14, [R1+0x128] ;  /* 0x00012800010e7983 */ /* 0x000ea80000300800 */
[----:B------:R-:W2:Y:S04]  /*e970*/  LDL.LU R15, [R1+0x12c] ;  /* 0x00012c00010f7983 */ /* 0x000ea80000300800 */
[----:B--2---:R-:W-:Y:S04]  /*e980*/  STL.64 [R1+0x1a78], R14 ;  /* 0x001a780e01007387 */ /* 0x004fe80000100a00 */
[----:B------:R0:W-:Y:S04]  /*e990*/  STL.64 [R1+0x1a70], R12 ;  /* 0x001a700c01007387 */ /* 0x0001e80000100a00 */
[----:B0-----:R-:W2:Y:S04]  /*e9a0*/  LDL.LU R12, [R1+0x110] ;  /* 0x00011000010c7983 */ /* 0x001ea80000300800 */
[----:B------:R-:W2:Y:S04]  /*e9b0*/  LDL.LU R13, [R1+0x114] ;  /* 0x00011400010d7983 */ /* 0x000ea80000300800 */
[----:B------:R-:W2:Y:S04]  /*e9c0*/  LDL.LU R14, [R1+0x118] ;  /* 0x00011800010e7983 */ /* 0x000ea80000300800 */
[----:B------:R-:W2:Y:S01]  /*e9d0*/  LDL.LU R15, [R1+0x11c] ;  /* 0x00011c00010f7983 */ /* 0x000ea20000300800 */
[----:B------:R-:W-:-:S02]  /*e9e0*/  IMAD.MOV.U32 R8, RZ, RZ, R16 ;  /* 0x000000ffff087224 */ /* 0x000fc400078e0010 */
[----:B------:R-:W-:Y:S02]  /*e9f0*/  IMAD.MOV.U32 R10, RZ, RZ, R18 ;  /* 0x000000ffff0a7224 */ /* 0x000fe400078e0012 */
[----:B------:R-:W0:Y:S04]  /*ea00*/  LDSM.16.MT88.4 R16, [R23+0xa000] ;  /* 0x00a000001710783b */ /* 0x000e280000004200 */
[----:B--2---:R-:W-:Y:S04]  /*ea10*/  STL.64 [R1+0x1a88], R14 ;  /* 0x001a880e01007387 */ /* 0x004fe80000100a00 */
[----:B------:R-:W-:Y:S04]  /*ea20*/  STL.64 [R1+0x1a80], R12 ;  /* 0x001a800c01007387 */ /* 0x000fe80000100a00 */
[----:B------:R-:W1:Y:S04]  /*ea30*/  LDSM.16.M88.4 R12, [R0+UR7+0x20800] ;  /* 0x02080007000c783b */ /* 0x000e680008000200 */
[----:B------:R-:W2:Y:S04]  /*ea40*/  LDL.LU R20, [R1+0x90] ;  /* 0x0000900001147983 */ /* 0x000ea80000300800 */
[----:B------:R-:W2:Y:S04]  /*ea50*/  LDL.LU R21, [R1+0x94] ;  /* 0x0000940001157983 */ /* 0x000ea80000300800 */
[----:B0-----:R-:W-:Y:S04]  /*ea60*/  STL [R1+0x19cc], R17 ;  /* 0x0019cc1101007387 */ /* 0x001fe80000100800 */
[----:B------:R-:W-:Y:S04]  /*ea70*/  STL [R1+0x19c8], R19 ;  /* 0x0019c81301007387 */ /* 0x000fe80000100800 */
[----:B-1----:R-:W-:Y:S04]  /*ea80*/  STL.64 [R1+0x230], R12 ;  /* 0x0002300c01007387 */ /* 0x002fe80000100a00 */
[----:B------:R0:W-:Y:S04]  /*ea90*/  STL.64 [R1+0x238], R14 ;  /* 0x0002380e01007387 */ /* 0x0001e80000100a00 */
[----:B0-----:R-:W2:Y:S04]  /*eaa0*/  LDL.LU.64 R14, [R1+0x1a88] ;  /* 0x001a8800010e7983 */ /* 0x001ea80000300a00 */
[----:B------:R-:W2:Y:S01]  /*eab0*/  LDL.LU.64 R12, [R1+0x1a80] ;  /* 0x001a8000010c7983 */ /* 0x000ea20000300a00 */
[----:B------:R-:W-:-:S02]  /*eac0*/  IMAD.MOV.U32 R22, RZ, RZ, R27 ;  /* 0x000000ffff167224 */ /* 0x000fc400078e001b */
[----:B------:R-:W-:Y:S02]  /*ead0*/  IMAD.MOV.U32 R23, RZ, RZ, R26 ;  /* 0x000000ffff177224 */ /* 0x000fe400078e001a */
[----:B------:R-:W-:Y:S02]  /*eae0*/  IMAD.MOV.U32 R24, RZ, RZ, R5 ;  /* 0x000000ffff187224 */ /* 0x000fe400078e0005 */
[----:B------:R-:W-:Y:S02]  /*eaf0*/  IMAD.MOV.U32 R25, RZ, RZ, R7 ;  /* 0x000000ffff197224 */ /* 0x000fe400078e0007 */
[----:B------:R-:W-:Y:S02]  /*eb00*/  IMAD.MOV.U32 R26, RZ, RZ, R9 ;  /* 0x000000ffff1a7224 */ /* 0x000fe400078e0009 */
[----:B------:R-:W-:-:S07]  /*eb10*/  IMAD.MOV.U32 R27, RZ, RZ, R11 ;  /* 0x000000ffff1b7224 */ /* 0x000fce00078e000b */
[----:B--2---:R-:W-:Y:S01]  /*eb20*/  HMMA.16816.F32 R24, R24, R2, R12 ;  /* 0x000000021818723c */ /* 0x004fe2000000180c */
[----:B------:R-:W2:Y:S04]  /*eb30*/  LDL.LU.64 R14, [R1+0x1a78] ;  /* 0x001a7800010e7983 */ /* 0x000ea80000300a00 */
[----:B------:R-:W2:Y:S01]  /*eb40*/  LDL.LU.64 R12, [R1+0x1a70] ;  /* 0x001a7000010c7983 */ /* 0x000ea20000300a00 */
[----:B---3--:R-:W-:Y:S02]  /*eb50*/  F2FP.F16.E4M3.UNPACK_B R28, R28.H1 ;  /* 0x0000001cff1c723e */ /* 0x008fe400030006ff */
[----:B----4-:R-:W-:-:S11]  /*eb60*/  F2FP.F16.E4M3.UNPACK_B R29, R29.H1 ;  /* 0x0000001dff1d723e */ /* 0x010fd600030006ff */
[----:B------:R0:W-:Y:S04]  /*eb70*/  STL.64 [R1+0x110], R24 ;  /* 0x0001101801007387 */ /* 0x0001e80000100a00 */
[----:B------:R1:W-:Y:S01]  /*eb80*/  STL.64 [R1+0x118], R26 ;  /* 0x0001181a01007387 */ /* 0x0003e20000100a00 */
[----:B0-----:R-:W-:Y:S02]  /*eb90*/  IMAD.MOV.U32 R24, RZ, RZ, R5 ;  /* 0x000000ffff187224 */ /* 0x001fe400078e0005 */
[----:B------:R-:W-:Y:S02]  /*eba0*/  IMAD.MOV.U32 R25, RZ, RZ, R7 ;  /* 0x000000ffff197224 */ /* 0x000fe400078e0007 */
[----:B-1----:R-:W-:Y:S02]  /*ebb0*/  IMAD.MOV.U32 R26, RZ, RZ, R9 ;  /* 0x000000ffff1a7224 */ /* 0x002fe400078e0009 */
[----:B------:R-:W-:Y:S01]  /*ebc0*/  IMAD.MOV.U32 R27, RZ, RZ, R11 ;  /* 0x000000ffff1b7224 */ /* 0x000fe200078e000b */
[----:B-----5:R-:W-:Y:S01]  /*ebd0*/  F2FP.F16.E4M3.UNPACK_B R2, R6.H1 ;  /* 0x00000006ff02723e */ /* 0x020fe200030006ff */
[----:B------:R-:W-:Y:S01]  /*ebe0*/  IMAD.MOV.U32 R6, RZ, RZ, R9 ;  /* 0x000000ffff067224 */ /* 0x000fe200078e0009 */
[----:B------:R-:W-:Y:S01]  /*ebf0*/  F2FP.F16.E4M3.UNPACK_B R3, R4.H1 ;  /* 0x00000004ff03723e */ /* 0x000fe200030006ff */
[----:B------:R-:W-:-:S02]  /*ec00*/  IMAD.MOV.U32 R4, RZ, RZ, R5 ;  /* 0x000000ffff047224 */ /* 0x000fc400078e0005 */
[----:B------:R-:W-:Y:S02]  /*ec10*/  IMAD.MOV.U32 R5, RZ, RZ, R7 ;  /* 0x000000ffff057224 */ /* 0x000fe400078e0007 */
[----:B------:R-:W-:Y:S01]  /*ec20*/  IMAD.MOV.U32 R7, RZ, RZ, R11 ;  /* 0x000000ffff077224 */ /* 0x000fe200078e000b */
[----:B--2---:R-:W-:Y:S01]  /*ec30*/  HMMA.16816.F32 R24, R24, R28, R12 ;  /* 0x0000001c1818723c */ /* 0x004fe2000000180c */
[----:B------:R-:W2:Y:S04]  /*ec40*/  LDL.LU R14, [R1+0x1a6c] ;  /* 0x001a6c00010e7983 */ /* 0x000ea80000300800 */
[----:B------:R-:W3:-:S14]  /*ec50*/  LDL.LU R12, [R1+0x1a68] ;  /* 0x001a6800010c7983 */ /* 0x000edc0000300800 */
[----:B------:R-:W-:Y:S01]  /*ec60*/  IMAD.MOV.U32 R17, RZ, RZ, R26 ;  /* 0x000000ffff117224 */ /* 0x000fe200078e001a */
[----:B------:R-:W-:Y:S01]  /*ec70*/  STL.64 [R1+0x120], R24 ;  /* 0x0001201801007387 */ /* 0x000fe20000100a00 */
[----:B------:R-:W-:-:S03]  /*ec80*/  IMAD.MOV.U32 R19, RZ, RZ, R27 ;  /* 0x000000ffff137224 */ /* 0x000fc600078e001b */
[----:B------:R-:W0:Y:S04]  /*ec90*/  LDSM.16.M88.4 R24, [R0+UR7+0x21000] ;  /* 0x021000070018783b */ /* 0x000e280008000200 */
[----:B------:R1:W-:Y:S04]  /*eca0*/  STL [R1+0x19d8], R17 ;  /* 0x0019d81101007387 */ /* 0x0003e80000100800 */
[----:B-1----:R-:W4:Y:S04]  /*ecb0*/  LDL R17, [R1+0x244] ;  /* 0x0002440001117983 */ /* 0x002f280000100800 */
[----:B------:R1:W-:Y:S04]  /*ecc0*/  STL [R1+0x19d4], R19 ;  /* 0x0019d41301007387 */ /* 0x0003e80000100800 */
[----:B-1----:R-:W5:Y:S04]  /*ecd0*/  LDL R19, [R1+0x240] ;  /* 0x0002400001137983 */ /* 0x002f680000100800 */
[----:B0-----:R-:W-:Y:S04]  /*ece0*/  STL.64 [R1+0x220], R24 ;  /* 0x0002201801007387 */ /* 0x001fe80000100a00 */
[----:B------:R-:W-:Y:S04]  /*ecf0*/  STL.64 [R1+0x228], R26 ;  /* 0x0002281a01007387 */ /* 0x000fe80000100a00 */
[----:B------:R-:W-:Y:S04]  /*ed00*/  STL [R1+0x1a5c], R10 ;  /* 0x001a5c0a01007387 */ /* 0x000fe80000100800 */
[----:B------:R0:W-:Y:S04]  /*ed10*/  STL [R1+0x1a58], R8 ;  /* 0x001a580801007387 */ /* 0x0001e80000100800 */
[----:B0-----:R-:W5:Y:S04]  /*ed20*/  LDL.LU R8, [R1+0x80] ;  /* 0x0000800001087983 */ /* 0x001f680000300800 */
[----:B------:R-:W5:Y:S04]  /*ed30*/  LDL.LU R9, [R1+0x84] ;  /* 0x0000840001097983 */ /* 0x000f680000300800 */
[----:B------:R-:W5:Y:S04]  /*ed40*/  LDL.LU R10, [R1+0x88] ;  /* 0x00008800010a7983 */ /* 0x000f680000300800 */
[----:B------:R-:W5:Y:S01]  /*ed50*/  LDL.LU R11, [R1+0x8c] ;  /* 0x00008c00010b7983 */ /* 0x000f620000300800 */
[----:B------:R-:W-:Y:S01]  /*ed60*/  HMMA.16816.F32 R4, R4, R2, R20 ;  /* 0x000000020404723c */ /* 0x000fe20000001814 */
[----:B------:R-:W-:-:S02]  /*ed70*/  IMAD.MOV.U32 R13, RZ, RZ, R24 ;  /* 0x000000ffff0d7224 */ /* 0x000fc400078e0018 */
[----:B------:R-:W-:Y:S01]  /*ed80*/  IMAD.MOV.U32 R15, RZ, RZ, R25 ;  /* 0x000000ffff0f7224 */ /* 0x000fe200078e0019 */
[----:B------:R-:W5:Y:S04]  /*ed90*/  LDL.LU R20, [R1+0x50] ;  /* 0x0000500001147983 */ /* 0x000f680000300800 */
[----:B------:R-:W5:Y:S04]  /*eda0*/  LDL.LU R21, [R1+0x54] ;  /* 0x0000540001157983 */ /* 0x000f680000300800 */
[----:B------:R-:W5:Y:S04]  /*edb0*/  LDL.LU R22, [R1+0x58] ;  /* 0x0000580001167983 */ /* 0x000f680000300800 */
[----:B------:R-:W5:Y:S03]  /*edc0*/  LDL.LU R23, [R1+0x5c] ;  /* 0x00005c0001177983 */ /* 0x000f660000300800 */
[----:B------:R-:W-:-:S02]  /*edd0*/  IMAD.MOV.U32 R27, RZ, RZ, R4 ;  /* 0x000000ffff1b7224 */ /* 0x000fc400078e0004 */
[----:B------:R-:W-:Y:S02]  /*ede0*/  IMAD.MOV.U32 R26, RZ, RZ, R5 ;  /* 0x000000ffff1a7224 */ /* 0x000fe400078e0005 */
[----:B------:R-:W-:Y:S02]  /*edf0*/  IMAD.MOV.U32 R25, RZ, RZ, R6 ;  /* 0x000000ffff197224 */ /* 0x000fe400078e0006 */
[----:B------:R-:W-:Y:S02]  /*ee00*/  IMAD.MOV.U32 R24, RZ, RZ, R7 ;  /* 0x000000ffff187224 */ /* 0x000fe400078e0007 */
[----:B------:R-:W0:Y:S04]  /*ee10*/  LDSM.16.M88.4 R4, [R0+UR7+0x21800] ;  /* 0x021800070004783b */ /* 0x000e280008000200 */
[----:B------:R-:W-:Y:S04]  /*ee20*/  STL [R1+0x19dc], R26 ;  /* 0x0019dc1a01007387 */ /* 0x000fe80000100800 */
[----:B------:R-:W-:Y:S04]  /*ee30*/  STL [R1+0x19d0], R27 ;  /* 0x0019d01b01007387 */ /* 0x000fe80000100800 */
[----:B0-----:R-:W-:Y:S01]  /*ee40*/  STL.64 [R1+0x210], R4 ;  /* 0x0002100401007387 */ /* 0x001fe20000100a00 */
[----:B------:R-:W-:-:S02]  /*ee50*/  IMAD.MOV.U32 R29, RZ, RZ, R4 ;  /* 0x000000ffff1d7224 */ /* 0x000fc400078e0004 */
[----:B------:R-:W-:Y:S01]  /*ee60*/  IMAD.MOV.U32 R28, RZ, RZ, R5 ;  /* 0x000000ffff1c7224 */ /* 0x000fe200078e0005 */
[----:B------:R0:W-:Y:S02]  /*ee70*/  STL.64 [R1+0x218], R6 ;  /* 0x0002180601007387 */ /* 0x0001e40000100a00 */
[----:B0-----:R-:W-:Y:S02]  /*ee80*/  IMAD.MOV.U32 R6, RZ, RZ, R16 ;  /* 0x000000ffff067224 */ /* 0x001fe400078e0010 */
[----:B------:R-:W-:Y:S02]  /*ee90*/  IMAD.MOV.U32 R7, RZ, RZ, R18 ;  /* 0x000000ffff077224 */ /* 0x000fe400078e0012 */
[----:B--2---:R-:W-:Y:S02]  /*eea0*/  IMAD.MOV.U32 R5, RZ, RZ, R14 ;  /* 0x000000ffff057224 */ /* 0x004fe400078e000e */
[----:B---3--:R-:W-:Y:S01]  /*eeb0*/  IMAD.MOV.U32 R4, RZ, RZ, R12 ;  /* 0x000000ffff047224 */ /* 0x008fe200078e000c */
[----:B----4-:R-:W-:-:S02]  /*eec0*/  F2FP.F16.E4M3.UNPACK_B R3, R17 ;  /* 0x00000011ff03723e */ /* 0x010fc400020006ff */
[----:B-----5:R-:W-:-:S07]  /*eed0*/  F2FP.F16.E4M3.UNPACK_B R2, R19 ;  /* 0x00000013ff02723e */ /* 0x020fce00020006ff */
[----:B------:R-:W-:Y:S01]  /*eee0*/  HMMA.16816.F32 R8, R4, R2, R8 ;  /* 0x000000020408723c */ /* 0x000fe20000001808 */
[----:B------:R-:W2:Y:S04]  /*eef0*/  LDL R2, [R1+0x230] ;  /* 0x0002300001027983 */ /* 0x000ea80000100800 */
[----:B------:R-:W3:Y:S04]  /*ef00*/  LDL R3, [R1+0x234] ;  /* 0x0002340001037983 */ /* 0x000ee80000100800 */
[----:B------:R-:W0:Y:S10]  /*ef10*/  LDSM.16.M88.4 R4, [R0+UR7+0x22000] ;  /* 0x022000070004783b */ /* 0x000e340008000200 */
[----:B------:R-:W-:-:S02]  /*ef20*/  IMAD.MOV.U32 R26, RZ, RZ, R8 ;  /* 0x000000ffff1a7224 */ /* 0x000fc400078e0008 */
[----:B------:R-:W-:Y:S01]  /*ef30*/  IMAD.MOV.U32 R27, RZ, RZ, R11 ;  /* 0x000000ffff1b7224 */ /* 0x000fe200078e000b */
[----:B------:R-:W4:Y:S01]  /*ef40*/  LDL.LU R8, [R1+0x40] ;  /* 0x0000400001087983 */ /* 0x000f220000300800 */
[----:B------:R-:W-:Y:S02]  /*ef50*/  IMAD.MOV.U32 R17, RZ, RZ, R9 ;  /* 0x000000ffff117224 */ /* 0x000fe400078e0009 */
[----:B------:R-:W-:Y:S01]  /*ef60*/  IMAD.MOV.U32 R19, RZ, RZ, R10 ;  /* 0x000000ffff137224 */ /* 0x000fe200078e000a */
[----:B------:R-:W4:Y:S04]  /*ef70*/  LDL.LU R9, [R1+0x44] ;  /* 0x0000440001097983 */ /* 0x000f280000300800 */
[----:B------:R-:W4:Y:S04]  /*ef80*/  LDL.LU R10, [R1+0x48] ;  /* 0x00004800010a7983 */ /* 0x000f280000300800 */
[----:B------:R-:W4:Y:S04]  /*ef90*/  LDL.LU R11, [R1+0x4c] ;  /* 0x00004c00010b7983 */ /* 0x000f280000300800 */
[----:B------:R-:W-:Y:S04]  /*efa0*/  STL.64 [R1+0x19e8], R26 ;  /* 0x0019e81a01007387 */ /* 0x000fe80000100a00 */
[----:B------:R1:W-:Y:S04]  /*efb0*/  STL.64 [R1+0x19e0], R24 ;  /* 0x0019e01801007387 */ /* 0x0003e80000100a00 */
[----:B0-----:R0:W-:Y:S04]  /*efc0*/  STL.64 [R1+0x200], R4 ;  /* 0x0002000401007387 */ /* 0x0011e80000100a00 */
[----:B------:R5:W-:Y:S01]  /*efd0*/  STL.64 [R1+0x208], R6 ;  /* 0x0002080601007387 */ /* 0x000be20000100a00 */
[----:B-1----:R-:W-:-:S02]  /*efe0*/  IMAD.MOV.U32 R25, RZ, RZ, R4 ;  /* 0x000000ffff197224 */ /* 0x002fc400078e0004 */
[----:B------:R-:W-:Y:S02]  /*eff0*/  IMAD.MOV.U32 R24, RZ, RZ, R5 ;  /* 0x000000ffff187224 */ /* 0x000fe400078e0005 */
[----:B0-----:R-:W-:Y:S02]  /*f000*/  IMAD.MOV.U32 R4, RZ, RZ, R12 ;  /* 0x000000ffff047224 */ /* 0x001fe400078e000c */
[----:B------:R-:W-:Y:S02]  /*f010*/  IMAD.MOV.U32 R5, RZ, RZ, R14 ;  /* 0x000000ffff057224 */ /* 0x000fe400078e000e */
[----:B-----5:R-:W-:Y:S02]  /*f020*/  IMAD.MOV.U32 R6, RZ, RZ, R16 ;  /* 0x000000ffff067224 */ /* 0x020fe400078e0010 */
[----:B------:R-:W-:Y:S01]  /*f030*/  IMAD.MOV.U32 R7, RZ, RZ, R18 ;  /* 0x000000ffff077224 */ /* 0x000fe200078e0012 */
[----:B--2---:R-:W-:Y:S02]  /*f040*/  F2FP.F16.E4M3.UNPACK_B R2, R2 ;  /* 0x00000002ff02723e */ /* 0x004fe400020006ff */
[----:B---3--:R-:W-:-:S07]  /*f050*/  F2FP.F16.E4M3.UNPACK_B R3, R3 ;  /* 0x00000003ff03723e */ /* 0x008fce00020006ff */
[----:B------:R-:W-:Y:S01]  /*f060*/  HMMA.16816.F32 R20, R4, R2, R20 ;  /* 0x000000020414723c */ /* 0x000fe20000001814 */
[----:B------:R-:W0:-:S15]  /*f070*/  LDSM.16.M88.4 R4, [R0+UR7+0x22800] ;  /* 0x022800070004783b */ /* 0x000e1e0008000200 */
[----:B------:R-:W-:-:S03]  /*f080*/  NOP ;  /* 0x0000000000007918 */ /* 0x000fc60000000000 */
[----:B------:R0:W-:Y:S04]  /*f090*/  STL.64 [R1+0xa0], R20 ;  /* 0x0000a01401007387 */ /* 0x0001e80000100a00 */
[----:B------:R-:W-:Y:S01]  /*f0a0*/  STL.64 [R1+0xa8], R22 ;  /* 0x0000a81601007387 */ /* 0x000fe20000100a00 */
[----:B0-----:R-:W-:Y:S02]  /*f0b0*/  IMAD.MOV.U32 R21, RZ, RZ, R4 ;  /* 0x000000ffff157224 */ /* 0x001fe400078e0004 */
[----:B------:R-:W-:Y:S01]  /*f0c0*/  IMAD.MOV.U32 R20, RZ, RZ, R5 ;  /* 0x000000ffff147224 */ /* 0x000fe200078e0005 */
[----:B------:R-:W-:Y:S04]  /*f0d0*/  STL.64 [R1+0x1f0], R4 ;  /* 0x0001f00401007387 */ /* 0x000fe80000100a00 */
[----:B------:R-:W-:Y:S04]  /*f0e0*/  STL.64 [R1+0x1f8], R6 ;  /* 0x0001f80601007387 */ /* 0x000fe80000100a00 */
[----:B------:R0:W-:Y:S04]  /*f0f0*/  STL.64 [R1+0x1a40], R20 ;  /* 0x001a401401007387 */ /* 0x0001e80000100a00 */
[----:B0-----:R-:W2:Y:S04]  /*f100*/  LDL.LU R20, [R1+0x30] ;  /* 0x0000300001147983 */ /* 0x001ea80000300800 */
[----:B------:R-:W2:Y:S04]  /*f110*/  LDL.LU R21, [R1+0x34] ;  /* 0x0000340001157983 */ /* 0x000ea80000300800 */
[----:B------:R-:W3:Y:S04]  /*f120*/  LDL.LU R22, [R1+0x38] ;  /* 0x0000380001167983 */ /* 0x000ee80000300800 */
[----:B------:R-:W3:Y:S01]  /*f130*/  LDL.LU R23, [R1+0x3c] ;  /* 0x00003c0001177983 */ /* 0x000ee20000300800 */
[----:B------:R-:W-:Y:S01]  /*f140*/  F2FP.F16.E4M3.UNPACK_B R2, R13 ;  /* 0x0000000dff02723e */ /* 0x000fe200020006ff */
[----:B------:R-:W-:Y:S01]  /*f150*/  IMAD.MOV.U32 R4, RZ, RZ, R12 ;  /* 0x000000ffff047224 */ /* 0x000fe200078e000c */
[----:B------:R-:W-:Y:S01]  /*f160*/  F2FP.F16.E4M3.UNPACK_B R3, R15 ;  /* 0x0000000fff03723e */ /* 0x000fe200020006ff */
[----:B------:R-:W-:-:S02]  /*f170*/  IMAD.MOV.U32 R5, RZ, RZ, R14 ;  /* 0x000000ffff057224 */ /* 0x000fc400078e000e */
[----:B------:R-:W-:Y:S02]  /*f180*/  IMAD.MOV.U32 R6, RZ, RZ, R16 ;  /* 0x000000ffff067224 */ /* 0x000fe400078e0010 */
[----:B------:R-:W-:-:S07]  /*f190*/  IMAD.MOV.U32 R7, RZ, RZ, R18 ;  /* 0x000000ffff077224 */ /* 0x000fce00078e0012 */
[----:B----4-:R-:W-:Y:S01]  /*f1a0*/  HMMA.16816.F32 R4, R4, R2, R8 ;  /* 0x000000020404723c */ /* 0x010fe20000001808 */
[----:B---3--:R-:W-:Y:S04]  /*f1b0*/  STL.64 [R1+0x1a50], R22 ;  /* 0x001a501601007387 */ /* 0x008fe80000100a00 */
[----:B--2---:R0:W-:Y:S04]  /*f1c0*/  STL.64 [R1+0x1a48], R20 ;  /* 0x001a481401007387 */ /* 0x0041e80000100a00 */
[----:B0-----:R-:W2:Y:S04]  /*f1d0*/  LDL.LU R20, [R1] ;  /* 0x0000000001147983 */ /* 0x001ea80000300800 */
[----:B------:R-:W2:Y:S04]  /*f1e0*/  LDL.LU R21, [R1+0x4] ;  /* 0x0000040001157983 */ /* 0x000ea80000300800 */
[----:B------:R-:W2:Y:S04]  /*f1f0*/  LDL.LU R22, [R1+0x8] ;  /* 0x0000080001167983 */ /* 0x000ea80000300800 */
[----:B------:R-:W2:Y:S04]  /*f200*/  LDL.LU R23, [R1+0xc] ;  /* 0x00000c0001177983 */ /* 0x000ea80000300800 */
[----:B------:R-:W3:Y:S04]  /*f210*/  LDL.LU R13, [R1+0x1a64] ;  /* 0x001a6400010d7983 */ /* 0x000ee80000300800 */
[----:B------:R-:W4:Y:S04]  /*f220*/  LDL.LU R15, [R1+0x1a60] ;  /* 0x001a6000010f7983 */ /* 0x000f280000300800 */
[----:B------:R-:W5:Y:S04]  /*f230*/  LDL.LU R10, [R1+0x1a5c] ;  /* 0x001a5c00010a7983 */ /* 0x000f680000300800 */
[----:B------:R-:W3:Y:S04]  /*f240*/  LDL.LU R8, [R1+0x1a58] ;  /* 0x001a580001087983 */ /* 0x000ee80000300800 */
[----:B------:R-:W-:Y:S04]  /*f250*/  STL.64 [R1+0x90], R4 ;  /* 0x0000900401007387 */ /* 0x000fe80000100a00 */
[----:B------:R-:W-:Y:S04]  /*f260*/  STL.64 [R1+0x98], R6 ;  /* 0x0000980601007387 */ /* 0x000fe80000100a00 */
[----:B------:R-:W0:Y:S01]  /*f270*/  LDSM.16.M88.4 R4, [R0+UR7+0x23000] ;  /* 0x023000070004783b */ /* 0x000e220008000200 */
[----:B------:R-:W-:-:S02]  /*f280*/  F2FP.F16.E4M3.UNPACK_B R2, R29 ;  /* 0x0000001dff02723e */ /* 0x000fc400020006ff */
        /* <DEDUP_REMOVED lines=9> */
[----:B--2---:R-:W-:Y:S01]  /*f320*/  HMMA.16816.F32 R4, R4, R2, R20 ;  /* 0x000000020404723c */ /* 0x004fe20000001814 */
[----:B------:R-:W0:-:S15]  /*f330*/  LDSM.16.M88.4 R20, [R0+UR7+0x23800] ;  /* 0x023800070014783b */ /* 0x000e1e0008000200 */
[----:B------:R-:W-:-:S03]  /*f340*/  NOP ;  /* 0x0000000000007918 */ /* 0x000fc60000000000 */
[----:B------:R-:W-:Y:S04]  /*f350*/  STL.64 [R1+0x80], R4 ;  /* 0x0000800401007387 */ /* 0x000fe80000100a00 */
[----:B------:R-:W-:Y:S04]  /*f360*/  STL.64 [R1+0x88], R6 ;  /* 0x0000880601007387 */ /* 0x000fe80000100a00 */
[----:B0-----:R-:W-:Y:S01]  /*f370*/  STL.64 [R1+0x1d0], R20 ;  /* 0x0001d01401007387 */ /* 0x001fe20000100a00 */
[----:B------:R-:W-:Y:S02]  /*f380*/  IMAD.MOV.U32 R27, RZ, RZ, R20 ;  /* 0x000000ffff1b7224 */ /* 0x000fe400078e0014 */
[----:B------:R-:W-:Y:S01]  /*f390*/  IMAD.MOV.U32 R26, RZ, RZ, R21 ;  /* 0x000000ffff1a7224 */ /* 0x000fe200078e0015 */
[----:B------:R0:W-:Y:S04]  /*f3a0*/  STL.64 [R1+0x1d8], R22 ;  /* 0x0001d81601007387 */ /* 0x0001e80000100a00 */
[----:B0-----:R-:W2:Y:S04]  /*f3b0*/  LDL.LU.64 R22, [R1+0x1a50] ;  /* 0x001a500001167983 */ /* 0x001ea80000300a00 */
[----:B------:R-:W2:Y:S01]  /*f3c0*/  LDL.LU.64 R20, [R1+0x1a48] ;  /* 0x001a480001147983 */ /* 0x000ea20000300a00 */
[----:B------:R-:W-:Y:S01]  /*f3d0*/  F2FP.F16.E4M3.UNPACK_B R2, R25 ;  /* 0x00000019ff02723e */ /* 0x000fe200020006ff */
[----:B------:R-:W-:Y:S01]  /*f3e0*/  IMAD.MOV.U32 R4, RZ, RZ, R12 ;  /* 0x000000ffff047224 */ /* 0x000fe200078e000c */
[----:B------:R-:W-:Y:S01]  /*f3f0*/  F2FP.F16.E4M3.UNPACK_B R3, R24 ;  /* 0x00000018ff03723e */ /* 0x000fe200020006ff */
[----:B------:R-:W-:-:S02]  /*f400*/  IMAD.MOV.U32 R5, RZ, RZ, R14 ;  /* 0x000000ffff057224 */ /* 0x000fc400078e000e */
[----:B------:R-:W-:Y:S02]  /*f410*/  IMAD.MOV.U32 R6, RZ, RZ, R16 ;  /* 0x000000ffff067224 */ /* 0x000fe400078e0010 */
[----:B------:R-:W-:-:S07]  /*f420*/  IMAD.MOV.U32 R7, RZ, RZ, R18 ;  /* 0x000000ffff077224 */ /* 0x000fce00078e0012 */
[----:B--2---:R-:W-:Y:S01]  /*f430*/  HMMA.16816.F32 R4, R4, R2, R20 ;  /* 0x000000020404723c */ /* 0x004fe20000001814 */
[----:B------:R-:W2:-:S15]  /*f440*/  LDL.LU.64 R20, [R1+0x1a40] ;  /* 0x001a400001147983 */ /* 0x000e9e0000300a00 */
[----:B------:R-:W-:-:S03]  /*f450*/  NOP ;  /* 0x0000000000007918 */ /* 0x000fc60000000000 */
[----:B------:R-:W-:Y:S04]  /*f460*/  STL.64 [R1+0x60], R4 ;  /* 0x0000600401007387 */ /* 0x000fe80000100a00 */
[----:B------:R-:W-:Y:S01]  /*f470*/  STL.64 [R1+0x68], R6 ;  /* 0x0000680601007387 */ /* 0x000fe20000100a00 */
[----:B--2---:R-:W-:Y:S02]  /*f480*/  F2FP.F16.E4M3.UNPACK_B R2, R21 ;  /* 0x00000015ff02723e */ /* 0x004fe400020006ff */
[----:B------:R-:W-:Y:S02]  /*f490*/  F2FP.F16.E4M3.UNPACK_B R3, R20 ;  /* 0x00000014ff03723e */ /* 0x000fe400020006ff */
[----:B------:R-:W0:Y:S02]  /*f4a0*/  LDSM.16.M88.4 R20, [R0+UR7+0x24000] ;  /* 0x024000070014783b */ /* 0x000e240008000200 */
[----:B0-----:R-:W-:-:S02]  /*f4b0*/  IMAD.MOV.U32 R25, RZ, RZ, R20 ;  /* 0x000000ffff197224 */ /* 0x001fc400078e0014 */
[----:B------:R-:W-:Y:S01]  /*f4c0*/  STL.64 [R1+0x1c0], R20 ;  /* 0x0001c01401007387 */ /* 0x000fe20000100a00 */
[----:B------:R-:W-:-:S03]  /*f4d0*/  IMAD.MOV.U32 R24, RZ, RZ, R21 ;  /* 0x000000ffff187224 */ /* 0x000fc600078e0015 */
[----:B------:R0:W-:Y:S04]  /*f4e0*/  STL.64 [R1+0x1c8], R22 ;  /* 0x0001c81601007387 */ /* 0x0001e80000100a00 */
[----:B0-----:R-:W2:Y:S04]  /*f4f0*/  LDL.LU.64 R22, [R1+0x1a38] ;  /* 0x001a380001167983 */ /* 0x001ea80000300a00 */
[----:B------:R-:W2:Y:S04]  /*f500*/  LDL.LU.64 R20, [R1+0x1a30] ;  /* 0x001a300001147983 */ /* 0x000ea80000300a00 */
[----:B------:R-:W-:Y:S04]  /*f510*/  STL.64 [R1+0x1a18], R26 ;  /* 0x001a181a01007387 */ /* 0x000fe80000100a00 */
[----:B------:R0:W-:Y:S04]  /*f520*/  STL.64 [R1+0x1a10], R24 ;  /* 0x001a101801007387 */ /* 0x0001e80000100a00 */
[----:B0-----:R-:W3:Y:S04]  /*f530*/  LDL.LU R24, [R1+0x20] ;  /* 0x0000200001187983 */ /* 0x001ee80000300800 */
[----:B------:R-:W3:Y:S04]  /*f540*/  LDL.LU R25, [R1+0x24] ;  /* 0x0000240001197983 */ /* 0x000ee80000300800 */
[----:B------:R-:W3:Y:S04]  /*f550*/  LDL.LU R26, [R1+0x28] ;  /* 0x00002800011a7983 */ /* 0x000ee80000300800 */
[----:B------:R-:W3:Y:S01]  /*f560*/  LDL.LU R27, [R1+0x2c] ;  /* 0x00002c00011b7983 */ /* 0x000ee20000300800 */
[----:B------:R-:W-:-:S02]  /*f570*/  IMAD.MOV.U32 R4, RZ, RZ, R12 ;  /* 0x000000ffff047224 */ /* 0x000fc400078e000c */
[----:B------:R-:W-:Y:S02]  /*f580*/  IMAD.MOV.U32 R5, RZ, RZ, R14 ;  /* 0x000000ffff057224 */ /* 0x000fe400078e000e */
[----:B------:R-:W-:Y:S02]  /*f590*/  IMAD.MOV.U32 R6, RZ, RZ, R16 ;  /* 0x000000ffff067224 */ /* 0x000fe400078e0010 */
[----:B------:R-:W-:-:S07]  /*f5a0*/  IMAD.MOV.U32 R7, RZ, RZ, R18 ;  /* 0x000000ffff077224 */ /* 0x000fce00078e0012 */
[----:B--2---:R-:W-:Y:S01]  /*f5b0*/  HMMA.16816.F32 R4, R4, R2, R20 ;  /* 0x000000020404723c */ /* 0x004fe20000001814 */
[----:B---3--:R-:W-:Y:S04]  /*f5c0*/  STL.64 [R1+0x1a28], R26 ;  /* 0x001a281a01007387 */ /* 0x008fe80000100a00 */
[----:B------:R-:W-:Y:S04]  /*f5d0*/  STL.64 [R1+0x1a20], R24 ;  /* 0x001a201801007387 */ /* 0x000fe80000100a00 */
[----:B------:R-:W0:Y:S04]  /*f5e0*/  LDSM.16.M88.4 R24, [R0+UR7+0x24800] ;  /* 0x024800070018783b */ /* 0x000e280008000200 */
[----:B------:R-:W2:Y:S06]  /*f5f0*/  LDL.LU R20, [R1+0x10] ;  /* 0x0000100001147983 */ /* 0x000eac0000300800 */
[----:B------:R-:W-:Y:S04]  /*f600*/  STL.64 [R1], R4 ;  /* 0x0000000401007387 */ /* 0x000fe80000100a00 */
[----:B------:R-:W-:Y:S04]  /*f610*/  STL.64 [R1+0x8], R6 ;  /* 0x0000080601007387 */ /* 0x000fe80000100a00 */
[----:B------:R-:W2:Y:S01]  /*f620*/  LDL.LU R21, [R1+0x14] ;  /* 0x0000140001157983 */ /* 0x000ea20000300800 */
[----:B------:R-:W-:-:S03]  /*f630*/  F2FP.F16.E4M3.UNPACK_B R2, R11 ;  /* 0x0000000bff02723e */ /* 0x000fc600020006ff */
[----:B------:R-:W2:Y:S01]  /*f640*/  LDL.LU R22, [R1+0x18] ;  /* 0x0000180001167983 */ /* 0x000ea20000300800 */
[----:B------:R-:W-:-:S03]  /*f650*/  F2FP.F16.E4M3.UNPACK_B R3, R9 ;  /* 0x00000009ff03723e */ /* 0x000fc600020006ff */
[----:B------:R-:W2:Y:S04]  /*f660*/  LDL.LU R23, [R1+0x1c] ;  /* 0x00001c0001177983 */ /* 0x000ea80000300800 */
[----:B0-----:R-:W-:Y:S01]  /*f670*/  STL.64 [R1+0x1b0], R24 ;  /* 0x0001b01801007387 */ /* 0x001fe20000100a00 */
[----:B------:R-:W-:Y:S02]  /*f680*/  IMAD.MOV.U32 R11, RZ, RZ, R24 ;  /* 0x000000ffff0b7224 */ /* 0x000fe400078e0018 */
[----:B------:R-:W-:Y:S01]  /*f690*/  IMAD.MOV.U32 R9, RZ, RZ, R25 ;  /* 0x000000ffff097224 */ /* 0x000fe200078e0019 */
[----:B------:R0:W-:Y:S04]  /*f6a0*/  STL.64 [R1+0x1b8], R26 ;  /* 0x0001b81a01007387 */ /* 0x0001e80000100a00 */
[----:B0-----:R-:W3:Y:S04]  /*f6b0*/  LDL.LU.64 R26, [R1+0x1a28] ;  /* 0x001a2800011a7983 */ /* 0x001ee80000300a00 */
[----:B------:R-:W3:Y:S01]  /*f6c0*/  LDL.LU.64 R24, [R1+0x1a20] ;  /* 0x001a200001187983 */ /* 0x000ee20000300a00 */
[----:B------:R-:W-:-:S02]  /*f6d0*/  IMAD.MOV.U32 R4, RZ, RZ, R12 ;  /* 0x000000ffff047224 */ /* 0x000fc400078e000c */
[----:B------:R-:W-:Y:S02]  /*f6e0*/  IMAD.MOV.U32 R5, RZ, RZ, R14 ;  /* 0x000000ffff057224 */ /* 0x000fe400078e000e */
[----:B------:R-:W-:Y:S02]  /*f6f0*/  IMAD.MOV.U32 R6, RZ, RZ, R16 ;  /* 0x000000ffff067224 */ /* 0x000fe400078e0010 */
[----:B------:R-:W-:Y:S01]  /*f700*/  IMAD.MOV.U32 R7, RZ, RZ, R18 ;  /* 0x000000ffff077224 */ /* 0x000fe200078e0012 */
[----:B-----5:R-:W-:Y:S04]  /*f710*/  STL.64 [R1+0x1a08], R10 ;  /* 0x001a080a01007387 */ /* 0x020fe80000100a00 */
[----:B------:R0:W-:Y:S04]  /*f720*/  STL.64 [R1+0x1a00], R8 ;  /* 0x001a000801007387 */ /* 0x0001e80000100a00 */
[----:B0-----:R-:W5:Y:S04]  /*f730*/  LDL.LU R8, [R1+0x70] ;  /* 0x0000700001087983 */ /* 0x001f680000300800 */
[----:B------:R-:W5:Y:S04]  /*f740*/  LDL.LU R9, [R1+0x74] ;  /* 0x0000740001097983 */ /* 0x000f680000300800 */
[----:B------:R-:W5:Y:S04]  /*f750*/  LDL.LU R10, [R1+0x78] ;  /* 0x00007800010a7983 */ /* 0x000f680000300800 */
[----:B------:R-:W5:Y:S01]  /*f760*/  LDL.LU R11, [R1+0x7c] ;  /* 0x00007c00010b7983 */ /* 0x000f620000300800 */
[----:B---3--:R-:W-:Y:S03]  /*f770*/  HMMA.16816.F32 R4, R4, R2, R24 ;  /* 0x000000020404723c */ /* 0x008fe60000001818 */
[----:B------:R-:W3:Y:S04]  /*f780*/  LDL.LU.64 R26, [R1+0x1a18] ;  /* 0x001a1800011a7983 */ /* 0x000ee80000300a00 */
[----:B------:R-:W2:-:S12]  /*f790*/  LDL.LU.64 R24, [R1+0x1a10] ;  /* 0x001a100001187983 */ /* 0x000e980000300a00 */
[----:B------:R0:W-:Y:S04]  /*f7a0*/  STL.64 [R1+0x20], R4 ;  /* 0x0000200401007387 */ /* 0x0001e80000100a00 */
[----:B------:R1:W-:Y:S01]  /*f7b0*/  STL.64 [R1+0x28], R6 ;  /* 0x0000280601007387 */ /* 0x0003e20000100a00 */
[----:B0-----:R-:W-:Y:S02]  /*f7c0*/  IMAD.MOV.U32 R4, RZ, RZ, R12 ;  /* 0x000000ffff047224 */ /* 0x001fe400078e000c */
[----:B------:R-:W-:Y:S02]  /*f7d0*/  IMAD.MOV.U32 R5, RZ, RZ, R14 ;  /* 0x000000ffff057224 */ /* 0x000fe400078e000e */
[----:B-1----:R-:W-:Y:S02]  /*f7e0*/  IMAD.MOV.U32 R6, RZ, RZ, R16 ;  /* 0x000000ffff067224 */ /* 0x002fe400078e0010 */
[----:B------:R-:W-:Y:S01]  /*f7f0*/  IMAD.MOV.U32 R7, RZ, RZ, R18 ;  /* 0x000000ffff077224 */ /* 0x000fe200078e0012 */
[----:B---3--:R-:W-:-:S02]  /*f800*/  F2FP.F16.E4M3.UNPACK_B R2, R27 ;  /* 0x0000001bff02723e */ /* 0x008fc400020006ff */
[----:B------:R-:W-:-:S07]  /*f810*/  F2FP.F16.E4M3.UNPACK_B R3, R26 ;  /* 0x0000001aff03723e */ /* 0x000fce00020006ff */
[----:B--2---:R-:W-:Y:S01]  /*f820*/  HMMA.16816.F32 R4, R4, R2, R20 ;  /* 0x000000020404723c */ /* 0x004fe20000001814 */
[----:B------:R-:W-:Y:S02]  /*f830*/  F2FP.F16.E4M3.UNPACK_B R3, R24 ;  /* 0x00000018ff03723e */ /* 0x000fe400020006ff */
[----:B------:R-:W-:-:S15]  /*f840*/  F2FP.F16.E4M3.UNPACK_B R2, R25 ;  /* 0x00000019ff02723e */ /* 0x000fde00020006ff */
[----:B------:R-:W-:Y:S01]  /*f850*/  NOP ;  /* 0x0000000000007918 */ /* 0x000fe20000000000 */
[----:B------:R0:W-:Y:S04]  /*f860*/  STL.64 [R1+0x10], R4 ;  /* 0x0000100401007387 */ /* 0x0001e80000100a00 */
[----:B------:R1:W-:Y:S04]  /*f870*/  STL.64 [R1+0x18], R6 ;  /* 0x0000180601007387 */ /* 0x0003e80000100a00 */
[----:B------:R-:W2:Y:S04]  /*f880*/  LDL.LU R24, [R1+0xf0] ;  /* 0x0000f00001187983 */ /* 0x000ea80000300800 */
[----:B------:R-:W2:Y:S04]  /*f890*/  LDL.LU R25, [R1+0xf4] ;  /* 0x0000f40001197983 */ /* 0x000ea80000300800 */
[----:B------:R-:W3:Y:S04]  /*f8a0*/  LDL.LU R26, [R1+0xf8] ;  /* 0x0000f800011a7983 */ /* 0x000ee80000300800 */
[----:B------:R-:W3:Y:S01]  /*f8b0*/  LDL.LU R27, [R1+0xfc] ;  /* 0x0000fc00011b7983 */ /* 0x000ee20000300800 */
[----:B0-----:R-:W-:-:S02]  /*f8c0*/  IMAD.MOV.U32 R4, RZ, RZ, R12 ;  /* 0x000000ffff047224 */ /* 0x001fc400078e000c */
[----:B------:R-:W-:Y:S02]  /*f8d0*/  IMAD.MOV.U32 R5, RZ, RZ, R14 ;  /* 0x000000ffff057224 */ /* 0x000fe400078e000e */
[----:B-1----:R-:W-:Y:S02]  /*f8e0*/  IMAD.MOV.U32 R6, RZ, RZ, R16 ;  /* 0x000000ffff067224 */ /* 0x002fe400078e0010 */
[----:B------:R-:W-:-:S07]  /*f8f0*/  IMAD.MOV.U32 R7, RZ, RZ, R18 ;  /* 0x000000ffff077224 */ /* 0x000fce00078e0012 */
[----:B-----5:R-:W-:Y:S01]  /*f900*/  HMMA.16816.F32 R4, R4, R2, R8 ;  /* 0x000000020404723c */ /* 0x020fe20000001808 */
[----:B---3--:R-:W-:Y:S04]  /*f910*/  STL.64 [R1+0x19f8], R26 ;  /* 0x0019f81a01007387 */ /* 0x008fe80000100a00 */
[----:B--2---:R0:W-:Y:S04]  /*f920*/  STL.64 [R1+0x19f0], R24 ;  /* 0x0019f01801007387 */ /* 0x0041e80000100a00 */
        /* <DEDUP_REMOVED lines=8> */
[----:B------:R-:W5:Y:S04]  /*f9b0*/  LDL.LU.64 R10, [R1+0x1a08] ;  /* 0x001a0800010a7983 */ /* 0x000f680000300a00 */
[----:B------:R-:W2:Y:S04]  /*f9c0*/  LDL.LU.64 R8, [R1+0x1a00] ;  /* 0x001a000001087983 */ /* 0x000ea80000300a00 */
[----:B------:R0:W-:Y:S04]  /*f9d0*/  STL.64 [R1+0x50], R4 ;  /* 0x0000500401007387 */ /* 0x0001e80000100a00 */
[----:B------:R1:W-:Y:S01]  /*f9e0*/  STL.64 [R1+0x58], R6 ;  /* 0x0000580601007387 */ /* 0x0003e20000100a00 */
[----:B0-----:R-:W-:-:S02]  /*f9f0*/  IMAD.MOV.U32 R4, RZ, RZ, R12 ;  /* 0x000000ffff047224 */ /* 0x001fc400078e000c */
[----:B------:R-:W-:Y:S02]  /*fa00*/  IMAD.MOV.U32 R5, RZ, RZ, R14 ;  /* 0x000000ffff057224 */ /* 0x000fe400078e000e */
[----:B-1----:R-:W-:Y:S02]  /*fa10*/  IMAD.MOV.U32 R6, RZ, RZ, R16 ;  /* 0x000000ffff067224 */ /* 0x002fe400078e0010 */
[----:B------:R-:W-:Y:S01]  /*fa20*/  IMAD.MOV.U32 R7, RZ, RZ, R18 ;  /* 0x000000ffff077224 */ /* 0x000fe200078e0012 */
[----:B-----5:R-:W-:Y:S02]  /*fa30*/  F2FP.F16.E4M3.UNPACK_B R2, R11 ;  /* 0x0000000bff02723e */ /* 0x020fe400020006ff */
[----:B--2---:R-:W-:-:S07]  /*fa40*/  F2FP.F16.E4M3.UNPACK_B R3, R9 ;  /* 0x00000009ff03723e */ /* 0x004fce00020006ff */
[----:B------:R-:W-:Y:S01]  /*fa50*/  HMMA.16816.F32 R4, R4, R2, R24 ;  /* 0x000000020404723c */ /* 0x000fe20000001818 */
[----:B------:R-:W2:Y:S04]  /*fa60*/  LDL.LU.64 R26, [R1+0x19f8] ;  /* 0x0019f800011a7983 */ /* 0x000ea80000300a00 */
[----:B------:R-:W2:-:S14]  /*fa70*/  LDL.LU.64 R24, [R1+0x19f0] ;  /* 0x0019f00001187983 */ /* 0x000e9c0000300a00 */
[----:B------:R-:W-:Y:S04]  /*fa80*/  STL.64 [R1+0x40], R4 ;  /* 0x0000400401007387 */ /* 0x000fe80000100a00 */
[----:B------:R-:W-:Y:S04]  /*fa90*/  STL.64 [R1+0x48], R6 ;  /* 0x0000480601007387 */ /* 0x000fe80000100a00 */
[----:B------:R-:W0:Y:S04]  /*faa0*/  LDSM.16.M88.4 R4, [R0+UR7+0x25000] ;  /* 0x025000070004783b */ /* 0x000e280008000200 */
[----:B0-----:R-:W-:Y:S01]  /*fab0*/  STL.64 [R1+0x160], R4 ;  /* 0x0001600401007387 */ /* 0x001fe20000100a00 */
[----:B------:R-:W-:-:S02]  /*fac0*/  IMAD.MOV.U32 R2, RZ, RZ, R4 ;  /* 0x000000ffff027224 */ /* 0x000fc400078e0004 */
[----:B------:R-:W-:Y:S01]  /*fad0*/  IMAD.MOV.U32 R3, RZ, RZ, R5 ;  /* 0x000000ffff037224 */ /* 0x000fe200078e0005 */
[----:B------:R-:W-:Y:S04]  /*fae0*/  STL.64 [R1+0x168], R6 ;  /* 0x0001680601007387 */ /* 0x000fe80000100a00 */
[----:B------:R-:W0:Y:S04]  /*faf0*/  LDSM.16.M88.4 R4, [R0+UR7+0x25800] ;  /* 0x025800070004783b */ /* 0x000e280008000200 */
[----:B0-----:R-:W-:Y:S01]  /*fb00*/  STL.64 [R1+0x170], R4 ;  /* 0x0001700401007387 */ /* 0x001fe20000100a00 */
[----:B------:R-:W-:-:S02]  /*fb10*/  IMAD.MOV.U32 R29, RZ, RZ, R4 ;  /* 0x000000ffff1d7224 */ /* 0x000fc400078e0004 */
[----:B------:R-:W-:Y:S01]  /*fb20*/  IMAD.MOV.U32 R28, RZ, RZ, R5 ;  /* 0x000000ffff1c7224 */ /* 0x000fe200078e0005 */
[----:B------:R-:W-:Y:S04]  /*fb30*/  STL.64 [R1+0x178], R6 ;  /* 0x0001780601007387 */ /* 0x000fe80000100a00 */
[----:B------:R-:W0:Y:S01]  /*fb40*/  LDSM.16.M88.4 R4, [R0+UR7+0x26000] ;  /* 0x026000070004783b */ /* 0x000e220008000200 */
[----:B----4-:R-:W-:Y:S02]  /*fb50*/  IMAD.MOV.U32 R9, RZ, RZ, R15 ;  /* 0x000000ffff097224 */ /* 0x010fe400078e000f */
[----:B------:R-:W-:Y:S01]  /*fb60*/  IMAD.MOV.U32 R11, RZ, RZ, R13 ;  /* 0x000000ffff0b7224 */ /* 0x000fe200078e000d */
        /* <DEDUP_REMOVED lines=10> */
[----:B--2---:R-:W-:Y:S01]  /*fc10*/  HMMA.16816.F32 R4, R4, R2, R24 ;  /* 0x000000020404723c */ /* 0x004fe20000001818 */
[----:B------:R-:W2:Y:S01]  /*fc20*/  LDL.LU.64 R26, [R1+0x19e8] ;  /* 0x0019e800011a7983 */ /* 0x000ea20000300a00 */
[----:B------:R-:W-:-:S03]  /*fc30*/  F2FP.F16.E4M3.UNPACK_B R2, R29 ;  /* 0x0000001dff02723e */ /* 0x000fc600020006ff */
[----:B------:R-:W4:Y:S01]  /*fc40*/  LDL.LU.64 R24, [R1+0x19e0] ;  /* 0x0019e00001187983 */ /* 0x000f220000300a00 */
[----:B------:R-:W-:-:S13]  /*fc50*/  F2FP.F16.E4M3.UNPACK_B R3, R28 ;  /* 0x0000001cff03723e */ /* 0x000fda00020006ff */
[----:B------:R0:W-:Y:S04]  /*fc60*/  STL.64 [R1+0x30], R4 ;  /* 0x0000300401007387 */ /* 0x0001e80000100a00 */
[----:B------:R1:W-:Y:S01]  /*fc70*/  STL.64 [R1+0x38], R6 ;  /* 0x0000380601007387 */ /* 0x0003e20000100a00 */
[----:B0-----:R-:W-:Y:S02]  /*fc80*/  IMAD.MOV.U32 R4, RZ, RZ, R12 ;  /* 0x000000ffff047224 */ /* 0x001fe400078e000c */
[----:B------:R-:W-:Y:S02]  /*fc90*/  IMAD.MOV.U32 R5, RZ, RZ, R14 ;  /* 0x000000ffff057224 */ /* 0x000fe400078e000e */
[----:B-1----:R-:W-:Y:S02]  /*fca0*/  IMAD.MOV.U32 R6, RZ, RZ, R16 ;  /* 0x000000ffff067224 */ /* 0x002fe400078e0010 */
[----:B------:R-:W-:-:S07]  /*fcb0*/  IMAD.MOV.U32 R7, RZ, RZ, R18 ;  /* 0x000000ffff077224 */ /* 0x000fce00078e0012 */
[----:B---3--:R-:W-:-:S15]  /*fcc0*/  HMMA.16816.F32 R20, R4, R2, R20 ;  /* 0x000000020414723c */ /* 0x008fde0000001814 */
[----:B------:R-:W-:-:S04]  /*fcd0*/  NOP ;  /* 0x0000000000007918 */ /* 0x000fc80000000000 */
[----:B------:R-:W-:Y:S04]  /*fce0*/  STL.64 [R1+0x1938], R22 ;  /* 0x0019381601007387 */ /* 0x000fe80000100a00 */
[----:B------:R0:W-:Y:S04]  /*fcf0*/  STL.64 [R1+0x1930], R20 ;  /* 0x0019301401007387 */ /* 0x0001e80000100a00 */
[----:B0-----:R-:W3:Y:S04]  /*fd00*/  LDL.LU R20, [R1+0x110] ;  /* 0x0001100001147983 */ /* 0x001ee80000300800 */
[----:B------:R-:W3:Y:S04]  /*fd10*/  LDL.LU R21, [R1+0x114] ;  /* 0x0001140001157983 */ /* 0x000ee80000300800 */
[----:B------:R-:W3:Y:S04]  /*fd20*/  LDL.LU R22, [R1+0x118] ;  /* 0x0001180001167983 */ /* 0x000ee80000300800 */
[----:B------:R-:W3:Y:S01]  /*fd30*/  LDL.LU R23, [R1+0x11c] ;  /* 0x00011c0001177983 */ /* 0x000ee20000300800 */
[----:B------:R-:W-:-:S02]  /*fd40*/  F2FP.F16.E4M3.UNPACK_B R2, R15 ;  /* 0x0000000fff02723e */ /* 0x000fc400020006ff */
[----:B------:R-:W-:-:S07]  /*fd50*/  F2FP.F16.E4M3.UNPACK_B R3, R13 ;  /* 0x0000000dff03723e */ /* 0x000fce00020006ff */
[----:B------:R-:W-:Y:S01]  /*fd60*/  HMMA.16816.F32 R8, R4, R2, R8 ;  /* 0x000000020408723c */ /* 0x000fe20000001808 */
[----:B------:R-:W0:-:S15]  /*fd70*/  LDSM.16.M88.4 R4, [R0+UR7+0x26800] ;  /* 0x026800070004783b */ /* 0x000e1e0008000200 */
[----:B------:R-:W-:-:S03]  /*fd80*/  NOP ;  /* 0x0000000000007918 */ /* 0x000fc60000000000 */
[----:B------:R-:W-:Y:S04]  /*fd90*/  STL.64 [R1+0x1948], R10 ;  /* 0x0019480a01007387 */ /* 0x000fe80000100a00 */
[----:B------:R-:W-:Y:S04]  /*fda0*/  STL.64 [R1+0x1940], R8 ;  /* 0x0019400801007387 */ /* 0x000fe80000100a00 */
[----:B------:R-:W1:Y:S04]  /*fdb0*/  LDSM.16.M88.4 R8, [R0+UR7+0x27000] ;  /* 0x027000070008783b */ /* 0x000e680008000200 */
[----:B0-----:R-:W-:Y:S01]  /*fdc0*/  STL.64 [R1+0x150], R4 ;  /* 0x0001500401007387 */ /* 0x001fe20000100a00 */
[----:B------:R-:W-:-:S02]  /*fdd0*/  IMAD.MOV.U32 R2, RZ, RZ, R4 ;  /* 0x000000ffff027224 */ /* 0x000fc400078e0004 */
[----:B------:R-:W-:Y:S01]  /*fde0*/  IMAD.MOV.U32 R3, RZ, RZ, R5 ;  /* 0x000000ffff037224 */ /* 0x000fe200078e0005 */
[----:B------:R-:W-:Y:S04]  /*fdf0*/  STL.64 [R1+0x158], R6 ;  /* 0x0001580601007387 */ /* 0x000fe80000100a00 */
[----:B------:R-:W0:Y:S01]  /*fe00*/  LDSM.16.M88.4 R4, [R0+UR7+0x27800] ;  /* 0x027800070004783b */ /* 0x000e220008000200 */
[----:B------:R-:W-:Y:S02]  /*fe10*/  F2FP.F16.E4M3.UNPACK_B R2, R2 ;  /* 0x00000002ff02723e */ /* 0x000fe400020006ff */
[----:B------:R-:W-:Y:S01]  /*fe20*/  F2FP.F16.E4M3.UNPACK_B R3, R3 ;  /* 0x00000003ff03723e */ /* 0x000fe200020006ff */
[----:B-1----:R-:W-:Y:S04]  /*fe30*/  STL.64 [R1+0x180], R8 ;  /* 0x0001800801007387 */ /* 0x002fe80000100a00 */
[----:B------:R-:W-:Y:S04]  /*fe40*/  STL.64 [R1+0x188], R10 ;  /* 0x0001880a01007387 */ /* 0x000fe80000100a00 */
[----:B0-----:R0:W-:Y:S01]  /*fe50*/  STL.64 [R1+0x1a0], R4 ;  /* 0x0001a00401007387 */ /* 0x0011e20000100a00 */
[----:B------:R-:W-:-:S02]  /*fe60*/  IMAD.MOV.U32 R29, RZ, RZ, R7 ;  /* 0x000000ffff1d7224 */ /* 0x000fc400078e0007 */
[----:B------:R-:W-:Y:S01]  /*fe70*/  IMAD.MOV.U32 R13, RZ, RZ, R4 ;  /* 0x000000ffff0d7224 */ /* 0x000fe200078e0004 */
[----:B------:R1:W-:Y:S01]  /*fe80*/  STL.64 [R1+0x1a8], R6 ;  /* 0x0001a80601007387 */ /* 0x0003e20000100a00 */
[----:B------:R-:W-:Y:S02]  /*fe90*/  IMAD.MOV.U32 R15, RZ, RZ, R5 ;  /* 0x000000ffff0f7224 */ /* 0x000fe400078e0005 */
[----:B------:R-:W-:Y:S01]  /*fea0*/  IMAD.MOV.U32 R28, RZ, RZ, R6 ;  /* 0x000000ffff1c7224 */ /* 0x000fe200078e0006 */
[----:B------:R5:W-:Y:S01]  /*feb0*/  STL [R1+0x18dc], R29 ;  /* 0x0018dc1d01007387 */ /* 0x000be20000100800 */
[----:B0-----:R-:W-:Y:S02]  /*fec0*/  IMAD.MOV.U32 R4, RZ, RZ, R12 ;  /* 0x000000ffff047224 */ /* 0x001fe400078e000c */
[----:B------:R-:W-:Y:S02]  /*fed0*/  IMAD.MOV.U32 R5, RZ, RZ, R14 ;  /* 0x000000ffff057224 */ /* 0x000fe400078e000e */
[----:B-1----:R-:W-:-:S02]  /*fee0*/  IMAD.MOV.U32 R6, RZ, RZ, R16 ;  /* 0x000000ffff067224 */ /* 0x002fc400078e0010 */
[----:B------:R-:W-:Y:S01]  /*fef0*/  IMAD.MOV.U32 R7, RZ, RZ, R18 ;  /* 0x000000ffff077224 */ /* 0x000fe200078e0012 */
[----:B-----5:R-:W5:Y:S04]  /*ff00*/  LDL.LU R29, [R1+0x184] ;  /* 0x00018400011d7983 */ /* 0x020f680000300800 */
[----:B------:R0:W-:Y:S01]  /*ff10*/  STL [R1+0x18d8], R28 ;  /* 0x0018d81c01007387 */ /* 0x0001e20000100800 */
[----:B------:R-:W-:Y:S02]  /*ff20*/  IMAD.MOV.U32 R9, RZ, RZ, R17 ;  /* 0x000000ffff097224 */ /* 0x000fe400078e0011 */
[----:B------:R-:W-:Y:S01]  /*ff30*/  IMAD.MOV.U32 R10, RZ, RZ, R19 ;  /* 0x000000ffff0a7224 */ /* 0x000fe200078e0013 */
[----:B0-----:R-:W4:Y:S04]  /*ff40*/  LDL.LU R28, [R1+0x180] ;  /* 0x00018000011c7983 */ /* 0x001f280000300800 */
[----:B------:R-:W-:Y:S01]  /*ff50*/  STL [R1+0x15c8], R0 ;  /* 0x0015c80001007387 */ /* 0x000fe20000100800 */
[----:B--2---:R-:W-:-:S02]  /*ff60*/  IMAD.MOV.U32 R8, RZ, RZ, R26 ;  /* 0x000000ffff087224 */ /* 0x004fc400078e001a */
[----:B------:R-:W-:Y:S01]  /*ff70*/  IMAD.MOV.U32 R11, RZ, RZ, R27 ;  /* 0x000000ffff0b7224 */ /* 0x000fe200078e001b */
[----:B---3--:R-:W-:Y:S01]  /*ff80*/  HMMA.16816.F32 R4, R4, R2, R20 ;  /* 0x000000020404723c */ /* 0x008fe20000001814 */
[----:B------:R-:W2:Y:S04]  /*ff90*/  LDL.LU R20, [R1+0x240] ;  /* 0x0002400001147983 */ /* 0x000ea80000300800 */
[----:B------:R-:W3:Y:S04]  /*ffa0*/  LDL.LU R21, [R1+0x244] ;  /* 0x0002440001157983 */ /* 0x000ee80000300800 */
[----:B------:R-:W2:Y:S04]  /*ffb0*/  LDL.LU R26, [R1+0x19dc] ;  /* 0x0019dc00011a7983 */ /* 0x000ea80000300800 */
[----:B------:R-:W2:Y:S04]  /*ffc0*/  LDL.LU R17, [R1+0x19d8] ;  /* 0x0019d80001117983 */ /* 0x000ea80000300800 */
[----:B------:R-:W3:Y:S04]  /*ffd0*/  LDL.LU R19, [R1+0x19d4] ;  /* 0x0019d40001137983 */ /* 0x000ee80000300800 */
[----:B------:R-:W3:Y:S04]  /*ffe0*/  LDL.LU R27, [R1+0x19d0] ;  /* 0x0019d000011b7983 */ /* 0x000ee80000300800 */
[----:B------:R-:W-:Y:S04]  /*fff0*/  STL.64 [R1+0x19c0], R10 ;  /* 0x0019c00a01007387 */ /* 0x000fe80000100a00 */
[----:B------:R0:W-:Y:S04]  /*10000*/  STL.64 [R1+0x19b8], R8 ;  /* 0x0019b80801007387 */ /* 0x0001e80000100a00 */
[----:B0-----:R-:W3:Y:S04]  /*10010*/  LDL.LU R8, [R1+0x120] ;  /* 0x0001200001087983 */ /* 0x001ee80000300800 */
[----:B------:R-:W3:Y:S01]  /*10020*/  LDL.LU R9, [R1+0x124] ;  /* 0x0001240001097983 */ /* 0x000ee20000300800 */
[----:B-----5:R-:W-:-:S02]  /*10030*/  F2FP.F16.E4M3.UNPACK_B R3, R29 ;  /* 0x0000001dff03723e */ /* 0x020fc400020006ff */
[----:B----4-:R-:W-:Y:S01]  /*10040*/  F2FP.F16.E4M3.UNPACK_B R2, R28 ;  /* 0x0000001cff02723e */ /* 0x010fe200020006ff */
[----:B--2---:R-:W-:Y:S02]  /*10050*/  IMAD.MOV.U32 R10, RZ, RZ, R17 ;  /* 0x000000ffff0a7224 */ /* 0x004fe400078e0011 */
[----:B------:R-:W2:Y:S01]  /*10060*/  LDL.LU R17, [R1+0x19cc] ;  /* 0x0019cc0001117983 */ /* 0x000ea20000300800 */
[----:B---3--:R-:W-:-:S03]  /*10070*/  IMAD.MOV.U32 R11, RZ, RZ, R19 ;  /* 0x000000ffff0b7224 */ /* 0x008fc600078e0013 */
[----:B------:R-:W3:Y:S04]  /*10080*/  LDL.LU R19, [R1+0x19c8] ;  /* 0x0019c80001137983 */ /* 0x000ee80000300800 */
[----:B------:R-:W4:Y:S04]  /*10090*/  LDL.LU R22, [R1+0x230] ;  /* 0x0002300001167983 */ /* 0x000f280000300800 */
[----:B------:R-:W5:Y:S04]  /*100a0*/  LDL.LU R23, [R1+0x234] ;  /* 0x0002340001177983 */ /* 0x000f680000300800 */
[----:B------:R0:W-:Y:S04]  /*100b0*/  STL [R1+0x192c], R4 ;  /* 0x00192c0401007387 */ /* 0x0001e80000100800 */
[----:B------:R1:W-:Y:S04]  /*100c0*/  STL [R1+0x1928], R5 ;  /* 0x0019280501007387 */ /* 0x0003e80000100800 */
[----:B------:R1:W-:Y:S01]  /*100d0*/  STL [R1+0x1924], R6 ;  /* 0x0019240601007387 */ /* 0x0003e20000100800 */
[----:B0-----:R-:W-:-:S03]  /*100e0*/  IMAD.MOV.U32 R4, RZ, RZ, R27 ;  /* 0x000000ffff047224 */ /* 0x001fc600078e001b */
[----:B------:R0:W-:Y:S01]  /*100f0*/  STL [R1+0x1920], R7 ;  /* 0x0019200701007387 */ /* 0x0001e20000100800 */
[----:B------:R-:W-:Y:S02]  /*10100*/  IMAD.MOV.U32 R27, RZ, RZ, R18 ;  /* 0x000000ffff1b7224 */ /* 0x000fe400078e0012 */
[----:B-1----:R-:W-:Y:S02]  /*10110*/  IMAD.MOV.U32 R5, RZ, RZ, R26 ;  /* 0x000000ffff057224 */ /* 0x002fe400078e001a */
[----:B------:R-:W-:Y:S02]  /*10120*/  IMAD.MOV.U32 R26, RZ, RZ, R16 ;  /* 0x000000ffff1a7224 */ /* 0x000fe400078e0010 */
[----:B------:R-:W-:Y:S02]  /*10130*/  IMAD.MOV.U32 R6, RZ, RZ, R25 ;  /* 0x000000ffff067224 */ /* 0x000fe400078e0019 */
[----:B------:R-:W-:Y:S02]  /*10140*/  IMAD.MOV.U32 R25, RZ, RZ, R14 ;  /* 0x000000ffff197224 */ /* 0x000fe400078e000e */
[----:B0-----:R-:W-:-:S02]  /*10150*/  IMAD.MOV.U32 R7, RZ, RZ, R24 ;  /* 0x000000ffff077224 */ /* 0x001fc400078e0018 */
[----:B------:R-:W-:-:S07]  /*10160*/  IMAD.MOV.U32 R24, RZ, RZ, R12 ;  /* 0x000000ffff187224 */ /* 0x000fce00078e000c */
[----:B------:R-:W-:Y:S01]  /*10170*/  HMMA.16816.F32 R24, R24, R2, R8 ;  /* 0x000000021818723c */ /* 0x000fe20000001808 */
[----:B------:R-:W4:Y:S01]  /*10180*/  LDL.LU.64 R10, [R1+0x19c0] ;  /* 0x0019c000010a7983 */ /* 0x000f220000300a00 */
[----:B------:R-:W-:-:S03]  /*10190*/  F2FP.F16.E4M3.UNPACK_B R2, R13 ;  /* 0x0000000dff02723e */ /* 0x000fc600020006ff */
[----:B------:R-:W4:Y:S01]  /*101a0*/  LDL.LU.64 R8, [R1+0x19b8] ;  /* 0x0019b80001087983 */ /* 0x000f220000300a00 */
[----:B------:R-:W-:-:S13]  /*101b0*/  F2FP.F16.E4M3.UNPACK_B R3, R15 ;  /* 0x0000000fff03723e */ /* 0x000fda00020006ff */
[----:B------:R0:W-:Y:S04]  /*101c0*/  STL.64 [R1+0x100], R24 ;  /* 0x0001001801007387 */ /* 0x0001e80000100a00 */
[----:B------:R1:W-:Y:S04]  /*101d0*/  STL.64 [R1+0x108], R26 ;  /* 0x0001081a01007387 */ /* 0x0003e80000100a00 */
[----:B------:R-:W4:Y:S04]  /*101e0*/  LDL.LU R13, [R1+0x19b4] ;  /* 0x0019b400010d7983 */ /* 0x000f280000300800 */
[----:B------:R-:W5:Y:S01]  /*101f0*/  LDL.LU R15, [R1+0x19b0] ;  /* 0x0019b000010f7983 */ /* 0x000f620000300800 */
[----:B0-----:R-:W-:-:S02]  /*10200*/  IMAD.MOV.U32 R24, RZ, RZ, R12 ;  /* 0x000000ffff187224 */ /* 0x001fc400078e000c */
[----:B------:R-:W-:Y:S02]  /*10210*/  IMAD.MOV.U32 R25, RZ, RZ, R14 ;  /* 0x000000ffff197224 */ /* 0x000fe400078e000e */
[----:B-1----:R-:W-:Y:S02]  /*10220*/  IMAD.MOV.U32 R26, RZ, RZ, R16 ;  /* 0x000000ffff1a7224 */ /* 0x002fe400078e0010 */
[----:B------:R-:W-:-:S07]  /*10230*/  IMAD.MOV.U32 R27, RZ, RZ, R18 ;  /* 0x000000ffff1b7224 */ /* 0x000fce00078e0012 */
[----:B------:R-:W-:Y:S01]  /*10240*/  HMMA.16816.F32 R24, R24, R2, R4 ;  /* 0x000000021818723c */ /* 0x000fe20000001804 */
[----:B------:R-:W-:Y:S02]  /*10250*/  F2FP.F16.E4M3.UNPACK_B R2, R20.H1 ;  /* 0x00000014ff02723e */ /* 0x000fe400030006ff */
[----:B------:R-:W-:-:S15]  /*10260*/  F2FP.F16.E4M3.UNPACK_B R3, R21.H1 ;  /* 0x00000015ff03723e */ /* 0x000fde00030006ff */
[----:B------:R-:W-:Y:S01]  /*10270*/  NOP ;  /* 0x0000000000007918 */ /* 0x000fe20000000000 */
[----:B------:R-:W-:Y:S02]  /*10280*/  IMAD.MOV.U32 R4, RZ, RZ, R24 ;  /* 0x000000ffff047224 */ /* 0x000fe400078e0018 */
[----:B------:R-:W-:Y:S02]  /*10290*/  IMAD.MOV.U32 R5, RZ, RZ, R25 ;  /* 0x000000ffff057224 */ /* 0x000fe400078e0019 */
[----:B------:R-:W-:Y:S02]  /*102a0*/  IMAD.MOV.U32 R6, RZ, RZ, R26 ;  /* 0x000000ffff067224 */ /* 0x000fe400078e001a */
[----:B------:R-:W-:-:S05]  /*102b0*/  IMAD.MOV.U32 R7, RZ, RZ, R27 ;  /* 0x000000ffff077224 */ /* 0x000fca00078e001b */
[----:B------:R-:W-:Y:S04]  /*102c0*/  STL.64 [R1+0x1958], R6 ;  /* 0x0019580601007387 */ /* 0x000fe80000100a00 */
[----:B------:R0:W-:Y:S01]  /*102d0*/  STL.64 [R1+0x1950], R4 ;  /* 0x0019500401007387 */ /* 0x0001e20000100a00 */
[----:B--2---:R-:W-:Y:S02]  /*102e0*/  IMAD.MOV.U32 R26, RZ, RZ, R17 ;  /* 0x000000ffff1a7224 */ /* 0x004fe400078e0011 */
[----:B---3--:R-:W-:Y:S02]  /*102f0*/  IMAD.MOV.U32 R27, RZ, RZ, R19 ;  /* 0x000000ffff1b7224 */ /* 0x008fe400078e0013 */
[----:B----4-:R-:W-:Y:S02]  /*10300*/  IMAD.MOV.U32 R24, RZ, RZ, R13 ;  /* 0x000000ffff187224 */ /* 0x010fe400078e000d */
[----:B-----5:R-:W-:-:S07]  /*10310*/  IMAD.MOV.U32 R25, RZ, RZ, R15 ;  /* 0x000000ffff197224 */ /* 0x020fce00078e000f */
[----:B0-----:R-:W-:Y:S01]  /*10320*/  HMMA.16816.F32 R4, R24, R2, R8 ;  /* 0x000000021804723c */ /* 0x001fe20000001808 */
[----:B------:R-:W-:Y:S02]  /*10330*/  F2FP.F16.E4M3.UNPACK_B R2, R22.H1 ;  /* 0x00000016ff02723e */ /* 0x000fe400030006ff */
[----:B------:R-:W-:-:S15]  /*10340*/  F2FP.F16.E4M3.UNPACK_B R3, R23.H1 ;  /* 0x00000017ff03723e */ /* 0x000fde00030006ff */
[----:B------:R-:W-:Y:S01]  /*10350*/  NOP ;  /* 0x0000000000007918 */ /* 0x000fe20000000000 */
[----:B------:R0:W-:Y:S04]  /*10360*/  STL.64 [R1+0xe0], R4 ;  /* 0x0000e00401007387 */ /* 0x0001e80000100a00 */
[----:B------:R-:W2:Y:S04]  /*10370*/  LDL.LU R18, [R1+0x224] ;  /* 0x0002240001127983 */ /* 0x000ea80000300800 */
[----:B------:R-:W3:Y:S04]  /*10380*/  LDL.LU R16, [R1+0x210] ;  /* 0x0002100001107983 */ /* 0x000ee80000300800 */
[----:B------:R-:W4:Y:S01]  /*10390*/  LDL.LU R0, [R1+0x214] ;  /* 0x0002140001007983 */ /* 0x000f220000300800 */
[----:B------:R-:W-:-:S03]  /*103a0*/  IMAD.MOV.U32 R14, RZ, RZ, R6 ;  /* 0x000000ffff0e7224 */ /* 0x000fc600078e0006 */
[----:B------:R-:W5:Y:S01]  /*103b0*/  LDL.LU R22, [R1+0x200] ;  /* 0x0002000001167983 */ /* 0x000f620000300800 */
[----:B------:R-:W-:-:S03]  /*103c0*/  IMAD.MOV.U32 R12, RZ, RZ, R7 ;  /* 0x000000ffff0c7224 */ /* 0x000fc600078e0007 */
[----:B------:R-:W2:Y:S04]  /*103d0*/  LDL.LU R23, [R1+0x204] ;  /* 0x0002040001177983 */ /* 0x000ea80000300800 */
        /* <DEDUP_REMOVED lines=22> */
[----:B------:R-:W3:Y:S04]  /*10540*/  LDL.LU R20, [R1+0x1f0] ;  /* 0x0001f00001147983 */ /* 0x000ee80000300800 */
[----:B------:R-:W3:Y:S04]  /*10550*/  LDL.LU R21, [R1+0x1f4] ;  /* 0x0001f40001157983 */ /* 0x000ee80000300800 */
[----:B------:R-:W3:Y:S04]  /*10560*/  LDL.LU R8, [R1] ;  /* 0x0000000001087983 */ /* 0x000ee80000300800 */
[----:B------:R-:W3:Y:S04]  /*10570*/  LDL.LU R9, [R1+0x4] ;  /* 0x0000040001097983 */ /* 0x000ee80000300800 */
[----:B------:R-:W3:Y:S04]  /*10580*/  LDL.LU R10, [R1+0x8] ;  /* 0x00000800010a7983 */ /* 0x000ee80000300800 */
[----:B------:R-:W3:Y:S01]  /*10590*/  LDL.LU R11, [R1+0xc] ;  /* 0x00000c00010b7983 */ /* 0x000ee20000300800 */
[----:B--2---:R-:W-:Y:S03]  /*105a0*/  HMMA.16816.F32 R24, R24, R2, R4 ;  /* 0x000000021818723c */ /* 0x004fe60000001804 */
[----:B------:R-:W2:Y:S04]  /*105b0*/  LDL.LU.64 R6, [R1+0x19a8] ;  /* 0x0019a80001067983 */ /* 0x000ea80000300a00 */
[----:B------:R-:W2:Y:S04]  /*105c0*/  LDL.LU.64 R4, [R1+0x19a0] ;  /* 0x0019a00001047983 */ /* 0x000ea80000300a00 */
[----:B------:R-:W2:Y:S08]  /*105d0*/  LDL.LU R3, [R1+0x220] ;  /* 0x0002200001037983 */ /* 0x000eb00000300800 */
[----:B------:R0:W-:Y:S04]  /*105e0*/  STL.64 [R1+0xd0], R24 ;  /* 0x0000d01801007387 */ /* 0x0001e80000100a00 */
[----:B------:R1:W-:Y:S01]  /*105f0*/  STL.64 [R1+0xd8], R26 ;  /* 0x0000d81a01007387 */ /* 0x0003e20000100a00 */
[----:B0-----:R-:W-:-:S02]  /*10600*/  IMAD.MOV.U32 R24, RZ, RZ, R13 ;  /* 0x000000ffff187224 */ /* 0x001fc400078e000d */
[----:B------:R-:W-:Y:S02]  /*10610*/  IMAD.MOV.U32 R25, RZ, RZ, R15 ;  /* 0x000000ffff197224 */ /* 0x000fe400078e000f */
[----:B-1----:R-:W-:Y:S02]  /*10620*/  IMAD.MOV.U32 R26, RZ, RZ, R17 ;  /* 0x000000ffff1a7224 */ /* 0x002fe400078e0011 */
[----:B------:R-:W-:Y:S01]  /*10630*/  IMAD.MOV.U32 R27, RZ, RZ, R19 ;  /* 0x000000ffff1b7224 */ /* 0x000fe200078e0013 */
[----:B--2---:R-:W-:Y:S02]  /*10640*/  F2FP.F16.E4M3.UNPACK_B R2, R3.H1 ;  /* 0x00000003ff02723e */ /* 0x004fe400030006ff */
[----:B------:R-:W-:-:S07]  /*10650*/  F2FP.F16.E4M3.UNPACK_B R3, R18.H1 ;  /* 0x00000012ff03723e */ /* 0x000fce00030006ff */
[----:B------:R-:W-:Y:S01]  /*10660*/  HMMA.16816.F32 R24, R24, R2, R4 ;  /* 0x000000021818723c */ /* 0x000fe20000001804 */
        /* <DEDUP_REMOVED lines=9> */
[----:B------:R-:W-:-:S07]  /*10700*/  IMAD.MOV.U32 R27, RZ, RZ, R19 ;  /* 0x000000ffff1b7224 */ /* 0x000fce00078e0013 */
[----:B--2---:R-:W-:Y:S01]  /*10710*/  HMMA.16816.F32 R24, R24, R2, R4 ;  /* 0x000000021818723c */ /* 0x004fe20000001804 */
        /* <DEDUP_REMOVED lines=13> */
[----:B------:R-:W-:Y:S02]  /*107f0*/  F2FP.F16.E4M3.UNPACK_B R2, R20.H1 ;  /* 0x00000014ff02723e */ /* 0x000fe400030006ff */
[----:B------:R-:W-:-:S15]  /*10800*/  F2FP.F16.E4M3.UNPACK_B R3, R21.H1 ;  /* 0x00000015ff03723e */ /* 0x000fde00030006ff */
[----:B------:R-:W-:Y:S01]  /*10810*/  NOP ;  /* 0x0000000000007918 */ /* 0x000fe20000000000 */
[----:B------:R-:W-:Y:S04]  /*10820*/  STL.64 [R1+0xa0], R4 ;  /* 0x0000a00401007387 */ /* 0x000fe80000100a00 */
[----:B------:R0:W-:Y:S02]  /*10830*/  STL.64 [R1+0xa8], R6 ;  /* 0x0000a80601007387 */ /* 0x0001e40000100a00 */
[----:B0-----:R-:W-:-:S15]  /*10840*/  HMMA.16816.F32 R4, R24, R2, R8 ;  /* 0x000000021804723c */ /* 0x001fde0000001808 */
[----:B------:R-:W-:-:S04]  /*10850*/  NOP ;  /* 0x0000000000007918 */ /* 0x000fc80000000000 */
[----:B------:R0:W-:Y:S01]  /*10860*/  STL.64 [R1+0x90], R4 ;  /* 0x0000900401007387 */ /* 0x0001e20000100a00 */
[----:B------:R-:W-:-:S03]  /*10870*/  IMAD.MOV.U32 R0, RZ, RZ, R7 ;  /* 0x000000ffff007224 */ /* 0x000fc600078e0007 */
[----:B------:R1:W-:Y:S04]  /*10880*/  STL [R1+0x98], R6 ;  /* 0x0000980601007387 */ /* 0x0003e80000100800 */
[----:B0-----:R-:W2:Y:S04]  /*10890*/  LDL.LU R4, [R1+0x50] ;  /* 0x0000500001047983 */ /* 0x001ea80000300800 */
[----:B------:R-:W2:Y:S04]  /*108a0*/  LDL.LU R5, [R1+0x54] ;  /* 0x0000540001057983 */ /* 0x000ea80000300800 */
[----:B-1----:R-:W5:Y:S04]  /*108b0*/  LDL.LU R6, [R1+0x58] ;  /* 0x0000580001067983 */ /* 0x002f680000300800 */
[----:B------:R-:W5:Y:S04]  /*108c0*/  LDL.LU R7, [R1+0x5c] ;  /* 0x00005c0001077983 */ /* 0x000f680000300800 */
[----:B-----5:R-:W-:Y:S04]  /*108d0*/  STL.64 [R1+0x1968], R6 ;  /* 0x0019680601007387 */ /* 0x020fe80000100a00 */
[----:B--2---:R0:W-:Y:S04]  /*108e0*/  STL.64 [R1+0x1960], R4 ;  /* 0x0019600401007387 */ /* 0x0041e80000100a00 */
[----:B0-----:R-:W2:Y:S04]  /*108f0*/  LDL.LU R4, [R1+0x10] ;  /* 0x0000100001047983 */ /* 0x001ea80000300800 */
[----:B------:R-:W2:Y:S04]  /*10900*/  LDL.LU R5, [R1+0x14] ;  /* 0x0000140001057983 */ /* 0x000ea80000300800 */
[----:B------:R-:W5:Y:S04]  /*10910*/  LDL.LU R6, [R1+0x18] ;  /* 0x0000180001067983 */ /* 0x000f680000300800 */
[----:B------:R-:W5:Y:S01]  /*10920*/  LDL.LU R7, [R1+0x1c] ;  /* 0x00001c0001077983 */ /* 0x000f620000300800 */
[----:B---3--:R-:W-:-:S03]  /*10930*/  F2FP.F16.E4M3.UNPACK_B R2, R22.H1 ;  /* 0x00000016ff02723e */ /* 0x008fc600030006ff */
[----:B-----5:R-:W-:Y:S04]  /*10940*/  STL.64 [R1+0x1978], R6 ;  /* 0x0019780601007387 */ /* 0x020fe80000100a00 */
[----:B--2---:R0:W-:Y:S04]  /*10950*/  STL.64 [R1+0x1970], R4 ;  /* 0x0019700401007387 */ /* 0x0041e80000100a00 */
[----:B0-----:R-:W2:Y:S04]  /*10960*/  LDL.LU R4, [R1+0x20] ;  /* 0x0000200001047983 */ /* 0x001ea80000300800 */
[----:B------:R-:W2:Y:S04]  /*10970*/  LDL.LU R5, [R1+0x24] ;  /* 0x0000240001057983 */ /* 0x000ea80000300800 */
[----:B------:R-:W2:Y:S04]  /*10980*/  LDL.LU R6, [R1+0x28] ;  /* 0x0000280001067983 */ /* 0x000ea80000300800 */
[----:B------:R-:W2:Y:S04]  /*10990*/  LDL.LU R7, [R1+0x2c] ;  /* 0x00002c0001077983 */ /* 0x000ea80000300800 */
[----:B------:R0:W-:Y:S01]  /*109a0*/  STL [R1+0x1900], R0 ;  /* 0x0019000001007387 */ /* 0x0001e20000100800 */
[----:B----4-:R-:W-:-:S03]  /*109b0*/  F2FP.F16.E4M3.UNPACK_B R3, R23.H1 ;  /* 0x00000017ff03723e */ /* 0x010fc600030006ff */
[----:B0-----:R-:W3:Y:S04]  /*109c0*/  LDL.LU R0, [R1+0x1d4] ;  /* 0x0001d40001007983 */ /* 0x001ee80000300800 */
[----:B------:R-:W4:Y:S04]  /*109d0*/  LDL.LU R8, [R1+0x40] ;  /* 0x0000400001087983 */ /* 0x000f280000300800 */
[----:B------:R-:W4:Y:S04]  /*109e0*/  LDL.LU R9, [R1+0x44] ;  /* 0x0000440001097983 */ /* 0x000f280000300800 */
[----:B------:R-:W4:Y:S04]  /*109f0*/  LDL.LU R10, [R1+0x48] ;  /* 0x00004800010a7983 */ /* 0x000f280000300800 */
[----:B------:R-:W4:Y:S04]  /*10a00*/  LDL.LU R11, [R1+0x4c] ;  /* 0x00004c00010b7983 */ /* 0x000f280000300800 */
[----:B------:R-:W5:Y:S04]  /*10a10*/  LDL.LU R18, [R1+0x160] ;  /* 0x0001600001127983 */ /* 0x000f680000300800 */
[----:B------:R-:W3:Y:S04]  /*10a20*/  LDL.LU R16, [R1+0x164] ;  /* 0x0001640001107983 */ /* 0x000ee80000300800 */
[----:B------:R-:W3:Y:S04]  /*10a30*/  LDL.LU R20, [R1+0x30] ;  /* 0x0000300001147983 */ /* 0x000ee80000300800 */
        /* <DEDUP_REMOVED lines=16> */
[----:B------:R-:W2:Y:S04]  /*10b40*/  LDL.LU.64 R6, [R1+0x1968] ;  /* 0x0019680001067983 */ /* 0x000ea80000300a00 */
[----:B------:R-:W2:-:S14]  /*10b50*/  LDL.LU.64 R4, [R1+0x1960] ;  /* 0x0019600001047983 */ /* 0x000e9c0000300a00 */
[----:B------:R0:W-:Y:S04]  /*10b60*/  STL.64 [R1+0x70], R24 ;  /* 0x0000701801007387 */ /* 0x0001e80000100a00 */
[----:B------:R1:W-:Y:S04]  /*10b70*/  STL [R1+0x78], R26 ;  /* 0x0000781a01007387 */ /* 0x0003e80000100800 */
[----:B------:R-:W3:Y:S04]  /*10b80*/  LDL.LU R2, [R1+0x1c0] ;  /* 0x0001c00001027983 */ /* 0x000ee80000300800 */
[----:B------:R-:W2:Y:S01]  /*10b90*/  LDL.LU R3, [R1+0x1c4] ;  /* 0x0001c40001037983 */ /* 0x000ea20000300800 */
[----:B------:R-:W-:-:S02]  /*10ba0*/  IMAD.MOV.U32 R0, RZ, RZ, R27 ;  /* 0x000000ffff007224 */ /* 0x000fc400078e001b */
[----:B0-----:R-:W-:Y:S02]  /*10bb0*/  IMAD.MOV.U32 R24, RZ, RZ, R13 ;  /* 0x000000ffff187224 */ /* 0x001fe400078e000d */
[----:B------:R-:W-:Y:S02]  /*10bc0*/  IMAD.MOV.U32 R25, RZ, RZ, R15 ;  /* 0x000000ffff197224 */ /* 0x000fe400078e000f */
[----:B-1----:R-:W-:Y:S02]  /*10bd0*/  IMAD.MOV.U32 R26, RZ, RZ, R17 ;  /* 0x000000ffff1a7224 */ /* 0x002fe400078e0011 */
[----:B------:R-:W-:Y:S01]  /*10be0*/  IMAD.MOV.U32 R27, RZ, RZ, R19 ;  /* 0x000000ffff1b7224 */ /* 0x000fe200078e0013 */
[----:B---3--:R-:W-:Y:S02]  /*10bf0*/  F2FP.F16.E4M3.UNPACK_B R2, R2.H1 ;  /* 0x00000002ff02723e */ /* 0x008fe400030006ff */
[----:B--2---:R-:W-:-:S07]  /*10c00*/  F2FP.F16.E4M3.UNPACK_B R3, R3.H1 ;  /* 0x00000003ff03723e */ /* 0x004fce00030006ff */
[----:B------:R-:W-:Y:S01]  /*10c10*/  HMMA.16816.F32 R24, R24, R2, R4 ;  /* 0x000000021818723c */ /* 0x000fe20000001804 */
[----:B------:R-:W2:Y:S04]  /*10c20*/  LDL.LU.64 R6, [R1+0x1958] ;  /* 0x0019580001067983 */ /* 0x000ea80000300a00 */
[----:B------:R-:W3:Y:S04]  /*10c30*/  LDL.LU.64 R4, [R1+0x1950] ;  /* 0x0019500001047983 */ /* 0x000ee80000300a00 */
[----:B------:R-:W2:Y:S04]  /*10c40*/  LDL.LU R2, [R1+0x1b0] ;  /* 0x0001b00001027983 */ /* 0x000ea80000300800 */
[----:B------:R-:W3:Y:S06]  /*10c50*/  LDL.LU R3, [R1+0x1b4] ;  /* 0x0001b40001037983 */ /* 0x000eec0000300800 */
        /* <DEDUP_REMOVED lines=8> */
[----:B----4-:R-:W-:Y:S01]  /*10ce0*/  HMMA.16816.F32 R24, R24, R2, R8 ;  /* 0x000000021818723c */ /* 0x010fe20000001808 */
[----:B------:R-:W2:Y:S01]  /*10cf0*/  LDL.LU.64 R10, [R1+0x1948] ;  /* 0x00194800010a7983 */ /* 0x000ea20000300a00 */
[----:B-----5:R-:W-:-:S03]  /*10d00*/  F2FP.F16.E4M3.UNPACK_B R2, R18.H1 ;  /* 0x00000012ff02723e */ /* 0x020fc600030006ff */
[----:B------:R-:W2:Y:S01]  /*10d10*/  LDL.LU.64 R8, [R1+0x1940] ;  /* 0x0019400001087983 */ /* 0x000ea20000300a00 */
[----:B------:R-:W-:-:S13]  /*10d20*/  F2FP.F16.E4M3.UNPACK_B R3, R16.H1 ;  /* 0x00000010ff03723e */ /* 0x000fda00030006ff */
[----:B------:R0:W-:Y:S04]  /*10d30*/  STL.64 [R1+0x50], R24 ;  /* 0x0000501801007387 */ /* 0x0001e80000100a00 */
[----:B------:R1:W-:Y:S04]  /*10d40*/  STL.64 [R1+0x58], R26 ;  /* 0x0000581a01007387 */ /* 0x0003e80000100a00 */
[----:B------:R-:W3:Y:S01]  /*10d50*/  LDL.LU R18, [R1+0x154] ;  /* 0x0001540001127983 */ /* 0x000ee20000300800 */
[----:B0-----:R-:W-:Y:S02]  /*10d60*/  IMAD.MOV.U32 R24, RZ, RZ, R13 ;  /* 0x000000ffff187224 */ /* 0x001fe400078e000d */
[----:B------:R-:W-:-:S02]  /*10d70*/  IMAD.MOV.U32 R25, RZ, RZ, R15 ;  /* 0x000000ffff197224 */ /* 0x000fc400078e000f */
[----:B-1----:R-:W-:Y:S02]  /*10d80*/  IMAD.MOV.U32 R26, RZ, RZ, R17 ;  /* 0x000000ffff1a7224 */ /* 0x002fe400078e0011 */
[----:B------:R-:W-:-:S07]  /*10d90*/  IMAD.MOV.U32 R27, RZ, RZ, R19 ;  /* 0x000000ffff1b7224 */ /* 0x000fce00078e0013 */
[----:B------:R-:W-:Y:S01]  /*10da0*/  HMMA.16816.F32 R24, R24, R2, R20 ;  /* 0x000000021818723c */ /* 0x000fe20000001814 */
[----:B------:R-:W4:Y:S04]  /*10db0*/  LDL.LU.64 R22, [R1+0x1938] ;  /* 0x0019380001167983 */ /* 0x000f280000300a00 */
[----:B------:R-:W4:Y:S04]  /*10dc0*/  LDL.LU.64 R20, [R1+0x1930] ;  /* 0x0019300001147983 */ /* 0x000f280000300a00 */
[----:B------:R-:W5:Y:S04]  /*10dd0*/  LDL.LU R2, [R1+0x170] ;  /* 0x0001700001027983 */ /* 0x000f680000300800 */
[----:B------:R-:W2:Y:S06]  /*10de0*/  LDL.LU R3, [R1+0x174] ;  /* 0x0001740001037983 */ /* 0x000eac0000300800 */
[----:B------:R0:W-:Y:S04]  /*10df0*/  STL.64 [R1+0x40], R24 ;  /* 0x0000401801007387 */ /* 0x0001e80000100a00 */
[----:B------:R1:W-:Y:S04]  /*10e00*/  STL.64 [R1+0x48], R26 ;  /* 0x0000481a01007387 */ /* 0x0003e80000100a00 */
[----:B------:R-:W3:Y:S01]  /*10e10*/  LDL R16, [R1+0x254] ;  /* 0x0002540001107983 */ /* 0x000ee20000100800 */
[----:B0-----:R-:W-:-:S02]  /*10e20*/  IMAD.MOV.U32 R24, RZ, RZ, R13 ;  /* 0x000000ffff187224 */ /* 0x001fc400078e000d */
[----:B------:R-:W-:Y:S02]  /*10e30*/  IMAD.MOV.U32 R25, RZ, RZ, R15 ;  /* 0x000000ffff197224 */ /* 0x000fe400078e000f */
[----:B-1----:R-:W-:Y:S02]  /*10e40*/  IMAD.MOV.U32 R26, RZ, RZ, R17 ;  /* 0x000000ffff1a7224 */ /* 0x002fe400078e0011 */
[----:B------:R-:W-:Y:S01]  /*10e50*/  IMAD.MOV.U32 R27, RZ, RZ, R19 ;  /* 0x000000ffff1b7224 */ /* 0x000fe200078e0013 */
[----:B-----5:R-:W-:Y:S02]  /*10e60*/  F2FP.F16.E4M3.UNPACK_B R2, R2.H1 ;  /* 0x00000002ff02723e */ /* 0x020fe400030006ff */
[----:B--2---:R-:W-:-:S07]  /*10e70*/  F2FP.F16.E4M3.UNPACK_B R3, R3.H1 ;  /* 0x00000003ff03723e */ /* 0x004fce00030006ff */
[----:B----4-:R-:W-:Y:S01]  /*10e80*/  HMMA.16816.F32 R24, R24, R2, R20 ;  /* 0x000000021818723c */ /* 0x010fe20000001814 */
[----:B------:R-:W2:Y:S04]  /*10e90*/  LDL.LU R22, [R1+0x190] ;  /* 0x0001900001167983 */ /* 0x000ea80000300800 */
[----:B------:R-:W4:Y:S01]  /*10ea0*/  LDL.LU R23, [R1+0x194] ;  /* 0x0001940001177983 */ /* 0x000f220000300800 */
[----:B------:R-:W-:Y:S02]  /*10eb0*/  IMAD.MOV.U32 R20, RZ, RZ, R13 ;  /* 0x000000ffff147224 */ /* 0x000fe400078e000d */
[----:B------:R-:W-:-:S11]  /*10ec0*/  IMAD.MOV.U32 R21, RZ, RZ, R15 ;  /* 0x000000ffff157224 */ /* 0x000fd600078e000f */
[----:B------:R0:W-:Y:S04]  /*10ed0*/  STL.64 [R1], R24 ;  /* 0x0000001801007387 */ /* 0x0001e80000100a00 */
[----:B------:R1:W-:Y:S01]  /*10ee0*/  STL.64 [R1+0x8], R26 ;  /* 0x0000081a01007387 */ /* 0x0003e20000100a00 */
[----:B0-----:R-:W-:Y:S02]  /*10ef0*/  IMAD.MOV.U32 R24, RZ, RZ, R4 ;  /* 0x000000ffff187224 */ /* 0x001fe400078e0004 */
[----:B------:R-:W-:Y:S02]  /*10f00*/  IMAD.MOV.U32 R25, RZ, RZ, R5 ;  /* 0x000000ffff197224 */ /* 0x000fe400078e0005 */
[----:B-1----:R-:W-:Y:S02]  /*10f10*/  IMAD.MOV.U32 R26, RZ, RZ, R6 ;  /* 0x000000ffff1a7224 */ /* 0x002fe400078e0006 */
[----:B------:R-:W-:Y:S01]  /*10f20*/  IMAD.MOV.U32 R27, RZ, RZ, R7 ;  /* 0x000000ffff1b7224 */ /* 0x000fe200078e0007 */
[----:B--2---:R-:W-:Y:S01]  /*10f30*/  F2FP.F16.E4M3.UNPACK_B R2, R22.H1 ;  /* 0x00000016ff02723e */ /* 0x004fe200030006ff */
[----:B------:R-:W-:Y:S01]  /*10f40*/  IMAD.MOV.U32 R22, RZ, RZ, R17 ;  /* 0x000000ffff167224 */ /* 0x000fe200078e0011 */
[----:B----4-:R-:W-:Y:S01]  /*10f50*/  F2FP.F16.E4M3.UNPACK_B R3, R23.H1 ;  /* 0x00000017ff03723e */ /* 0x010fe200030006ff */
[----:B------:R-:W-:-:S07]  /*10f60*/  IMAD.MOV.U32 R23, RZ, RZ, R19 ;  /* 0x000000ffff177224 */ /* 0x000fce00078e0013 */
[----:B------:R-:W-:Y:S01]  /*10f70*/  HMMA.16816.F32 R20, R20, R2, R8 ;  /* 0x000000021414723c */ /* 0x000fe20000001808 */
[----:B------:R-:W2:-:S15]  /*10f80*/  LDL.LU R11, [R1+0x150] ;  /* 0x00015000010b7983 */ /* 0x000e9e0000300800 */
[----:B------:R-:W-:-:S03]  /*10f90*/  NOP ;  /* 0x0000000000007918 */ /* 0x000fc60000000000 */
[----:B------:R-:W-:Y:S04]  /*10fa0*/  STL.64 [R1+0x10], R20 ;  /* 0x0000101401007387 */ /* 0x000fe80000100a00 */
[----:B------:R-:W-:Y:S04]  /*10fb0*/  STL.64 [R1+0x18], R22 ;  /* 0x0000181601007387 */ /* 0x000fe80000100a00 */
[----:B------:R-:W4:Y:S04]  /*10fc0*/  LDL.LU R4, [R1+0x192c] ;  /* 0x00192c0001047983 */ /* 0x000f280000300800 */
[----:B------:R-:W4:Y:S04]  /*10fd0*/  LDL.LU R5, [R1+0x1928] ;  /* 0x0019280001057983 */ /* 0x000f280000300800 */
[----:B------:R-:W4:Y:S04]  /*10fe0*/  LDL.LU R6, [R1+0x1924] ;  /* 0x0019240001067983 */ /* 0x000f280000300800 */
[----:B------:R-:W4:Y:S04]  /*10ff0*/  LDL.LU R7, [R1+0x1920] ;  /* 0x0019200001077983 */ /* 0x000f280000300800 */
[----:B------:R-:W-:Y:S04]  /*11000*/  STL.64 [R1+0x1918], R26 ;  /* 0x0019181a01007387 */ /* 0x000fe80000100a00 */
[----:B------:R0:W-:Y:S04]  /*11010*/  STL.64 [R1+0x1910], R24 ;  /* 0x0019101801007387 */ /* 0x0001e80000100a00 */
[----:B0-----:R-:W5:Y:S04]  /*11020*/  LDL.LU R24, [R1+0x100] ;  /* 0x0001000001187983 */ /* 0x001f680000300800 */
[----:B------:R-:W5:Y:S04]  /*11030*/  LDL.LU R25, [R1+0x104] ;  /* 0x0001040001197983 */ /* 0x000f680000300800 */
[----:B------:R-:W5:Y:S04]  /*11040*/  LDL.LU R26, [R1+0x108] ;  /* 0x00010800011a7983 */ /* 0x000f680000300800 */
[----:B------:R-:W5:Y:S01]  /*11050*/  LDL.LU R27, [R1+0x10c] ;  /* 0x00010c00011b7983 */ /* 0x000f620000300800 */
[----:B---3--:R-:W-:Y:S01]  /*11060*/  F2FP.F16.E4M3.UNPACK_B R3, R18.H1 ;  /* 0x00000012ff03723e */ /* 0x008fe200030006ff */
[----:B------:R-:W-:-:S02]  /*11070*/  IMAD.MOV.U32 R8, RZ, RZ, R13 ;  /* 0x000000ffff087224 */ /* 0x000fc400078e000d */
[----:B------:R-:W-:Y:S02]  /*11080*/  IMAD.MOV.U32 R9, RZ, RZ, R15 ;  /* 0x000000ffff097224 */ /* 0x000fe400078e000f */
[----:B------:R-:W-:Y:S01]  /*11090*/  IMAD.MOV.U32 R10, RZ, RZ, R17 ;  /* 0x000000ffff0a7224 */ /* 0x000fe200078e0011 */
[----:B--2---:R-:W-:Y:S01]  /*110a0*/  F2FP.F16.E4M3.UNPACK_B R2, R11.H1 ;  /* 0x0000000bff02723e */ /* 0x004fe200030006ff */
[----:B------:R-:W-:-:S07]  /*110b0*/  IMAD.MOV.U32 R11, RZ, RZ, R19 ;  /* 0x000000ffff0b7224 */ /* 0x000fce00078e0013 */
[----:B----4-:R-:W-:Y:S01]  /*110c0*/  HMMA.16816.F32 R20, R8, R2, R4 ;  /* 0x000000020814723c */ /* 0x010fe20000001804 */
[----:B------:R-:W-:Y:S01]  /*110d0*/  F2FP.F16.E4M3.UNPACK_B R2, R28.H1 ;  /* 0x0000001cff02723e */ /* 0x000fe200030006ff */
[----:B------:R-:W0:Y:S01]  /*110e0*/  LDSM.16.MT88.4 R4, [R16+0xc000] ;  /* 0x00c000001004783b */ /* 0x000e220000004200 */
[----:B------:R-:W-:-:S03]  /*110f0*/  F2FP.F16.E4M3.UNPACK_B R3, R29.H1 ;  /* 0x0000001dff03723e */ /* 0x000fc600030006ff */
[----:B------:R-:W1:-:S13]  /*11100*/  LDSM.16.MT88.4 R8, [R16+0xe000] ;  /* 0x00e000001008783b */ /* 0x000e5a0000004200 */
[----:B------:R2:W-:Y:S04]  /*11110*/  STL.64 [R1+0x30], R20 ;  /* 0x0000301401007387 */ /* 0x0005e80000100a00 */
[----:B------:R3:W-:Y:S04]  /*11120*/  STL.64 [R1+0x38], R22 ;  /* 0x0000381601007387 */ /* 0x0007e80000100a00 */
[----:B------:R-:W4:Y:S01]  /*11130*/  LDL R18, [R1+0x248] ;  /* 0x0002480001127983 */ /* 0x000f220000100800 */
[----:B--2---:R-:W-:-:S03]  /*11140*/  IMAD.MOV.U32 R20, RZ, RZ, R13 ;  /* 0x000000ffff147224 */ /* 0x004fc600078e000d */
[----:B------:R-:W2:Y:S01]  /*11150*/  LDL R16, [R1+0x24c] ;  /* 0x00024c0001107983 */ /* 0x000ea20000100800 */
[----:B------:R-:W-:Y:S02]  /*11160*/  IMAD.MOV.U32 R21, RZ, RZ, R15 ;  /* 0x000000ffff157224 */ /* 0x000fe400078e000f */
[----:B---3--:R-:W-:Y:S02]  /*11170*/  IMAD.MOV.U32 R22, RZ, RZ, R17 ;  /* 0x000000ffff167224 */ /* 0x008fe400078e0011 */
[----:B------:R-:W-:-:S07]  /*11180*/  IMAD.MOV.U32 R23, RZ, RZ, R19 ;  /* 0x000000ffff177224 */ /* 0x000fce00078e0013 */
[----:B-----5:R-:W-:Y:S01]  /*11190*/  HMMA.16816.F32 R20, R20, R2, R24 ;  /* 0x000000021414723c */ /* 0x020fe20000001818 */
[----:B------:R-:W3:Y:S04]  /*111a0*/  LDL.LU.64 R26, [R1+0x1918] ;  /* 0x00191800011a7983 */ /* 0x000ee80000300a00 */
[----:B------:R-:W3:-:S14]  /*111b0*/  LDL.LU.64 R24, [R1+0x1910] ;  /* 0x0019100001187983 */ /* 0x000edc0000300a00 */
[----:B------:R5:W-:Y:S04]  /*111c0*/  STL.64 [R1+0x20], R20 ;  /* 0x0000201401007387 */ /* 0x000be80000100a00 */
[----:B------:R-:W2:Y:S04]  /*111d0*/  LDL.LU R2, [R1+0x1a0] ;  /* 0x0001a00001027983 */ /* 0x000ea80000300800 */
[----:B------:R-:W3:Y:S01]  /*111e0*/  LDL.LU R3, [R1+0x1a4] ;  /* 0x0001a40001037983 */ /* 0x000ee20000300800 */
[----:B------:R-:W-:Y:S02]  /*111f0*/  IMAD.MOV.U32 R28, RZ, RZ, R23 ;  /* 0x000000ffff1c7224 */ /* 0x000fe400078e0017 */
[----:B------:R-:W-:Y:S01]  /*11200*/  IMAD.MOV.U32 R23, RZ, RZ, R12 ;  /* 0x000000ffff177224 */ /* 0x000fe200078e000c */
[----:B-----5:R-:W5:Y:S01]  /*11210*/  LDL.LU R20, [R1+0xe0] ;  /* 0x0000e00001147983 */ /* 0x020f620000300800 */
[----:B------:R-:W-:-:S02]  /*11220*/  IMAD.MOV.U32 R29, RZ, RZ, R22 ;  /* 0x000000ffff1d7224 */ /* 0x000fc400078e0016 */
[----:B------:R-:W-:Y:S01]  /*11230*/  IMAD.MOV.U32 R12, RZ, RZ, R13 ;  /* 0x000000ffff0c7224 */ /* 0x000fe200078e000d */
[----:B------:R-:W5:Y:S01]  /*11240*/  LDL.LU R21, [R1+0xe4] ;  /* 0x0000e40001157983 */ /* 0x000f620000300800 */
[----:B------:R-:W-:Y:S02]  /*11250*/  IMAD.MOV.U32 R22, RZ, RZ, R14 ;  /* 0x000000ffff167224 */ /* 0x000fe400078e000e */
[----:B------:R-:W-:Y:S02]  /*11260*/  IMAD.MOV.U32 R13, RZ, RZ, R15 ;  /* 0x000000ffff0d7224 */ /* 0x000fe400078e000f */
[----:B------:R-:W-:Y:S02]  /*11270*/  IMAD.MOV.U32 R14, RZ, RZ, R17 ;  /* 0x000000ffff0e7224 */ /* 0x000fe400078e0011 */
[----:B------:R-:W-:Y:S01]  /*11280*/  IMAD.MOV.U32 R15, RZ, RZ, R19 ;  /* 0x000000ffff0f7224 */ /* 0x000fe200078e0013 */
[----:B--2---:R-:W-:Y:S02]  /*11290*/  F2FP.F16.E4M3.UNPACK_B R2, R2.H1 ;  /* 0x00000002ff02723e */ /* 0x004fe400030006ff */
[----:B---3--:R-:W-:-:S07]  /*112a0*/  F2FP.F16.E4M3.UNPACK_B R3, R3.H1 ;  /* 0x00000003ff03723e */ /* 0x008fce00030006ff */
[----:B------:R-:W-:Y:S01]  /*112b0*/  HMMA.16816.F32 R12, R12, R2, R24 ;  /* 0x000000020c0c723c */ /* 0x000fe20000001818 */
[----:B------:R-:W2:Y:S04]  /*112c0*/  LDL R26, [R1+0x228] ;  /* 0x00022800011a7983 */ /* 0x000ea80000100800 */
[----:B------:R-:W2:Y:S01]  /*112d0*/  LDL R27, [R1+0x22c] ;  /* 0x00022c00011b7983 */ /* 0x000ea20000100800 */
[----:B----4-:R-:W-:Y:S01]  /*112e0*/  F2FP.F16.E4M3.UNPACK_B R2, R18 ;  /* 0x00000012ff02723e */ /* 0x010fe200020006ff */
[----:B0-----:R-:W-:Y:S01]  /*112f0*/  IMAD.MOV.U32 R17, RZ, RZ, R6 ;  /* 0x000000ffff117224 */ /* 0x001fe200078e0006 */
[----:B------:R-:W-:Y:S01]  /*11300*/  F2FP.F16.E4M3.UNPACK_B R3, R16 ;  /* 0x00000010ff03723e */ /* 0x000fe200020006ff */
[----:B------:R-:W-:Y:S02]  /*11310*/  IMAD.MOV.U32 R16, RZ, RZ, R4 ;  /* 0x000000ffff107224 */ /* 0x000fe400078e0004 */
[----:B-1----:R-:W-:-:S02]  /*11320*/  IMAD.MOV.U32 R18, RZ, RZ, R8 ;  /* 0x000000ffff127224 */ /* 0x002fc400078e0008 */
[----:B------:R-:W-:-:S07]  /*11330*/  IMAD.MOV.U32 R19, RZ, RZ, R10 ;  /* 0x000000ffff137224 */ /* 0x000fce00078e000a */
[----:B-----5:R-:W-:Y:S01]  /*11340*/  HMMA.16816.F32 R20, R16, R2, R20 ;  /* 0x000000021014723c */ /* 0x020fe20000001814 */
[----:B--2---:R0:W-:Y:S04]  /*11350*/  STL.64 [R1+0x1908], R26 ;  /* 0x0019081a01007387 */ /* 0x0041e80000100a00 */
[----:B------:R-:W2:Y:S04]  /*11360*/  LDL.LU R24, [R1+0xd0] ;  /* 0x0000d00001187983 */ /* 0x000ea80000300800 */
[----:B------:R-:W2:Y:S04]  /*11370*/  LDL.LU R25, [R1+0xd4] ;  /* 0x0000d40001197983 */ /* 0x000ea80000300800 */
[----:B0-----:R-:W2:Y:S04]  /*11380*/  LDL.LU R26, [R1+0xd8] ;  /* 0x0000d800011a7983 */ /* 0x001ea80000300800 */
[----:B------:R-:W2:Y:S04]  /*11390*/  LDL.LU R27, [R1+0xdc] ;  /* 0x0000dc00011b7983 */ /* 0x000ea80000300800 */
[----:B------:R-:W-:Y:S04]  /*113a0*/  STL.64 [R1+0x1890], R14 ;  /* 0x0018900e01007387 */ /* 0x000fe80000100a00 */
[----:B------:R0:W-:Y:S04]  /*113b0*/  STL.64 [R1+0x1888], R12 ;  /* 0x0018880c01007387 */ /* 0x0001e80000100a00 */
[----:B------:R-:W3:Y:S04]  /*113c0*/  LDL R2, [R1+0x238] ;  /* 0x0002380001027983 */ /* 0x000ee80000100800 */
[----:B------:R-:W4:Y:S04]  /*113d0*/  LDL R3, [R1+0x23c] ;  /* 0x00023c0001037983 */ /* 0x000f280000100800 */
[----:B0-----:R-:W5:Y:S04]  /*113e0*/  LDL R13, [R1+0x218] ;  /* 0x00021800010d7983 */ /* 0x001f680000100800 */
[----:B------:R-:W5:Y:S04]  /*113f0*/  LDL R14, [R1+0x21c] ;  /* 0x00021c00010e7983 */ /* 0x000f680000100800 */
[----:B------:R-:W5:Y:S04]  /*11400*/  LDL R12, [R1+0x208] ;  /* 0x00020800010c7983 */ /* 0x000f680000100800 */
[----:B------:R-:W5:Y:S04]  /*11410*/  LDL R15, [R1+0x20c] ;  /* 0x00020c00010f7983 */ /* 0x000f680000100800 */
[----:B------:R-:W-:Y:S04]  /*11420*/  STL.64 [R1+0x18a0], R22 ;  /* 0x0018a01601007387 */ /* 0x000fe80000100a00 */
[----:B------:R0:W-:Y:S04]  /*11430*/  STL.64 [R1+0x1898], R20 ;  /* 0x0018981401007387 */ /* 0x0001e80000100a00 */
[----:B0-----:R-:W5:Y:S04]  /*11440*/  LDL.LU R20, [R1+0xb0] ;  /* 0x0000b00001147983 */ /* 0x001f680000300800 */
[----:B------:R-:W5:Y:S04]  /*11450*/  LDL.LU R21, [R1+0xb4] ;  /* 0x0000b40001157983 */ /* 0x000f680000300800 */
[----:B------:R-:W5:Y:S04]  /*11460*/  LDL.LU R22, [R1+0xb8] ;  /* 0x0000b80001167983 */ /* 0x000f680000300800 */
[----:B------:R-:W5:Y:S01]  /*11470*/  LDL.LU R23, [R1+0xbc] ;  /* 0x0000bc0001177983 */ /* 0x000f620000300800 */
[----:B---3--:R-:W-:-:S02]  /*11480*/  F2FP.F16.E4M3.UNPACK_B R2, R2 ;  /* 0x00000002ff02723e */ /* 0x008fc400020006ff */
[----:B----4-:R-:W-:-:S07]  /*11490*/  F2FP.F16.E4M3.UNPACK_B R3, R3 ;  /* 0x00000003ff03723e */ /* 0x010fce00020006ff */
[----:B--2---:R-:W-:Y:S01]  /*114a0*/  HMMA.16816.F32 R16, R16, R2, R24 ;  /* 0x000000021010723c */ /* 0x004fe20000001818 */
[----:B------:R-:W2:-:S15]  /*114b0*/  LDL.LU.64 R26, [R1+0x1908] ;  /* 0x00190800011a7983 */ /* 0x000e9e0000300a00 */
[----:B------:R-:W-:-:S03]  /*114c0*/  NOP ;  /* 0x0000000000007918 */ /* 0x000fc60000000000 */
[----:B------:R-:W-:Y:S04]  /*114d0*/  STL.64 [R1+0x18b0], R18 ;  /* 0x0018b01201007387 */ /* 0x000fe80000100a00 */
[----:B------:R0:W-:Y:S04]  /*114e0*/  STL.64 [R1+0x18a8], R16 ;  /* 0x0018a81001007387 */ /* 0x0001e80000100a00 */
[----:B0-----:R-:W3:Y:S04]  /*114f0*/  LDL.LU R16, [R1+0xc0] ;  /* 0x0000c00001107983 */ /* 0x001ee80000300800 */
[----:B------:R-:W3:Y:S04]  /*11500*/  LDL.LU R17, [R1+0xc4] ;  /* 0x0000c40001117983 */ /* 0x000ee80000300800 */
[----:B------:R-:W3:Y:S04]  /*11510*/  LDL.LU R18, [R1+0xc8] ;  /* 0x0000c80001127983 */ /* 0x000ee80000300800 */
[----:B------:R-:W3:Y:S01]  /*11520*/  LDL.LU R19, [R1+0xcc] ;  /* 0x0000cc0001137983 */ /* 0x000ee20000300800 */
[----:B------:R-:W-:-:S02]  /*11530*/  IMAD.MOV.U32 R24, RZ, RZ, R4 ;  /* 0x000000ffff187224 */ /* 0x000fc400078e0004 */
[----:B------:R-:W-:Y:S01]  /*11540*/  IMAD.MOV.U32 R25, RZ, RZ, R6 ;  /* 0x000000ffff197224 */ /* 0x000fe200078e0006 */
[----:B--2---:R-:W-:Y:S01]  /*11550*/  F2FP.F16.E4M3.UNPACK_B R2, R26 ;  /* 0x0000001aff02723e */ /* 0x004fe200020006ff */
[----:B------:R-:W-:Y:S01]  /*11560*/  IMAD.MOV.U32 R26, RZ, RZ, R8 ;  /* 0x000000ffff1a7224 */ /* 0x000fe200078e0008 */
[----:B------:R-:W-:Y:S01]  /*11570*/  F2FP.F16.E4M3.UNPACK_B R3, R27 ;  /* 0x0000001bff03723e */ /* 0x000fe200020006ff */
[----:B------:R-:W-:-:S07]  /*11580*/  IMAD.MOV.U32 R27, RZ, RZ, R10 ;  /* 0x000000ffff1b7224 */ /* 0x000fce00078e000a */
[----:B---3--:R-:W-:Y:S01]  /*11590*/  HMMA.16816.F32 R16, R24, R2, R16 ;  /* 0x000000021810723c */ /* 0x008fe20000001810 */
[----:B-----5:R-:W-:Y:S02]  /*115a0*/  F2FP.F16.E4M3.UNPACK_B R2, R13 ;  /* 0x0000000dff02723e */ /* 0x020fe400020006ff */
[----:B------:R-:W-:-:S07]  /*115b0*/  F2FP.F16.E4M3.UNPACK_B R3, R14 ;  /* 0x0000000eff03723e */ /* 0x000fce00020006ff */
[----:B------:R-:W-:Y:S01]  /*115c0*/  HMMA.16816.F32 R20, R24, R2, R20 ;  /* 0x000000021814723c */ /* 0x000fe20000001814 */
[----:B------:R-:W-:-:S08]  /*115d0*/  F2FP.F16.E4M3.UNPACK_B R3, R15 ;  /* 0x0000000fff03723e */ /* 0x000fd000020006ff */
[----:B------:R0:W-:Y:S04]  /*115e0*/  STL.64 [R1+0xd0], R16 ;  /* 0x0000d01001007387 */ /* 0x0001e80000100a00 */
[----:B------:R1:W-:Y:S04]  /*115f0*/  STL.64 [R1+0xd8], R18 ;  /* 0x0000d81201007387 */ /* 0x0003e80000100a00 */
[----:B0-----:R-:W2:Y:S04]  /*11600*/  LDL.LU R16, [R1+0xa0] ;  /* 0x0000a00001107983 */ /* 0x001ea80000300800 */
[----:B------:R-:W2:Y:S04]  /*11610*/  LDL.LU R17, [R1+0xa4] ;  /* 0x0000a40001117983 */ /* 0x000ea80000300800 */
[----:B-1----:R-:W2:Y:S04]  /*11620*/  LDL.LU R18, [R1+0xa8] ;  /* 0x0000a80001127983 */ /* 0x002ea80000300800 */
[----:B------:R-:W2:Y:S04]  /*11630*/  LDL.LU R19, [R1+0xac] ;  /* 0x0000ac0001137983 */ /* 0x000ea80000300800 */
[----:B------:R-:W3:Y:S04]  /*11640*/  LDL R13, [R1+0x1f8] ;  /* 0x0001f800010d7983 */ /* 0x000ee80000100800 */
[----:B------:R-:W4:Y:S04]  /*11650*/  LDL R14, [R1+0x1fc] ;  /* 0x0001fc00010e7983 */ /* 0x000f280000100800 */
[----:B------:R0:W-:Y:S04]  /*11660*/  STL.64 [R1+0xc0], R20 ;  /* 0x0000c01401007387 */ /* 0x0001e80000100a00 */
[----:B------:R1:W-:Y:S04]  /*11670*/  STL.64 [R1+0xc8], R22 ;  /* 0x0000c81601007387 */ /* 0x0003e80000100a00 */
[----:B------:R-:W5:Y:S04]  /*11680*/  LDL R15, [R1+0x1dc] ;  /* 0x0001dc00010f7983 */ /* 0x000f680000100800 */
[----:B0-----:R-:W2:Y:S04]  /*11690*/  LDL.LU R20, [R1+0x70] ;  /* 0x0000700001147983 */ /* 0x001ea80000300800 */
[----:B------:R-:W2:Y:S04]  /*116a0*/  LDL.LU R21, [R1+0x74] ;  /* 0x0000740001157983 */ /* 0x000ea80000300800 */
[----:B-1----:R-:W2:Y:S01]  /*116b0*/  LDL.LU R22, [R1+0x78] ;  /* 0x0000780001167983 */ /* 0x002ea20000300800 */
[----:B------:R-:W-:-:S03]  /*116c0*/  IMAD.MOV.U32 R23, RZ, RZ, R0 ;  /* 0x000000ffff177224 */ /* 0x000fc600078e0000 */
[----:B------:R-:W3:Y:S04]  /*116d0*/  LDL.LU R0, [R1+0x1900] ;  /* 0x0019000001007983 */ /* 0x000ee80000300800 */
[----:B--2---:R-:W-:Y:S04]  /*116e0*/  STL.64 [R1+0x18e8], R22 ;  /* 0x0018e81601007387 */ /* 0x004fe80000100a00 */
[----:B------:R0:W-:Y:S04]  /*116f0*/  STL.64 [R1+0x18e0], R20 ;  /* 0x0018e01401007387 */ /* 0x0001e80000100a00 */
[----:B0-----:R-:W2:Y:S04]  /*11700*/  LDL.LU R20, [R1+0x80] ;  /* 0x0000800001147983 */ /* 0x001ea80000300800 */
[----:B------:R-:W2:Y:S04]  /*11710*/  LDL.LU R21, [R1+0x84] ;  /* 0x0000840001157983 */ /* 0x000ea80000300800 */
[----:B------:R-:W2:Y:S04]  /*11720*/  LDL.LU R22, [R1+0x88] ;  /* 0x0000880001167983 */ /* 0x000ea80000300800 */
[----:B------:R-:W2:Y:S01]  /*11730*/  LDL.LU R23, [R1+0x8c] ;  /* 0x00008c0001177983 */ /* 0x000ea20000300800 */
[----:B------:R-:W-:-:S07]  /*11740*/  F2FP.F16.E4M3.UNPACK_B R2, R12 ;  /* 0x0000000cff02723e */ /* 0x000fce00020006ff */
[----:B------:R-:W-:Y:S01]  /*11750*/  HMMA.16816.F32 R16, R24, R2, R16 ;  /* 0x000000021810723c */ /* 0x000fe20000001810 */
[----:B--2---:R-:W-:Y:S04]  /*11760*/  STL.64 [R1+0x18f8], R22 ;  /* 0x0018f81601007387 */ /* 0x004fe80000100a00 */
[----:B------:R0:W-:Y:S04]  /*11770*/  STL.64 [R1+0x18f0], R20 ;  /* 0x0018f01401007387 */ /* 0x0001e80000100a00 */
[----:B0-----:R-:W2:Y:S04]  /*11780*/  LDL.LU R20, [R1+0x90] ;  /* 0x0000900001147983 */ /* 0x001ea80000300800 */
[----:B------:R-:W2:Y:S04]  /*11790*/  LDL.LU R21, [R1+0x94] ;  /* 0x0000940001157983 */ /* 0x000ea80000300800 */
[----:B------:R-:W2:Y:S01]  /*117a0*/  LDL.LU R22, [R1+0x98] ;  /* 0x0000980001167983 */ /* 0x000ea20000300800 */
[----:B---3--:R-:W-:Y:S01]  /*117b0*/  IMAD.MOV.U32 R23, RZ, RZ, R0 ;  /* 0x000000ffff177224 */ /* 0x008fe200078e0000 */
[----:B------:R-:W-:-:S02]  /*117c0*/  F2FP.F16.E4M3.UNPACK_B R2, R13 ;  /* 0x0000000dff02723e */ /* 0x000fc400020006ff */
[----:B------:R-:W3:Y:S01]  /*117d0*/  LDL.LU R0, [R1+0x16c] ;  /* 0x00016c0001007983 */ /* 0x000ee20000300800 */
[----:B----4-:R-:W-:-:S03]  /*117e0*/  F2FP.F16.E4M3.UNPACK_B R3, R14 ;  /* 0x0000000eff03723e */ /* 0x010fc600020006ff */
[----:B------:R0:W-:Y:S04]  /*117f0*/  STL.64 [R1+0xb0], R16 ;  /* 0x0000b01001007387 */ /* 0x0001e80000100a00 */
[----:B------:R1:W-:Y:S04]  /*11800*/  STL.64 [R1+0xb8], R18 ;  /* 0x0000b81201007387 */ /* 0x0003e80000100a00 */
[----:B------:R-:W4:Y:S04]  /*11810*/  LDL R12, [R1+0x1cc] ;  /* 0x0001cc00010c7983 */ /* 0x000f280000100800 */
[----:B0-----:R-:W3:Y:S04]  /*11820*/  LDL.LU R16, [R1+0x60] ;  /* 0x0000600001107983 */ /* 0x001ee80000300800 */
[----:B------:R-:W3:Y:S04]  /*11830*/  LDL.LU R17, [R1+0x64] ;  /* 0x0000640001117983 */ /* 0x000ee80000300800 */
[----:B-1----:R-:W3:Y:S04]  /*11840*/  LDL.LU R18, [R1+0x68] ;  /* 0x0000680001127983 */ /* 0x002ee80000300800 */
[----:B------:R-:W3:Y:S04]  /*11850*/  LDL.LU R19, [R1+0x6c] ;  /* 0x00006c0001137983 */ /* 0x000ee80000300800 */
[----:B------:R-:W3:Y:S04]  /*11860*/  LDL R13, [R1+0x1b8] ;  /* 0x0001b800010d7983 */ /* 0x000ee80000100800 */
[----:B------:R-:W3:Y:S01]  /*11870*/  LDL R14, [R1+0x1bc] ;  /* 0x0001bc00010e7983 */ /* 0x000ee20000100800 */
        /* <DEDUP_REMOVED lines=15> */
[----:B------:R-:W2:Y:S04]  /*11970*/  LDL.LU.64 R20, [R1+0x18e0] ;  /* 0x0018e00001147983 */ /* 0x000ea80000300a00 */
[----:B------:R-:W3:Y:S10]  /*11980*/  LDL R3, [R1+0x1d8] ;  /* 0x0001d80001037983 */ /* 0x000ef40000100800 */
[----:B------:R0:W-:Y:S04]  /*11990*/  STL.64 [R1+0x90], R24 ;  /* 0x0000901801007387 */ /* 0x0001e80000100a00 */
[----:B------:R1:W-:Y:S01]  /*119a0*/  STL.64 [R1+0x98], R26 ;  /* 0x0000981a01007387 */ /* 0x0003e20000100a00 */
[----:B0-----:R-:W-:-:S02]  /*119b0*/  IMAD.MOV.U32 R24, RZ, RZ, R4 ;  /* 0x000000ffff187224 */ /* 0x001fc400078e0004 */
[----:B------:R-:W-:Y:S02]  /*119c0*/  IMAD.MOV.U32 R25, RZ, RZ, R6 ;  /* 0x000000ffff197224 */ /* 0x000fe400078e0006 */
[----:B-1----:R-:W-:Y:S02]  /*119d0*/  IMAD.MOV.U32 R26, RZ, RZ, R8 ;  /* 0x000000ffff1a7224 */ /* 0x002fe400078e0008 */
[----:B------:R-:W-:Y:S01]  /*119e0*/  IMAD.MOV.U32 R27, RZ, RZ, R10 ;  /* 0x000000ffff1b7224 */ /* 0x000fe200078e000a */
[----:B---3--:R-:W-:Y:S02]  /*119f0*/  F2FP.F16.E4M3.UNPACK_B R2, R3 ;  /* 0x00000003ff02723e */ /* 0x008fe400020006ff */
[----:B-----5:R-:W-:-:S07]  /*11a00*/  F2FP.F16.E4M3.UNPACK_B R3, R15 ;  /* 0x0000000fff03723e */ /* 0x020fce00020006ff */
[----:B--2---:R-:W-:Y:S01]  /*11a10*/  HMMA.16816.F32 R24, R24, R2, R20 ;  /* 0x000000021818723c */ /* 0x004fe20000001814 */
[----:B------:R-:W2:Y:S04]  /*11a20*/  LDL R3, [R1+0x1c8] ;  /* 0x0001c80001037983 */ /* 0x000ea80000100800 */
[----:B------:R-:W3:-:S14]  /*11a30*/  LDL.LU R20, [R1+0x50] ;  /* 0x0000500001147983 */ /* 0x000edc0000300800 */
[----:B------:R0:W-:Y:S04]  /*11a40*/  STL.64 [R1+0x80], R24 ;  /* 0x0000801801007387 */ /* 0x0001e80000100a00 */
[----:B------:R1:W-:Y:S04]  /*11a50*/  STL.64 [R1+0x88], R26 ;  /* 0x0000881a01007387 */ /* 0x0003e80000100a00 */
[----:B------:R-:W3:Y:S01]  /*11a60*/  LDL.LU R21, [R1+0x54] ;  /* 0x0000540001157983 */ /* 0x000ee20000300800 */
[----:B0-----:R-:W-:-:S03]  /*11a70*/  IMAD.MOV.U32 R24, RZ, RZ, R4 ;  /* 0x000000ffff187224 */ /* 0x001fc600078e0004 */
[----:B------:R-:W3:Y:S01]  /*11a80*/  LDL.LU R22, [R1+0x58] ;  /* 0x0000580001167983 */ /* 0x000ee20000300800 */
[----:B------:R-:W-:Y:S02]  /*11a90*/  IMAD.MOV.U32 R25, RZ, RZ, R6 ;  /* 0x000000ffff197224 */ /* 0x000fe400078e0006 */
[----:B-1----:R-:W-:Y:S01]  /*11aa0*/  IMAD.MOV.U32 R26, RZ, RZ, R8 ;  /* 0x000000ffff1a7224 */ /* 0x002fe200078e0008 */
[----:B------:R-:W3:Y:S01]  /*11ab0*/  LDL.LU R23, [R1+0x5c] ;  /* 0x00005c0001177983 */ /* 0x000ee20000300800 */
[----:B------:R-:W-:-:S03]  /*11ac0*/  IMAD.MOV.U32 R27, RZ, RZ, R10 ;  /* 0x000000ffff1b7224 */ /* 0x000fc600078e000a */
[----:B------:R-:W5:Y:S01]  /*11ad0*/  LDL R15, [R1+0x168] ;  /* 0x00016800010f7983 */ /* 0x000f620000100800 */
[----:B--2---:R-:W-:Y:S02]  /*11ae0*/  F2FP.F16.E4M3.UNPACK_B R2, R3 ;  /* 0x00000003ff02723e */ /* 0x004fe400020006ff */
[----:B----4-:R-:W-:-:S07]  /*11af0*/  F2FP.F16.E4M3.UNPACK_B R3, R12 ;  /* 0x0000000cff03723e */ /* 0x010fce00020006ff */
[----:B------:R-:W-:-:S15]  /*11b00*/  HMMA.16816.F32 R16, R24, R2, R16 ;  /* 0x000000021810723c */ /* 0x000fde0000001810 */
[----:B------:R-:W-:-:S04]  /*11b10*/  NOP ;  /* 0x0000000000007918 */ /* 0x000fc80000000000 */
[----:B------:R0:W-:Y:S04]  /*11b20*/  STL.64 [R1+0x70], R16 ;  /* 0x0000701001007387 */ /* 0x0001e80000100a00 */
[----:B------:R1:W-:Y:S04]  /*11b30*/  STL.64 [R1+0x78], R18 ;  /* 0x0000781201007387 */ /* 0x0003e80000100a00 */
[----:B0-----:R-:W2:Y:S04]  /*11b40*/  LDL.LU R16, [R1+0x10] ;  /* 0x0000100001107983 */ /* 0x001ea80000300800 */
[----:B------:R-:W2:Y:S04]  /*11b50*/  LDL.LU R17, [R1+0x14] ;  /* 0x0000140001117983 */ /* 0x000ea80000300800 */
[----:B-1----:R-:W4:Y:S04]  /*11b60*/  LDL.LU R18, [R1+0x18] ;  /* 0x0000180001127983 */ /* 0x002f280000300800 */
[----:B------:R-:W4:Y:S04]  /*11b70*/  LDL.LU R19, [R1+0x1c] ;  /* 0x00001c0001137983 */ /* 0x000f280000300800 */
[----:B----4-:R-:W-:Y:S04]  /*11b80*/  STL.64 [R1+0x18c0], R18 ;  /* 0x0018c01201007387 */ /* 0x010fe80000100a00 */
[----:B--2---:R0:W-:Y:S04]  /*11b90*/  STL.64 [R1+0x18b8], R16 ;  /* 0x0018b81001007387 */ /* 0x0041e80000100a00 */
[----:B0-----:R-:W2:Y:S04]  /*11ba0*/  LDL.LU R16, [R1] ;  /* 0x0000000001107983 */ /* 0x001ea80000300800 */
[----:B------:R-:W2:Y:S04]  /*11bb0*/  LDL.LU R17, [R1+0x4] ;  /* 0x0000040001117983 */ /* 0x000ea80000300800 */
[----:B------:R-:W4:Y:S04]  /*11bc0*/  LDL.LU R18, [R1+0x8] ;  /* 0x0000080001127983 */ /* 0x000f280000300800 */
[----:B------:R-:W4:Y:S01]  /*11bd0*/  LDL.LU R19, [R1+0xc] ;  /* 0x00000c0001137983 */ /* 0x000f220000300800 */
[----:B------:R-:W-:-:S02]  /*11be0*/  F2FP.F16.E4M3.UNPACK_B R2, R13 ;  /* 0x0000000dff02723e */ /* 0x000fc400020006ff */
[----:B------:R-:W-:-:S07]  /*11bf0*/  F2FP.F16.E4M3.UNPACK_B R3, R14 ;  /* 0x0000000eff03723e */ /* 0x000fce00020006ff */
[----:B---3--:R-:W-:Y:S01]  /*11c00*/  HMMA.16816.F32 R24, R24, R2, R20 ;  /* 0x000000021818723c */ /* 0x008fe20000001814 */
[----:B----4-:R-:W-:Y:S04]  /*11c10*/  STL.64 [R1+0x18d0], R18 ;  /* 0x0018d01201007387 */ /* 0x010fe80000100a00 */
[----:B--2---:R0:W-:Y:S04]  /*11c20*/  STL.64 [R1+0x18c8], R16 ;  /* 0x0018c81001007387 */ /* 0x0041e80000100a00 */
[----:B0-----:R-:W2:Y:S04]  /*11c30*/  LDL.LU R16, [R1+0x40] ;  /* 0x0000400001107983 */ /* 0x001ea80000300800 */
[----:B------:R-:W2:Y:S04]  /*11c40*/  LDL.LU R17, [R1+0x44] ;  /* 0x0000440001117983 */ /* 0x000ea80000300800 */
[----:B------:R-:W2:Y:S04]  /*11c50*/  LDL.LU R18, [R1+0x48] ;  /* 0x0000480001127983 */ /* 0x000ea80000300800 */
[----:B------:R-:W2:Y:S01]  /*11c60*/  LDL.LU R19, [R1+0x4c] ;  /* 0x00004c0001137983 */ /* 0x000ea20000300800 */
[----:B-----5:R-:W-:-:S03]  /*11c70*/  F2FP.F16.E4M3.UNPACK_B R2, R15 ;  /* 0x0000000fff02723e */ /* 0x020fc600020006ff */
[----:B------:R-:W3:Y:S01]  /*11c80*/  LDL.LU R20, [R1+0x30] ;  /* 0x0000300001147983 */ /* 0x000ee20000300800 */
[----:B------:R-:W-:-:S03]  /*11c90*/  F2FP.F16.E4M3.UNPACK_B R3, R0 ;  /* 0x00000000ff03723e */ /* 0x000fc600020006ff */
        /* <DEDUP_REMOVED lines=8> */
[----:B------:R-:W-:Y:S02]  /*11d20*/  IMAD.MOV.U32 R27, RZ, RZ, R10 ;  /* 0x000000ffff1b7224 */ /* 0x000fe400078e000a */
[----:B------:R-:W-:Y:S01]  /*11d30*/  IMAD.MOV.U32 R14, RZ, RZ, R29 ;  /* 0x000000ffff0e7224 */ /* 0x000fe200078e001d */
[----:B------:R-:W4:Y:S01]  /*11d40*/  LDL.LU R12, [R1+0x20] ;  /* 0x00002000010c7983 */ /* 0x000f220000300800 */
[----:B------:R-:W-:-:S03]  /*11d50*/  IMAD.MOV.U32 R15, RZ, RZ, R28 ;  /* 0x000000ffff0f7224 */ /* 0x000fc600078e001c */
[----:B------:R-:W4:Y:S04]  /*11d60*/  LDL.LU R13, [R1+0x24] ;  /* 0x00002400010d7983 */ /* 0x000f280000300800 */
[----:B------:R-:W5:Y:S04]  /*11d70*/  LDL.LU R29, [R1+0x18dc] ;  /* 0x0018dc00011d7983 */ /* 0x000f680000300800 */
[----:B------:R-:W3:Y:S01]  /*11d80*/  LDL.LU R28, [R1+0x18d8] ;  /* 0x0018d800011c7983 */ /* 0x000ee20000300800 */
        /* <DEDUP_REMOVED lines=16> */
[----:B------:R-:W3:Y:S04]  /*11e90*/  LDL R2, [R1+0x198] ;  /* 0x0001980001027983 */ /* 0x000ee80000100800 */
[----:B------:R-:W2:Y:S06]  /*11ea0*/  LDL R3, [R1+0x19c] ;  /* 0x00019c0001037983 */ /* 0x000eac0000100800 */
[----:B------:R0:W-:Y:S04]  /*11eb0*/  STL.64 [R1+0x40], R24 ;  /* 0x0000401801007387 */ /* 0x0001e80000100a00 */
[----:B------:R1:W-:Y:S01]  /*11ec0*/  STL.64 [R1+0x48], R26 ;  /* 0x0000481a01007387 */ /* 0x0003e20000100a00 */
[----:B0-----:R-:W-:-:S02]  /*11ed0*/  IMAD.MOV.U32 R24, RZ, RZ, R4 ;  /* 0x000000ffff187224 */ /* 0x001fc400078e0004 */
[----:B------:R-:W-:Y:S02]  /*11ee0*/  IMAD.MOV.U32 R25, RZ, RZ, R6 ;  /* 0x000000ffff197224 */ /* 0x000fe400078e0006 */
[----:B-1----:R-:W-:Y:S02]  /*11ef0*/  IMAD.MOV.U32 R26, RZ, RZ, R8 ;  /* 0x000000ffff1a7224 */ /* 0x002fe400078e0008 */
[----:B------:R-:W-:Y:S01]  /*11f00*/  IMAD.MOV.U32 R27, RZ, RZ, R10 ;  /* 0x000000ffff1b7224 */ /* 0x000fe200078e000a */
[----:B---3--:R-:W-:Y:S02]  /*11f10*/  F2FP.F16.E4M3.UNPACK_B R2, R2 ;  /* 0x00000002ff02723e */ /* 0x008fe400020006ff */
[----:B--2---:R-:W-:-:S07]  /*11f20*/  F2FP.F16.E4M3.UNPACK_B R3, R3 ;  /* 0x00000003ff03723e */ /* 0x004fce00020006ff */
        /* <DEDUP_REMOVED lines=26> */
[----:B----4-:R-:W-:Y:S01]  /*120d0*/  HMMA.16816.F32 R24, R24, R2, R12 ;  /* 0x000000021818723c */ /* 0x010fe2000000180c */
[----:B------:R-:W2:Y:S04]  /*120e0*/  LDL.LU.64 R14, [R1+0x1890] ;  /* 0x00189000010e7983 */ /* 0x000ea80000300a00 */
[----:B------:R-:W2:Y:S04]  /*120f0*/  LDL.LU.64 R12, [R1+0x1888] ;  /* 0x00188800010c7983 */ /* 0x000ea80000300a00 */
[----:B------:R-:W3:Y:S04]  /*12100*/  LDL.LU R2, [R1+0x248] ;  /* 0x0002480001027983 */ /* 0x000ee80000300800 */
[----:B------:R-:W4:Y:S06]  /*12110*/  LDL.LU R3, [R1+0x24c] ;  /* 0x00024c0001037983 */ /* 0x000f2c0000300800 */
[----:B------:R0:W-:Y:S04]  /*12120*/  STL.64 [R1+0x140], R24 ;  /* 0x0001401801007387 */ /* 0x0001e80000100a00 */
[----:B------:R1:W-:Y:S01]  /*12130*/  STL.64 [R1+0x148], R26 ;  /* 0x0001481a01007387 */ /* 0x0003e20000100a00 */
[----:B0-----:R-:W-:-:S03]  /*12140*/  IMAD.MOV.U32 R24, RZ, RZ, R4 ;  /* 0x000000ffff187224 */ /* 0x001fc600078e0004 */
[----:B------:R-:W4:Y:S01]  /*12150*/  LDL.LU R4, [R1+0x23c] ;  /* 0x00023c0001047983 */ /* 0x000f220000300800 */
[----:B------:R-:W-:-:S03]  /*12160*/  IMAD.MOV.U32 R25, RZ, RZ, R6 ;  /* 0x000000ffff197224 */ /* 0x000fc600078e0006 */
[----:B------:R-:W4:Y:S01]  /*12170*/  LDL.LU R6, [R1+0x238] ;  /* 0x0002380001067983 */ /* 0x000f220000300800 */
[----:B------:R-:W-:Y:S01]  /*12180*/  F2FP.F16.E4M3.UNPACK_B R28, R28 ;  /* 0x0000001cff1c723e */ /* 0x000fe200020006ff */
[----:B-1----:R-:W-:Y:S01]  /*12190*/  IMAD.MOV.U32 R26, RZ, RZ, R8 ;  /* 0x000000ffff1a7224 */ /* 0x002fe200078e0008 */
[----:B-----5:R-:W-:Y:S01]  /*121a0*/  F2FP.F16.E4M3.UNPACK_B R29, R29 ;  /* 0x0000001dff1d723e */ /* 0x020fe200020006ff */
[----:B------:R-:W-:-:S07]  /*121b0*/  IMAD.MOV.U32 R27, RZ, RZ, R10 ;  /* 0x000000ffff1b7224 */ /* 0x000fce00078e000a */
[----:B--2---:R-:W-:Y:S01]  /*121c0*/  HMMA.16816.F32 R12, R24, R28, R12 ;  /* 0x0000001c180c723c */ /* 0x004fe2000000180c */
[----:B------:R-:W2:Y:S04]  /*121d0*/  LDL.LU R26, [R1+0x228] ;  /* 0x00022800011a7983 */ /* 0x000ea80000300800 */
[----:B------:R-:W5:Y:S01]  /*121e0*/  LDL.LU R27, [R1+0x22c] ;  /* 0x00022c00011b7983 */ /* 0x000f620000300800 */
        /* <DEDUP_REMOVED lines=10> */
[----:B------:R-:W-:Y:S01]  /*12290*/  HMMA.16816.F32 R12, R12, R2, R20 ;  /* 0x000000020c0c723c */ /* 0x000fe20000001814 */
[----:B------:R-:W-:Y:S02]  /*122a0*/  IMAD.MOV.U32 R20, RZ, RZ, R5 ;  /* 0x000000ffff147224 */ /* 0x000fe400078e0005 */
[----:B------:R-:W-:Y:S02]  /*122b0*/  IMAD.MOV.U32 R21, RZ, RZ, R7 ;  /* 0x000000ffff157224 */ /* 0x000fe400078e0007 */
[----:B------:R-:W-:Y:S02]  /*122c0*/  IMAD.MOV.U32 R22, RZ, RZ, R9 ;  /* 0x000000ffff167224 */ /* 0x000fe400078e0009 */
[----:B------:R-:W-:-:S07]  /*122d0*/  IMAD.MOV.U32 R23, RZ, RZ, R11 ;  /* 0x000000ffff177224 */ /* 0x000fce00078e000b */
[----:B------:R-:W-:Y:S05]  /*122e0*/  HMMA.16816.F32 R16, R20, R24, R16 ;  /* 0x000000181410723c */ /* 0x000fea0000001810 */
[----:B------:R-:W-:Y:S04]  /*122f0*/  STL.64 [R1+0x10], R12 ;  /* 0x0000100c01007387 */ /* 0x000fe80000100a00 */
[----:B------:R-:W3:Y:S04]  /*12300*/  LDL.LU R2, [R1+0x218] ;  /* 0x0002180001027983 */ /* 0x000ee80000300800 */
[----:B------:R-:W4:Y:S04]  /*12310*/  LDL.LU R3, [R1+0x21c] ;  /* 0x00021c0001037983 */ /* 0x000f280000300800 */
[----:B------:R-:W3:Y:S04]  /*12320*/  LDL.LU R28, [R1+0x208] ;  /* 0x00020800011c7983 */ /* 0x000ee80000300800 */
[----:B------:R-:W3:Y:S04]  /*12330*/  LDL.LU R29, [R1+0x20c] ;  /* 0x00020c00011d7983 */ /* 0x000ee80000300800 */
[----:B------:R-:W3:Y:S04]  /*12340*/  LDL.LU R10, [R1+0x1f8] ;  /* 0x0001f800010a7983 */ /* 0x000ee80000300800 */
[----:B------:R-:W3:Y:S04]  /*12350*/  LDL.LU R8, [R1+0x1fc] ;  /* 0x0001fc0001087983 */ /* 0x000ee80000300800 */
[----:B------:R-:W3:Y:S04]  /*12360*/  LDL.LU R20, [R1+0xd0] ;  /* 0x0000d00001147983 */ /* 0x000ee80000300800 */
[----:B------:R0:W-:Y:S04]  /*12370*/  STL.64 [R1], R16 ;  /* 0x0000001001007387 */ /* 0x0001e80000100a00 */
[----:B------:R1:W-:Y:S04]  /*12380*/  STL.64 [R1+0x8], R18 ;  /* 0x0000081201007387 */ /* 0x0003e80000100a00 */
[----:B------:R-:W3:Y:S04]  /*12390*/  LDL.LU R21, [R1+0xd4] ;  /* 0x0000d40001157983 */ /* 0x000ee80000300800 */
[----:B------:R-:W3:Y:S04]  /*123a0*/  LDL.LU R22, [R1+0xd8] ;  /* 0x0000d80001167983 */ /* 0x000ee80000300800 */
[----:B------:R-:W3:Y:S01]  /*123b0*/  LDL.LU R23, [R1+0xdc] ;  /* 0x0000dc0001177983 */ /* 0x000ee20000300800 */
[----:B0-----:R-:W-:-:S02]  /*123c0*/  IMAD.MOV.U32 R16, RZ, RZ, R5 ;  /* 0x000000ffff107224 */ /* 0x001fc400078e0005 */
[----:B------:R-:W-:Y:S01]  /*123d0*/  IMAD.MOV.U32 R17, RZ, RZ, R7 ;  /* 0x000000ffff117224 */ /* 0x000fe200078e0007 */
[----:B------:R-:W4:Y:S01]  /*123e0*/  LDL.LU R24, [R1+0xb0] ;  /* 0x0000b00001187983 */ /* 0x000f220000300800 */
[----:B-1----:R-:W-:Y:S02]  /*123f0*/  IMAD.MOV.U32 R18, RZ, RZ, R9 ;  /* 0x000000ffff127224 */ /* 0x002fe400078e0009 */
[----:B------:R-:W-:Y:S01]  /*12400*/  IMAD.MOV.U32 R19, RZ, RZ, R11 ;  /* 0x000000ffff137224 */ /* 0x000fe200078e000b */
[----:B------:R-:W4:Y:S01]  /*12410*/  LDL.LU R25, [R1+0xb4] ;  /* 0x0000b40001197983 */ /* 0x000f220000300800 */
[----:B------:R-:W-:Y:S02]  /*12420*/  IMAD.MOV.U32 R6, RZ, RZ, R14 ;  /* 0x000000ffff067224 */ /* 0x000fe400078e000e */
[----:B------:R-:W-:Y:S01]  /*12430*/  IMAD.MOV.U32 R4, RZ, RZ, R15 ;  /* 0x000000ffff047224 */ /* 0x000fe200078e000f */
[----:B--2---:R-:W-:Y:S02]  /*12440*/  F2FP.F16.E4M3.UNPACK_B R12, R26.H1 ;  /* 0x0000001aff0c723e */ /* 0x004fe400030006ff */
[----:B------:R-:W2:Y:S01]  /*12450*/  LDL.LU R26, [R1+0xb8] ;  /* 0x0000b800011a7983 */ /* 0x000ea20000300800 */
[----:B-----5:R-:W-:-:S03]  /*12460*/  F2FP.F16.E4M3.UNPACK_B R13, R27.H1 ;  /* 0x0000001bff0d723e */ /* 0x020fc600030006ff */
[----:B------:R-:W2:Y:S04]  /*12470*/  LDL.LU R27, [R1+0xbc] ;  /* 0x0000bc00011b7983 */ /* 0x000ea80000300800 */
[----:B---3--:R-:W-:-:S15]  /*12480*/  HMMA.16816.F32 R12, R16, R12, R20 ;  /* 0x0000000c100c723c */ /* 0x008fde0000001814 */
[----:B------:R-:W-:-:S04]  /*12490*/  NOP ;  /* 0x0000000000007918 */ /* 0x000fc80000000000 */
[----:B------:R0:W-:Y:S04]  /*124a0*/  STL [R1+0x17f8], R12 ;  /* 0x0017f80c01007387 */ /* 0x0001e80000100800 */
[----:B------:R1:W-:Y:S04]  /*124b0*/  STL [R1+0x17f4], R13 ;  /* 0x0017f40d01007387 */ /* 0x0003e80000100800 */
[----:B------:R3:W-:Y:S04]  /*124c0*/  STL [R1+0x17f0], R14 ;  /* 0x0017f00e01007387 */ /* 0x0007e80000100800 */
[----:B------:R5:W-:Y:S04]  /*124d0*/  STL [R1+0x17ec], R15 ;  /* 0x0017ec0f01007387 */ /* 0x000be80000100800 */
[----:B0-----:R-:W2:Y:S04]  /*124e0*/  LDL.LU R12, [R1+0xc0] ;  /* 0x0000c000010c7983 */ /* 0x001ea80000300800 */
[----:B-1----:R-:W2:Y:S04]  /*124f0*/  LDL.LU R13, [R1+0xc4] ;  /* 0x0000c400010d7983 */ /* 0x002ea80000300800 */
[----:B---3--:R-:W2:Y:S04]  /*12500*/  LDL.LU R14, [R1+0xc8] ;  /* 0x0000c800010e7983 */ /* 0x008ea80000300800 */
[----:B-----5:R-:W2:Y:S01]  /*12510*/  LDL.LU R15, [R1+0xcc] ;  /* 0x0000cc00010f7983 */ /* 0x020ea20000300800 */
[----:B------:R-:W-:-:S02]  /*12520*/  F2FP.F16.E4M3.UNPACK_B R2, R2.H1 ;  /* 0x00000002ff02723e */ /* 0x000fc400030006ff */
[----:B----4-:R-:W-:Y:S02]  /*12530*/  F2FP.F16.E4M3.UNPACK_B R3, R3.H1 ;  /* 0x00000003ff03723e */ /* 0x010fe400030006ff */
[----:B------:R-:W-:Y:S02]  /*12540*/  F2FP.F16.E4M3.UNPACK_B R20, R28.H1 ;  /* 0x0000001cff14723e */ /* 0x000fe400030006ff */
[----:B------:R-:W-:-:S03]  /*12550*/  F2FP.F16.E4M3.UNPACK_B R21, R29.H1 ;  /* 0x0000001dff15723e */ /* 0x000fc600030006ff */
[C---:B--2---:R-:W-:Y:S08]  /*12560*/  HMMA.16816.F32 R12, R16.reuse, R2, R12 ;  /* 0x00000002100c723c */ /* 0x044ff0000000180c */
[----:B------:R-:W-:Y:S11]  /*12570*/  HMMA.16816.F32 R16, R16, R20, R24 ;  /* 0x000000141010723c */ /* 0x000ff60000001818 */
[----:B------:R0:W-:Y:S04]  /*12580*/  STL.64 [R1+0x20], R12 ;  /* 0x0000200c01007387 */ /* 0x0001e80000100a00 */
[----:B------:R1:W-:Y:S04]  /*12590*/  STL.64 [R1+0x28], R14 ;  /* 0x0000280e01007387 */ /* 0x0003e80000100a00 */
[----:B------:R-:W2:Y:S01]  /*125a0*/  LDL.LU R21, [R1+0x1e8] ;  /* 0x0001e80001157983 */ /* 0x000ea20000300800 */
[----:B0-----:R-:W-:-:S03]  /*125b0*/  IMAD.MOV.U32 R13, RZ, RZ, R17 ;  /* 0x000000ffff0d7224 */ /* 0x001fc600078e0011 */
[----:B------:R-:W3:Y:S01]  /*125c0*/  LDL.LU R23, [R1+0x1ec] ;  /* 0x0001ec0001177983 */ /* 0x000ee20000300800 */
[----:B------:R-:W-:Y:S02]  /*125d0*/  IMAD.MOV.U32 R12, RZ, RZ, R16 ;  /* 0x000000ffff0c7224 */ /* 0x000fe400078e0010 */
[----:B-1----:R-:W-:Y:S01]  /*125e0*/  IMAD.MOV.U32 R14, RZ, RZ, R18 ;  /* 0x000000ffff0e7224 */ /* 0x002fe200078e0012 */
[----:B------:R-:W4:Y:S01]  /*125f0*/  LDL.LU R24, [R1+0xa0] ;  /* 0x0000a00001187983 */ /* 0x000f220000300800 */
[----:B------:R-:W-:-:S03]  /*12600*/  IMAD.MOV.U32 R15, RZ, RZ, R19 ;  /* 0x000000ffff0f7224 */ /* 0x000fc600078e0013 */
[----:B------:R-:W4:Y:S04]  /*12610*/  LDL.LU R25, [R1+0xa4] ;  /* 0x0000a40001197983 */ /* 0x000f280000300800 */
[----:B------:R-:W4:Y:S04]  /*12620*/  LDL.LU R26, [R1+0xa8] ;  /* 0x0000a800011a7983 */ /* 0x000f280000300800 */
[----:B------:R-:W4:Y:S04]  /*12630*/  LDL.LU R27, [R1+0xac] ;  /* 0x0000ac00011b7983 */ /* 0x000f280000300800 */
[----:B------:R-:W-:Y:S04]  /*12640*/  STL [R1+0x1800], R13 ;  /* 0x0018000d01007387 */ /* 0x000fe80000100800 */
[----:B------:R0:W-:Y:S04]  /*12650*/  STL [R1+0x17fc], R12 ;  /* 0x0017fc0c01007387 */ /* 0x0001e80000100800 */
[----:B------:R1:W-:Y:S04]  /*12660*/  STL.64 [R1+0x1860], R14 ;  /* 0x0018600e01007387 */ /* 0x0003e80000100a00 */
[----:B0-----:R-:W5:Y:S04]  /*12670*/  LDL.LU R12, [R1+0x70] ;  /* 0x00007000010c7983 */ /* 0x001f680000300800 */
[----:B------:R-:W5:Y:S04]  /*12680*/  LDL.LU R13, [R1+0x74] ;  /* 0x00007400010d7983 */ /* 0x000f680000300800 */
[----:B-1----:R-:W2:Y:S04]  /*12690*/  LDL.LU R14, [R1+0x78] ;  /* 0x00007800010e7983 */ /* 0x002ea80000300800 */
[----:B------:R-:W2:Y:S01]  /*126a0*/  LDL.LU R15, [R1+0x7c] ;  /* 0x00007c00010f7983 */ /* 0x000ea20000300800 */
[----:B------:R-:W-:-:S02]  /*126b0*/  F2FP.F16.E4M3.UNPACK_B R2, R10.H1 ;  /* 0x0000000aff02723e */ /* 0x000fc400030006ff */
[----:B------:R-:W-:Y:S01]  /*126c0*/  F2FP.F16.E4M3.UNPACK_B R3, R8.H1 ;  /* 0x00000008ff03723e */ /* 0x000fe200030006ff */
[----:B------:R-:W3:Y:S04]  /*126d0*/  LDL.LU R22, [R1+0x1dc] ;  /* 0x0001dc0001167983 */ /* 0x000ee80000300800 */
[----:B------:R-:W3:Y:S04]  /*126e0*/  LDL.LU R10, [R1+0x1c8] ;  /* 0x0001c800010a7983 */ /* 0x000ee80000300800 */
[----:B------:R-:W3:Y:S04]  /*126f0*/  LDL.LU R8, [R1+0x1cc] ;  /* 0x0001cc0001087983 */ /* 0x000ee80000300800 */
        /* <DEDUP_REMOVED lines=10> */
[----:B----4-:R-:W-:Y:S01]  /*127a0*/  HMMA.16816.F32 R16, R16, R2, R24 ;  /* 0x000000021010723c */ /* 0x010fe20000001818 */
[----:B-----5:R-:W-:Y:S04]  /*127b0*/  STL.64 [R1+0x1880], R14 ;  /* 0x0018800e01007387 */ /* 0x020fe80000100a00 */
[----:B--2---:R0:W-:Y:S04]  /*127c0*/  STL.64 [R1+0x1878], R12 ;  /* 0x0018780c01007387 */ /* 0x0041e80000100a00 */
[----:B0-----:R-:W2:Y:S04]  /*127d0*/  LDL.LU R12, [R1+0x90] ;  /* 0x00009000010c7983 */ /* 0x001ea80000300800 */
[----:B------:R-:W2:Y:S04]  /*127e0*/  LDL.LU R13, [R1+0x94] ;  /* 0x00009400010d7983 */ /* 0x000ea80000300800 */
[----:B------:R-:W2:Y:S04]  /*127f0*/  LDL.LU R14, [R1+0x98] ;  /* 0x00009800010e7983 */ /* 0x000ea80000300800 */
[----:B------:R-:W2:Y:S01]  /*12800*/  LDL.LU R15, [R1+0x9c] ;  /* 0x00009c00010f7983 */ /* 0x000ea20000300800 */
[----:B------:R-:W-:-:S03]  /*12810*/  F2FP.F16.E4M3.UNPACK_B R20, R21.H1 ;  /* 0x00000015ff14723e */ /* 0x000fc600030006ff */
[----:B------:R-:W4:Y:S01]  /*12820*/  LDL.LU R28, [R1+0x1b8] ;  /* 0x0001b800011c7983 */ /* 0x000f220000300800 */
[----:B---3--:R-:W-:-:S03]  /*12830*/  F2FP.F16.E4M3.UNPACK_B R21, R23.H1 ;  /* 0x00000017ff15723e */ /* 0x008fc600030006ff */
[----:B------:R-:W3:Y:S04]  /*12840*/  LDL.LU R29, [R1+0x1bc] ;  /* 0x0001bc00011d7983 */ /* 0x000ee80000300800 */
[----:B------:R-:W5:Y:S04]  /*12850*/  LDL.LU R3, [R1+0x1d8] ;  /* 0x0001d80001037983 */ /* 0x000f680000300800 */
[----:B------:R-:W3:Y:S04]  /*12860*/  LDL.LU R23, [R1+0x168] ;  /* 0x0001680001177983 */ /* 0x000ee80000300800 */
        /* <DEDUP_REMOVED lines=9> */
[----:B------:R-:W3:Y:S04]  /*12900*/  LDL.LU R27, [R1+0x6c] ;  /* 0x00006c00011b7983 */ /* 0x000ee80000300800 */
[----:B--2---:R-:W-:Y:S01]  /*12910*/  HMMA.16816.F32 R16, R16, R20, R12 ;  /* 0x000000141010723c */ /* 0x004fe2000000180c */
[----:B------:R-:W2:Y:S04]  /*12920*/  LDL.LU.64 R14, [R1+0x1880] ;  /* 0x00188000010e7983 */ /* 0x000ea80000300a00 */
[----:B------:R-:W2:Y:S01]  /*12930*/  LDL.LU.64 R12, [R1+0x1878] ;  /* 0x00187800010c7983 */ /* 0x000ea20000300a00 */
[----:B-----5:R-:W-:-:S02]  /*12940*/  F2FP.F16.E4M3.UNPACK_B R2, R3.H1 ;  /* 0x00000003ff02723e */ /* 0x020fc400030006ff */
        /* <DEDUP_REMOVED lines=10> */
[----:B------:R-:W-:Y:S02]  /*129f0*/  F2FP.F16.E4M3.UNPACK_B R20, R10.H1 ;  /* 0x0000000aff14723e */ /* 0x000fe400030006ff */
[----:B------:R-:W-:Y:S01]  /*12a00*/  F2FP.F16.E4M3.UNPACK_B R21, R8.H1 ;  /* 0x00000008ff15723e */ /* 0x000fe200030006ff */
[----:B------:R-:W5:Y:S04]  /*12a10*/  LDL.LU R10, [R1+0x178] ;  /* 0x00017800010a7983 */ /* 0x000f680000300800 */
[----:B------:R-:W5:Y:S06]  /*12a20*/  LDL.LU R8, [R1+0x17c] ;  /* 0x00017c0001087983 */ /* 0x000f6c0000300800 */
[----:B------:R0:W-:Y:S04]  /*12a30*/  STL.64 [R1+0xe0], R16 ;  /* 0x0000e01001007387 */ /* 0x0001e80000100a00 */
[----:B------:R1:W-:Y:S01]  /*12a40*/  STL.64 [R1+0xe8], R18 ;  /* 0x0000e81201007387 */ /* 0x0003e20000100a00 */
[----:B0-----:R-:W-:-:S02]  /*12a50*/  IMAD.MOV.U32 R16, RZ, RZ, R5 ;  /* 0x000000ffff107224 */ /* 0x001fc400078e0005 */
[----:B------:R-:W-:Y:S02]  /*12a60*/  IMAD.MOV.U32 R17, RZ, RZ, R7 ;  /* 0x000000ffff117224 */ /* 0x000fe400078e0007 */
[----:B-1----:R-:W-:Y:S02]  /*12a70*/  IMAD.MOV.U32 R18, RZ, RZ, R9 ;  /* 0x000000ffff127224 */ /* 0x002fe400078e0009 */
[----:B------:R-:W-:Y:S01]  /*12a80*/  IMAD.MOV.U32 R19, RZ, RZ, R11 ;  /* 0x000000ffff137224 */ /* 0x000fe200078e000b */
[----:B----4-:R-:W-:Y:S02]  /*12a90*/  F2FP.F16.E4M3.UNPACK_B R2, R28.H1 ;  /* 0x0000001cff02723e */ /* 0x010fe400030006ff */
[----:B---3--:R-:W-:-:S04]  /*12aa0*/  F2FP.F16.E4M3.UNPACK_B R3, R29.H1 ;  /* 0x0000001dff03723e */ /* 0x008fc800030006ff */
[----:B--2---:R-:W-:Y:S01]  /*12ab0*/  HMMA.16816.F32 R16, R16, R20, R12 ;  /* 0x000000141010723c */ /* 0x004fe2000000180c */
[----:B------:R-:W2:Y:S04]  /*12ac0*/  LDL.LU.64 R14, [R1+0x1860] ;  /* 0x00186000010e7983 */ /* 0x000ea80000300a00 */
[----:B------:R-:W3:Y:S04]  /*12ad0*/  LDL.LU R28, [R1+0x198] ;  /* 0x00019800011c7983 */ /* 0x000ee80000300800 */
[----:B------:R-:W4:Y:S10]  /*12ae0*/  LDL.LU R29, [R1+0x19c] ;  /* 0x00019c00011d7983 */ /* 0x000f340000300800 */
[----:B------:R0:W-:Y:S04]  /*12af0*/  STL.64 [R1+0xd0], R16 ;  /* 0x0000d01001007387 */ /* 0x0001e80000100a00 */
[----:B------:R1:W-:Y:S01]  /*12b00*/  STL.64 [R1+0xd8], R18 ;  /* 0x0000d81201007387 */ /* 0x0003e20000100a00 */
[----:B0-----:R-:W-:-:S02]  /*12b10*/  IMAD.MOV.U32 R16, RZ, RZ, R5 ;  /* 0x000000ffff107224 */ /* 0x001fc400078e0005 */
[----:B------:R-:W-:Y:S02]  /*12b20*/  IMAD.MOV.U32 R17, RZ, RZ, R7 ;  /* 0x000000ffff117224 */ /* 0x000fe400078e0007 */
[----:B-1----:R-:W-:Y:S02]  /*12b30*/  IMAD.MOV.U32 R18, RZ, RZ, R9 ;  /* 0x000000ffff127224 */ /* 0x002fe400078e0009 */
[----:B------:R-:W-:-:S07]  /*12b40*/  IMAD.MOV.U32 R19, RZ, RZ, R11 ;  /* 0x000000ffff137224 */ /* 0x000fce00078e000b */
[----:B------:R-:W-:-:S15]  /*12b50*/  HMMA.16816.F32 R16, R16, R2, R24 ;  /* 0x000000021010723c */ /* 0x000fde0000001818 */
[----:B------:R-:W-:-:S04]  /*12b60*/  NOP ;  /* 0x0000000000007918 */ /* 0x000fc80000000000 */
[----:B------:R-:W-:Y:S04]  /*12b70*/  STL.64 [R1+0xc0], R16 ;  /* 0x0000c01001007387 */ /* 0x000fe80000100a00 */
[----:B------:R-:W-:Y:S04]  /*12b80*/  STL [R1+0xc8], R18 ;  /* 0x0000c81201007387 */ /* 0x000fe80000100800 */
[----:B------:R-:W3:Y:S04]  /*12b90*/  LDL.LU R12, [R1+0x158] ;  /* 0x00015800010c7983 */ /* 0x000ee80000300800 */
[----:B--2---:R-:W-:Y:S04]  /*12ba0*/  STL.64 [R1+0x1858], R14 ;  /* 0x0018580e01007387 */ /* 0x004fe80000100a00 */
[----:B---3--:R0:W-:Y:S04]  /*12bb0*/  STL [R1+0x1850], R12 ;  /* 0x0018500c01007387 */ /* 0x0081e80000100800 */
[----:B0-----:R-:W2:Y:S04]  /*12bc0*/  LDL.LU R12, [R1+0x50] ;  /* 0x00005000010c7983 */ /* 0x001ea80000300800 */
[----:B------:R-:W2:Y:S04]  /*12bd0*/  LDL.LU R13, [R1+0x54] ;  /* 0x00005400010d7983 */ /* 0x000ea80000300800 */
[----:B------:R-:W2:Y:S04]  /*12be0*/  LDL.LU R14, [R1+0x58] ;  /* 0x00005800010e7983 */ /* 0x000ea80000300800 */
[----:B------:R-:W2:Y:S01]  /*12bf0*/  LDL.LU R15, [R1+0x5c] ;  /* 0x00005c00010f7983 */ /* 0x000ea20000300800 */
[----:B------:R-:W-:Y:S01]  /*12c00*/  F2FP.F16.E4M3.UNPACK_B R21, R0.H1 ;  /* 0x00000000ff15723e */ /* 0x000fe200030006ff */
[----:B------:R-:W-:Y:S01]  /*12c10*/  IMAD.MOV.U32 R0, RZ, RZ, R19 ;  /* 0x000000ffff007224 */ /* 0x000fe200078e0013 */
[----:B------:R-:W-:Y:S01]  /*12c20*/  F2FP.F16.E4M3.UNPACK_B R20, R23.H1 ;  /* 0x00000017ff14723e */ /* 0x000fe200030006ff */
[----:B------:R-:W-:Y:S01]  /*12c30*/  IMAD.MOV.U32 R16, RZ, RZ, R5 ;  /* 0x000000ffff107224 */ /* 0x000fe200078e0005 */
[----:B------:R-:W3:Y:S01]  /*12c40*/  LDL.LU R26, [R1+0x15c] ;  /* 0x00015c00011a7983 */ /* 0x000ee20000300800 */
[----:B------:R-:W-:-:S02]  /*12c50*/  IMAD.MOV.U32 R17, RZ, RZ, R7 ;  /* 0x000000ffff117224 */ /* 0x000fc400078e0007 */
[----:B------:R-:W-:Y:S01]  /*12c60*/  IMAD.MOV.U32 R18, RZ, RZ, R9 ;  /* 0x000000ffff127224 */ /* 0x000fe200078e0009 */
[----:B------:R-:W3:Y:S01]  /*12c70*/  LDL R27, [R1+0x254] ;  /* 0x00025400011b7983 */ /* 0x000ee20000100800 */
[----:B------:R-:W-:-:S03]  /*12c80*/  IMAD.MOV.U32 R19, RZ, RZ, R11 ;  /* 0x000000ffff137224 */ /* 0x000fc600078e000b */
[----:B------:R-:W-:Y:S04]  /*12c90*/  STL [R1+0x17e8], R0 ;  /* 0x0017e80001007387 */ /* 0x000fe80000100800 */
[----:B--2---:R-:W-:Y:S01]  /*12ca0*/  HMMA.16816.F32 R16, R16, R20, R12 ;  /* 0x000000141010723c */ /* 0x004fe2000000180c */
[----:B------:R-:W2:Y:S04]  /*12cb0*/  LDL.LU.64 R14, [R1+0x1858] ;  /* 0x00185800010e7983 */ /* 0x000ea80000300a00 */
[----:B------:R-:W2:-:S14]  /*12cc0*/  LDL.LU R12, [R1+0x1850] ;  /* 0x00185000010c7983 */ /* 0x000e9c0000300800 */
[----:B------:R0:W-:Y:S04]  /*12cd0*/  STL [R1+0xb4], R17 ;  /* 0x0000b41101007387 */ /* 0x0001e80000100800 */
[----:B------:R1:W-:Y:S04]  /*12ce0*/  STL [R1+0xbc], R19 ;  /* 0x0000bc1301007387 */ /* 0x0003e80000100800 */
[----:B------:R-:W2:Y:S04]  /*12cf0*/  LDL.LU R20, [R1+0x40] ;  /* 0x0000400001147983 */ /* 0x000ea80000300800 */
[----:B------:R-:W2:Y:S04]  /*12d00*/  LDL.LU R21, [R1+0x44] ;  /* 0x0000440001157983 */ /* 0x000ea80000300800 */
[----:B------:R-:W2:Y:S04]  /*12d10*/  LDL.LU R22, [R1+0x48] ;  /* 0x0000480001167983 */ /* 0x000ea80000300800 */
[----:B------:R-:W2:Y:S01]  /*12d20*/  LDL.LU R23, [R1+0x4c] ;  /* 0x00004c0001177983 */ /* 0x000ea20000300800 */
[----:B-----5:R-:W-:Y:S01]  /*12d30*/  F2FP.F16.E4M3.UNPACK_B R2, R10.H1 ;  /* 0x0000000aff02723e */ /* 0x020fe200030006ff */
[----:B------:R-:W-:Y:S01]  /*12d40*/  IMAD.MOV.U32 R10, RZ, RZ, R18 ;  /* 0x000000ffff0a7224 */ /* 0x000fe200078e0012 */
[----:B------:R-:W-:Y:S01]  /*12d50*/  F2FP.F16.E4M3.UNPACK_B R3, R8.H1 ;  /* 0x00000008ff03723e */ /* 0x000fe200030006ff */
[----:B------:R-:W-:-:S02]  /*12d60*/  IMAD.MOV.U32 R8, RZ, RZ, R16 ;  /* 0x000000ffff087224 */ /* 0x000fc400078e0010 */
[----:B------:R-:W-:Y:S02]  /*12d70*/  IMAD.MOV.U32 R16, RZ, RZ, R5 ;  /* 0x000000ffff107224 */ /* 0x000fe400078e0005 */
[----:B0-----:R-:W-:Y:S02]  /*12d80*/  IMAD.MOV.U32 R17, RZ, RZ, R7 ;  /* 0x000000ffff117224 */ /* 0x001fe400078e0007 */
[----:B------:R-:W-:Y:S02]  /*12d90*/  IMAD.MOV.U32 R18, RZ, RZ, R9 ;  /* 0x000000ffff127224 */ /* 0x000fe400078e0009 */
[----:B-1----:R-:W-:Y:S01]  /*12da0*/  IMAD.MOV.U32 R19, RZ, RZ, R11 ;  /* 0x000000ffff137224 */ /* 0x002fe200078e000b */
[----:B------:R-:W-:Y:S02]  /*12db0*/  F2FP.F16.E4M3.UNPACK_B R24, R28.H1 ;  /* 0x0000001cff18723e */ /* 0x000fe400030006ff */
[----:B----4-:R-:W-:Y:S01]  /*12dc0*/  F2FP.F16.E4M3.UNPACK_B R25, R29.H1 ;  /* 0x0000001dff19723e */ /* 0x010fe200030006ff */
[----:B------:R-:W4:Y:S04]  /*12dd0*/  LDL.LU R28, [R1+0x188] ;  /* 0x00018800011c7983 */ /* 0x000f280000300800 */
[----:B------:R-:W5:Y:S01]  /*12de0*/  LDL.LU R29, [R1+0x18c] ;  /* 0x00018c00011d7983 */ /* 0x000f620000300800 */
[----:B------:R-:W0:Y:S02]  /*12df0*/  S2R R13, SR_TID.X ;  /* 0x00000000000d7919 */ /* 0x000e240000002100 */
[----:B0-----:R-:W-:Y:S01]  /*12e00*/  LOP3.LUT R13, R13, 0x7, RZ, 0xc0, !PT ;  /* 0x000000070d0d7812 */ /* 0x001fe200078ec0ff */
[----:B--2---:R-:W-:Y:S01]  /*12e10*/  HMMA.16816.F32 R16, R16, R2, R20 ;  /* 0x000000021010723c */ /* 0x004fe20000001814 */
[----:B------:R-:W-:-:S02]  /*12e20*/  IMAD.MOV.U32 R20, RZ, RZ, R5 ;  /* 0x000000ffff147224 */ /* 0x000fc400078e0005 */
[----:B------:R-:W-:-:S15]  /*12e30*/  IMAD.MOV.U32 R21, RZ, RZ, R7 ;  /* 0x000000ffff157224 */ /* 0x000fde00078e0007 */
[----:B------:R-:W-:Y:S01]  /*12e40*/  NOP ;  /* 0x0000000000007918 */ /* 0x000fe20000000000 */
[----:B------:R-:W-:Y:S04]  /*12e50*/  STL.64 [R1+0xa0], R16 ;  /* 0x0000a01001007387 */ /* 0x000fe80000100a00 */
[----:B------:R-:W-:Y:S04]  /*12e60*/  STL.64 [R1+0xa8], R18 ;  /* 0x0000a81201007387 */ /* 0x000fe80000100a00 */
[----:B------:R-:W-:Y:S04]  /*12e70*/  STL.64 [R1+0x1848], R6 ;  /* 0x0018480601007387 */ /* 0x000fe80000100a00 */
[----:B------:R0:W-:Y:S04]  /*12e80*/  STL.64 [R1+0x1840], R4 ;  /* 0x0018400401007387 */ /* 0x0001e80000100a00 */
[----:B0-----:R-:W2:Y:S04]  /*12e90*/  LDL.LU R4, [R1+0x120] ;  /* 0x0001200001047983 */ /* 0x001ea80000300800 */
[----:B------:R-:W2:Y:S04]  /*12ea0*/  LDL.LU R5, [R1+0x124] ;  /* 0x0001240001057983 */ /* 0x000ea80000300800 */
[----:B------:R-:W2:Y:S04]  /*12eb0*/  LDL.LU R6, [R1+0x128] ;  /* 0x0001280001067983 */ /* 0x000ea80000300800 */
[----:B------:R-:W2:Y:S01]  /*12ec0*/  LDL.LU R7, [R1+0x12c] ;  /* 0x00012c0001077983 */ /* 0x000ea20000300800 */
[----:B------:R-:W0:Y:S01]  /*12ed0*/  S2R R23, SR_TID.X ;  /* 0x0000000000177919 */ /* 0x000e220000002100 */
[----:B------:R-:W-:-:S02]  /*12ee0*/  IMAD R13, R13, 0x110, RZ ;  /* 0x000001100d0d7824 */ /* 0x000fc400078e02ff */
[----:B0-----:R-:W-:-:S05]  /*12ef0*/  IMAD.SHL.U32 R23, R23, 0x2, RZ ;  /* 0x0000000217177824 */ /* 0x001fca00078e00ff */
[----:B------:R-:W-:-:S05]  /*12f00*/  LOP3.LUT R13, R13, 0x30, R23, 0x78, !PT ;  /* 0x000000300d0d7812 */ /* 0x000fca00078e7817 */
[----:B------:R-:W0:Y:S01]  /*12f10*/  LDSM.16.M88.4 R16, [R13+UR7+0x20080] ;  /* 0x020080070d10783b */ /* 0x000e220008000200 */
[----:B------:R-:W-:Y:S02]  /*12f20*/  IMAD.MOV.U32 R22, RZ, RZ, R9 ;  /* 0x000000ffff167224 */ /* 0x000fe400078e0009 */
[----:B------:R-:W-:Y:S01]  /*12f30*/  IMAD.MOV.U32 R23, RZ, RZ, R11 ;  /* 0x000000ffff177224 */ /* 0x000fe200078e000b */
[----:B0-----:R-:W-:Y:S01]  /*12f40*/  STL.64 [R1+0x240], R16 ;  /* 0x0002401001007387 */ /* 0x001fe20000100a00 */
[----:B------:R-:W-:-:S03]  /*12f50*/  IMAD.MOV.U32 R0, RZ, RZ, R17 ;  /* 0x000000ffff007224 */ /* 0x000fc600078e0011 */
[----:B------:R-:W-:Y:S04]  /*12f60*/  STL.64 [R1+0x248], R18 ;  /* 0x0002481201007387 */ /* 0x000fe80000100a00 */
[----:B---3--:R-:W0:Y:S04]  /*12f70*/  LDSM.16.MT88.4 R16, [R27+0x10000] ;  /* 0x010000001b10783b */ /* 0x008e280000004200 */
[----:B0-----:R-:W-:Y:S04]  /*12f80*/  STL [R1+0x1778], R17 ;  /* 0x0017781101007387 */ /* 0x001fe80000100800 */
[----:B------:R0:W-:Y:S01]  /*12f90*/  STL [R1+0x1774], R19 ;  /* 0x0017741301007387 */ /* 0x0001e20000100800 */
[----:B--2---:R-:W-:Y:S03]  /*12fa0*/  HMMA.16816.F32 R20, R20, R24, R4 ;  /* 0x000000181414723c */ /* 0x004fe60000001804 */
[----:B------:R-:W2:Y:S04]  /*12fb0*/  LDL.LU.64 R6, [R1+0x1848] ;  /* 0x0018480001067983 */ /* 0x000ea80000300a00 */
[----:B------:R-:W3:-:S12]  /*12fc0*/  LDL.LU.64 R4, [R1+0x1840] ;  /* 0x0018400001047983 */ /* 0x000ed80000300a00 */
[----:B------:R-:W-:Y:S04]  /*12fd0*/  STL.64 [R1+0x120], R20 ;  /* 0x0001201401007387 */ /* 0x000fe80000100a00 */
[----:B------:R-:W-:Y:S04]  /*12fe0*/  STL.64 [R1+0x128], R22 ;  /* 0x0001281601007387 */ /* 0x000fe80000100a00 */
[----:B0-----:R-:W2:Y:S04]  /*12ff0*/  LDL.LU R19, [R1+0x1a8] ;  /* 0x0001a80001137983 */ /* 0x001ea80000300800 */
[----:B------:R-:W3:Y:S04]  /*13000*/  LDL.LU R17, [R1+0x1ac] ;  /* 0x0001ac0001117983 */ /* 0x000ee80000300800 */
[----:B------:R-:W0:Y:S04]  /*13010*/  LDSM.16.MT88.4 R20, [R27+0x12000] ;  /* 0x012000001b14783b */ /* 0x000e280000004200 */
[----:B--2---:R-:W-:Y:S04]  /*13020*/  STL.64 [R1+0x1838], R18 ;  /* 0x0018381201007387 */ /* 0x004fe80000100a00 */
[----:B---3--:R-:W-:Y:S04]  /*13030*/  STL.64 [R1+0x1830], R16 ;  /* 0x0018301001007387 */ /* 0x008fe80000100a00 */
[----:B0-----:R-:W-:Y:S04]  /*13040*/  STL [R1+0x177c], R21 ;  /* 0x00177c1501007387 */ /* 0x001fe80000100800 */
[----:B------:R-:W-:Y:S04]  /*13050*/  STL [R1+0x1770], R23 ;  /* 0x0017701701007387 */ /* 0x000fe80000100800 */
[----:B------:R-:W-:Y:S04]  /*13060*/  STL [R1+0x181c], R22 ;  /* 0x00181c1601007387 */ /* 0x000fe80000100800 */
[----:B------:R0:W-:Y:S04]  /*13070*/  STL [R1+0x1818], R20 ;  /* 0x0018181401007387 */ /* 0x0001e80000100800 */
[----:B------:R-:W1:Y:S04]  /*13080*/  LDSM.16.M88.4 R16, [R13+UR7+0x20880] ;  /* 0x020880070d10783b */ /* 0x000e680008000200 */
        /* <DEDUP_REMOVED lines=8> */
[----:B------:R-:W-:Y:S02]  /*13110*/  IMAD.MOV.U32 R26, RZ, RZ, R9 ;  /* 0x000000ffff1a7224 */ /* 0x000fe400078e0009 */
[----:B------:R-:W-:Y:S02]  /*13120*/  IMAD.MOV.U32 R27, RZ, RZ, R11 ;  /* 0x000000ffff1b7224 */ /* 0x000fe400078e000b */
[----:B-1----:R-:W-:Y:S01]  /*13130*/  IMAD.MOV.U32 R13, RZ, RZ, R16 ;  /* 0x000000ffff0d7224 */ /* 0x002fe200078e0010 */
[----:B------:R-:W-:Y:S01]  /*13140*/  STL.64 [R1+0x230], R16 ;  /* 0x0002301001007387 */ /* 0x000fe20000100a00 */
[----:B------:R-:W-:-:S03]  /*13150*/  IMAD.MOV.U32 R12, RZ, RZ, R17 ;  /* 0x000000ffff0c7224 */ /* 0x000fc600078e0011 */
[----:B------:R0:W-:Y:S04]  /*13160*/  STL.64 [R1+0x238], R18 ;  /* 0x0002381201007387 */ /* 0x0001e80000100a00 */
[----:B0-----:R-:W3:Y:S04]  /*13170*/  LDL.LU.64 R18, [R1+0x1838] ;  /* 0x0018380001127983 */ /* 0x001ee80000300a00 */
[----:B------:R-:W3:Y:S04]  /*13180*/  LDL.LU.64 R16, [R1+0x1830] ;  /* 0x0018300001107983 */ /* 0x000ee80000300a00 */
[----:B------:R-:W-:Y:S04]  /*13190*/  STL.64 [R1+0x1810], R14 ;  /* 0x0018100e01007387 */ /* 0x000fe80000100a00 */
[----:B------:R2:W-:Y:S02]  /*131a0*/  STL.64 [R1+0x1808], R12 ;  /* 0x0018080c01007387 */ /* 0x0005e40000100a00 */
[----:B--2---:R-:W-:Y:S02]  /*131b0*/  HMMA.16816.F32 R12, R24, R2, R20 ;  /* 0x00000002180c723c */ /* 0x004fe40000001814 */
[----:B------:R-:W2:-:S15]  /*131c0*/  LDL.LU R20, [R1+0x30] ;  /* 0x0000300001147983 */ /* 0x000e9e0000300800 */
[----:B------:R-:W-:Y:S02]  /*131d0*/  NOP ;  /* 0x0000000000007918 */ /* 0x000fe40000000000 */
[----:B------:R-:W-:Y:S04]  /*131e0*/  STL.64 [R1+0x130], R12 ;  /* 0x0001300c01007387 */ /* 0x000fe80000100a00 */
[----:B------:R-:W-:Y:S04]  /*131f0*/  STL.64 [R1+0x138], R14 ;  /* 0x0001380e01007387 */ /* 0x000fe80000100a00 */
[----:B------:R-:W2:Y:S04]  /*13200*/  LDL.LU R21, [R1+0x34] ;  /* 0x0000340001157983 */ /* 0x000ea80000300800 */
[----:B------:R-:W2:Y:S04]  /*13210*/  LDL.LU R22, [R1+0x38] ;  /* 0x0000380001167983 */ /* 0x000ea80000300800 */
[----:B------:R-:W2:Y:S01]  /*13220*/  LDL.LU R23, [R1+0x3c] ;  /* 0x00003c0001177983 */ /* 0x000ea20000300800 */
[----:B----4-:R-:W-:-:S03]  /*13230*/  F2FP.F16.E4M3.UNPACK_B R28, R28.H1 ;  /* 0x0000001cff1c723e */ /* 0x010fc600030006ff */
[----:B--2---:R-:W-:Y:S04]  /*13240*/  STL.64 [R1+0x1828], R22 ;  /* 0x0018281601007387 */ /* 0x004fe80000100a00 */
[----:B------:R0:W-:Y:S04]  /*13250*/  STL.64 [R1+0x1820], R20 ;  /* 0x0018201401007387 */ /* 0x0001e80000100a00 */
[----:B0-----:R-:W2:Y:S04]  /*13260*/  LDL.LU R20, [R1+0x140] ;  /* 0x0001400001147983 */ /* 0x001ea80000300800 */
[----:B------:R-:W2:Y:S04]  /*13270*/  LDL.LU R21, [R1+0x144] ;  /* 0x0001440001157983 */ /* 0x000ea80000300800 */
[----:B------:R-:W2:Y:S04]  /*13280*/  LDL.LU R22, [R1+0x148] ;  /* 0x0001480001167983 */ /* 0x000ea80000300800 */
[----:B------:R-:W2:Y:S01]  /*13290*/  LDL.LU R23, [R1+0x14c] ;  /* 0x00014c0001177983 */ /* 0x000ea20000300800 */
[----:B-----5:R-:W-:Y:S01]  /*132a0*/  F2FP.F16.E4M3.UNPACK_B R29, R29.H1 ;  /* 0x0000001dff1d723e */ /* 0x020fe200030006ff */
[----:B------:R-:W-:-:S02]  /*132b0*/  IMAD.MOV.U32 R15, RZ, RZ, R4 ;  /* 0x000000ffff0f7224 */ /* 0x000fc400078e0004 */
[----:B------:R-:W0:Y:S02]  /*132c0*/  S2R R4, SR_TID.X ;  /* 0x0000000000047919 */ /* 0x000e240000002100 */
[----:B0-----:R-:W-:Y:S01]  /*132d0*/  IMAD.SHL.U32 R4, R4, 0x2, RZ ;  /* 0x0000000204047824 */ /* 0x001fe200078e00ff */
[----:B---3--:R-:W-:Y:S02]  /*132e0*/  F2FP.F16.E4M3.UNPACK_B R3, R17.H1 ;  /* 0x00000011ff03723e */ /* 0x008fe400030006ff */
[----:B------:R-:W3:Y:S04]  /*132f0*/  LDL R17, [R1+0x240] ;  /* 0x0002400001117983 */ /* 0x000ee80000100800 */
[----:B------:R-:W4:Y:S04]  /*13300*/  LDL.LU R12, [R1+0x10] ;  /* 0x00001000010c7983 */ /* 0x000f280000300800 */
[----:B------:R-:W4:Y:S01]  /*13310*/  LDL.LU R13, [R1+0x14] ;  /* 0x00001400010d7983 */ /* 0x000f220000300800 */
[----:B--2---:R-:W-:Y:S01]  /*13320*/  HMMA.16816.F32 R20, R24, R28, R20 ;  /* 0x0000001c1814723c */ /* 0x004fe20000001814 */
[----:B------:R-:W0:-:S15]  /*13330*/  S2R R29, SR_TID.X ;  /* 0x00000000001d7919 */ /* 0x000e1e0000002100 */
[----:B------:R-:W-:-:S03]  /*13340*/  NOP ;  /* 0x0000000000007918 */ /* 0x000fc60000000000 */
[----:B------:R-:W-:Y:S01]  /*13350*/  IMAD.MOV.U32 R27, RZ, RZ, R20 ;  /* 0x000000ffff1b7224 */ /* 0x000fe200078e0014 */
[----:B0-----:R-:W-:-:S05]  /*13360*/  LOP3.LUT R29, R29, 0x7, RZ, 0xc0, !PT ;  /* 0x000000071d1d7812 */ /* 0x001fca00078ec0ff */
[----:B------:R-:W-:-:S05]  /*13370*/  IMAD R29, R29, 0x110, RZ ;  /* 0x000001101d1d7824 */ /* 0x000fca00078e02ff */
[----:B------:R-:W-:Y:S01]  /*13380*/  LOP3.LUT R29, R29, 0x30, R4, 0x78, !PT ;  /* 0x000000301d1d7812 */ /* 0x000fe200078e7804 */
[----:B------:R-:W-:Y:S02]  /*13390*/  IMAD.MOV.U32 R26, RZ, RZ, R21 ;  /* 0x000000ffff1a7224 */ /* 0x000fe400078e0015 */
[----:B------:R-:W-:Y:S02]  /*133a0*/  IMAD.MOV.U32 R25, RZ, RZ, R22 ;  /* 0x000000ffff197224 */ /* 0x000fe400078e0016 */
[----:B------:R-:W-:Y:S02]  /*133b0*/  IMAD.MOV.U32 R24, RZ, RZ, R23 ;  /* 0x000000ffff187224 */ /* 0x000fe400078e0017 */
[----:B------:R-:W0:Y:S04]  /*133c0*/  LDSM.16.M88.4 R20, [R29+UR7+0x21080] ;  /* 0x021080071d14783b */ /* 0x000e280008000200 */
[----:B------:R-:W-:Y:S04]  /*133d0*/  STL.64 [R1+0x1798], R26 ;  /* 0x0017981a01007387 */ /* 0x000fe80000100a00 */
[----:B------:R1:W-:Y:S04]  /*133e0*/  STL.64 [R1+0x1790], R24 ;  /* 0x0017901801007387 */ /* 0x0003e80000100a00 */
[----:B0-----:R-:W-:Y:S01]  /*133f0*/  STL.64 [R1+0x220], R20 ;  /* 0x0002201401007387 */ /* 0x001fe20000100a00 */
[----:B-1----:R-:W-:-:S02]  /*13400*/  IMAD.MOV.U32 R25, RZ, RZ, R20 ;  /* 0x000000ffff197224 */ /* 0x002fc400078e0014 */
[----:B------:R-:W-:Y:S01]  /*13410*/  IMAD.MOV.U32 R24, RZ, RZ, R21 ;  /* 0x000000ffff187224 */ /* 0x000fe200078e0015 */
[----:B------:R0:W-:Y:S04]  /*13420*/  STL.64 [R1+0x228], R22 ;  /* 0x0002281601007387 */ /* 0x0001e80000100a00 */
[----:B0-----:R-:W2:Y:S04]  /*13430*/  LDL.LU.64 R22, [R1+0x1828] ;  /* 0x0018280001167983 */ /* 0x001ea80000300a00 */
[----:B------:R-:W2:Y:S01]  /*13440*/  LDL.LU.64 R20, [R1+0x1820] ;  /* 0x0018200001147983 */ /* 0x000ea20000300a00 */
[----:B------:R-:W-:Y:S01]  /*13450*/  IMAD.MOV.U32 R4, RZ, RZ, R5 ;  /* 0x000000ffff047224 */ /* 0x000fe200078e0005 */
[----:B------:R-:W-:Y:S01]  /*13460*/  F2FP.F16.E4M3.UNPACK_B R2, R19.H1 ;  /* 0x00000013ff02723e */ /* 0x000fe200030006ff */
[----:B------:R-:W-:-:S02]  /*13470*/  IMAD.MOV.U32 R14, RZ, RZ, R6 ;  /* 0x000000ffff0e7224 */ /* 0x000fc400078e0006 */
[----:B------:R-:W-:Y:S02]  /*13480*/  IMAD.MOV.U32 R5, RZ, RZ, R7 ;  /* 0x000000ffff057224 */ /* 0x000fe400078e0007 */
[----:B------:R-:W-:Y:S02]  /*13490*/  IMAD.MOV.U32 R6, RZ, RZ, R9 ;  /* 0x000000ffff067224 */ /* 0x000fe400078e0009 */
[----:B------:R-:W-:Y:S01]  /*134a0*/  IMAD.MOV.U32 R7, RZ, RZ, R11 ;  /* 0x000000ffff077224 */ /* 0x000fe200078e000b */
[----:B------:R-:W-:Y:S04]  /*134b0*/  STL [R1+0x17ac], R10 ;  /* 0x0017ac0a01007387 */ /* 0x000fe80000100800 */
[----:B------:R0:W-:Y:S04]  /*134c0*/  STL [R1+0x17a8], R8 ;  /* 0x0017a80801007387 */ /* 0x0001e80000100800 */
[----:B0-----:R-:W5:Y:S04]  /*134d0*/  LDL.LU R8, [R1] ;  /* 0x0000000001087983 */ /* 0x001f680000300800 */
[----:B------:R-:W5:Y:S04]  /*134e0*/  LDL.LU R9, [R1+0x4] ;  /* 0x0000040001097983 */ /* 0x000f680000300800 */
[----:B------:R-:W5:Y:S04]  /*134f0*/  LDL.LU R10, [R1+0x8] ;  /* 0x00000800010a7983 */ /* 0x000f680000300800 */
[----:B------:R-:W5:Y:S01]  /*13500*/  LDL.LU R11, [R1+0xc] ;  /* 0x00000c00010b7983 */ /* 0x000f620000300800 */
[----:B--2---:R-:W-:Y:S03]  /*13510*/  HMMA.16816.F32 R4, R4, R2, R20 ;  /* 0x000000020404723c */ /* 0x004fe60000001814 */
[----:B------:R-:W2:Y:S04]  /*13520*/  LDL.LU R22, [R1+0x181c] ;  /* 0x00181c0001167983 */ /* 0x000ea80000300800 */
[----:B------:R-:W4:-:S12]  /*13530*/  LDL.LU R20, [R1+0x1818] ;  /* 0x0018180001147983 */ /* 0x000f180000300800 */
[----:B------:R-:W-:Y:S04]  /*13540*/  STL.64 [R1+0x90], R4 ;  /* 0x0000900401007387 */ /* 0x000fe80000100a00 */
[----:B------:R-:W-:Y:S04]  /*13550*/  STL.64 [R1+0x98], R6 ;  /* 0x0000980601007387 */ /* 0x000fe80000100a00 */
[----:B------:R-:W0:Y:S01]  /*13560*/  LDSM.16.M88.4 R4, [R29+UR7+0x21880] ;  /* 0x021880071d04783b */ /* 0x000e220008000200 */
[----:B---3--:R-:W-:Y:S02]  /*13570*/  F2FP.F16.E4M3.UNPACK_B R2, R17 ;  /* 0x00000011ff02723e */ /* 0x008fe400020006ff */
[----:B------:R-:W-:Y:S01]  /*13580*/  F2FP.F16.E4M3.UNPACK_B R3, R0 ;  /* 0x00000000ff03723e */ /* 0x000fe200020006ff */
[----:B0-----:R0:W-:Y:S01]  /*13590*/  STL.64 [R1+0x210], R4 ;  /* 0x0002100401007387 */ /* 0x0011e20000100a00 */
[----:B------:R-:W-:-:S02]  /*135a0*/  IMAD.MOV.U32 R23, RZ, RZ, R4 ;  /* 0x000000ffff177224 */ /* 0x000fc400078e0004 */
[----:B------:R-:W-:Y:S01]  /*135b0*/  IMAD.MOV.U32 R19, RZ, RZ, R5 ;  /* 0x000000ffff137224 */ /* 0x000fe200078e0005 */
[----:B------:R2:W-:Y:S01]  /*135c0*/  STL.64 [R1+0x218], R6 ;  /* 0x0002180601007387 */ /* 0x0005e20000100a00 */
[----:B0-----:R-:W-:Y:S02]  /*135d0*/  IMAD.MOV.U32 R4, RZ, RZ, R16 ;  /* 0x000000ffff047224 */ /* 0x001fe400078e0010 */
[----:B------:R-:W-:Y:S02]  /*135e0*/  IMAD.MOV.U32 R5, RZ, RZ, R18 ;  /* 0x000000ffff057224 */ /* 0x000fe400078e0012 */
[----:B--2---:R-:W-:Y:S02]  /*135f0*/  IMAD.MOV.U32 R7, RZ, RZ, R22 ;  /* 0x000000ffff077224 */ /* 0x004fe400078e0016 */
[----:B----4-:R-:W-:-:S07]  /*13600*/  IMAD.MOV.U32 R6, RZ, RZ, R20 ;  /* 0x000000ffff067224 */ /* 0x010fce00078e0014 */
[----:B------:R-:W-:Y:S01]  /*13610*/  HMMA.16816.F32 R4, R4, R2, R12 ;  /* 0x000000020404723c */ /* 0x000fe2000000180c */
[----:B------:R-:W2:Y:S04]  /*13620*/  LDL.LU.64 R14, [R1+0x1810] ;  /* 0x00181000010e7983 */ /* 0x000ea80000300a00 */
[----:B------:R-:W3:-:S14]  /*13630*/  LDL.LU.64 R12, [R1+0x1808] ;  /* 0x00180800010c7983 */ /* 0x000edc0000300a00 */
[----:B------:R-:W-:Y:S01]  /*13640*/  IMAD.MOV.U32 R21, RZ, RZ, R6 ;  /* 0x000000ffff157224 */ /* 0x000fe200078e0006 */
[----:B------:R-:W-:Y:S01]  /*13650*/  STL.64 [R1+0x80], R4 ;  /* 0x0000800401007387 */ /* 0x000fe20000100a00 */
[----:B------:R-:W-:-:S03]  /*13660*/  IMAD.MOV.U32 R17, RZ, RZ, R7 ;  /* 0x000000ffff117224 */ /* 0x000fc600078e0007 */
[----:B------:R-:W0:Y:S04]  /*13670*/  LDSM.16.M88.4 R4, [R29+UR7+0x22080] ;  /* 0x022080071d04783b */ /* 0x000e280008000200 */
[----:B------:R-:W-:Y:S04]  /*13680*/  STL [R1+0x1784], R21 ;  /* 0x0017841501007387 */ /* 0x000fe80000100800 */
[----:B------:R-:W-:Y:S04]  /*13690*/  STL [R1+0x1780], R17 ;  /* 0x0017801101007387 */ /* 0x000fe80000100800 */
[----:B0-----:R0:W-:Y:S04]  /*136a0*/  STL.64 [R1+0x200], R4 ;  /* 0x0002000401007387 */ /* 0x0011e80000100a00 */
[----:B------:R1:W-:Y:S01]  /*136b0*/  STL.64 [R1+0x208], R6 ;  /* 0x0002080601007387 */ /* 0x0003e20000100a00 */
[----:B---3--:R-:W-:-:S03]  /*136c0*/  F2FP.F16.E4M3.UNPACK_B R2, R13 ;  /* 0x0000000dff02723e */ /* 0x008fc600020006ff */
[----:B------:R-:W3:Y:S01]  /*136d0*/  LDL.LU R13, [R1+0x1800] ;  /* 0x00180000010d7983 */ /* 0x000ee20000300800 */
[----:B------:R-:W-:-:S03]  /*136e0*/  F2FP.F16.E4M3.UNPACK_B R3, R12 ;  /* 0x0000000cff03723e */ /* 0x000fc600020006ff */
[----:B------:R-:W4:Y:S01]  /*136f0*/  LDL.LU R12, [R1+0x17fc] ;  /* 0x0017fc00010c7983 */ /* 0x000f220000300800 */
[----:B------:R-:W-:Y:S02]  /*13700*/  IMAD.MOV.U32 R0, RZ, RZ, R4 ;  /* 0x000000ffff007224 */ /* 0x000fe400078e0004 */
[----:B------:R-:W-:Y:S02]  /*13710*/  IMAD.MOV.U32 R28, RZ, RZ, R5 ;  /* 0x000000ffff1c7224 */ /* 0x000fe400078e0005 */
[----:B0-----:R-:W-:Y:S02]  /*13720*/  IMAD.MOV.U32 R4, RZ, RZ, R16 ;  /* 0x000000ffff047224 */ /* 0x001fe400078e0010 */
[----:B------:R-:W-:Y:S02]  /*13730*/  IMAD.MOV.U32 R5, RZ, RZ, R18 ;  /* 0x000000ffff057224 */ /* 0x000fe400078e0012 */
[----:B-1----:R-:W-:Y:S02]  /*13740*/  IMAD.MOV.U32 R6, RZ, RZ, R20 ;  /* 0x000000ffff067224 */ /* 0x002fe400078e0014 */
[----:B------:R-:W-:-:S07]  /*13750*/  IMAD.MOV.U32 R7, RZ, RZ, R22 ;  /* 0x000000ffff077224 */ /* 0x000fce00078e0016 */
[----:B-----5:R-:W-:Y:S01]  /*13760*/  HMMA.16816.F32 R8, R4, R2, R8 ;  /* 0x000000020408723c */ /* 0x020fe20000001808 */
[----:B------:R-:W0:-:S15]  /*13770*/  LDSM.16.M88.4 R4, [R29+UR7+0x22880] ;  /* 0x022880071d04783b */ /* 0x000e1e0008000200 */
[----:B------:R-:W-:-:S03]  /*13780*/  NOP ;  /* 0x0000000000007918 */ /* 0x000fc60000000000 */
[----:B------:R-:W-:Y:S02]  /*13790*/  IMAD.MOV.U32 R21, RZ, RZ, R9 ;  /* 0x000000ffff157224 */ /* 0x000fe400078e0009 */
[----:B------:R-:W-:Y:S01]  /*137a0*/  IMAD.MOV.U32 R17, RZ, RZ, R10 ;  /* 0x000000ffff117224 */ /* 0x000fe200078e000a */
[----:B------:R1:W-:Y:S04]  /*137b0*/  STL [R1], R8 ;  /* 0x0000000801007387 */ /* 0x0003e80000100800 */
[----:B------:R5:W-:Y:S04]  /*137c0*/  STL [R1+0xc], R11 ;  /* 0x00000c0b01007387 */ /* 0x000be80000100800 */
[----:B------:R-:W-:Y:S04]  /*137d0*/  STL [R1+0x178c], R21 ;  /* 0x00178c1501007387 */ /* 0x000fe80000100800 */
[----:B------:R-:W-:Y:S01]  /*137e0*/  STL [R1+0x1788], R17 ;  /* 0x0017881101007387 */ /* 0x000fe20000100800 */
[----:B0-----:R-:W-:-:S02]  /*137f0*/  IMAD.MOV.U32 R9, RZ, RZ, R4 ;  /* 0x000000ffff097224 */ /* 0x001fc400078e0004 */
[----:B-1----:R-:W-:Y:S01]  /*13800*/  IMAD.MOV.U32 R8, RZ, RZ, R5 ;  /* 0x000000ffff087224 */ /* 0x002fe200078e0005 */
[----:B------:R-:W-:Y:S04]  /*13810*/  STL.64 [R1+0x1f0], R4 ;  /* 0x0001f00401007387 */ /* 0x000fe80000100a00 */
[----:B------:R-:W-:Y:S01]  /*13820*/  STL.64 [R1+0x1f8], R6 ;  /* 0x0001f80601007387 */ /* 0x000fe20000100a00 */
[----:B--2---:R-:W-:-:S03]  /*13830*/  IMAD.MOV.U32 R10, RZ, RZ, R14 ;  /* 0x000000ffff0a7224 */ /* 0x004fc600078e000e */
[----:B------:R3:W-:Y:S01]  /*13840*/  STL.64 [R1+0x17d0], R8 ;  /* 0x0017d00801007387 */ /* 0x0007e20000100a00 */
[----:B-----5:R-:W-:Y:S02]  /*13850*/  IMAD.MOV.U32 R11, RZ, RZ, R15 ;  /* 0x000000ffff0b7224 */ /* 0x020fe400078e000f */
[----:B---3--:R-:W-:Y:S02]  /*13860*/  IMAD.MOV.U32 R9, RZ, RZ, R13 ;  /* 0x000000ffff097224 */ /* 0x008fe400078e000d */
[----:B----4-:R-:W-:Y:S02]  /*13870*/  IMAD.MOV.U32 R8, RZ, RZ, R12 ;  /* 0x000000ffff087224 */ /* 0x010fe400078e000c */
[----:B------:R-:W2:Y:S04]  /*13880*/  LDL.LU R12, [R1+0x17f8] ;  /* 0x0017f800010c7983 */ /* 0x000ea80000300800 */
[----:B------:R-:W2:Y:S04]  /*13890*/  LDL.LU R13, [R1+0x17f4] ;  /* 0x0017f400010d7983 */ /* 0x000ea80000300800 */
[----:B------:R-:W2:Y:S04]  /*138a0*/  LDL.LU R14, [R1+0x17f0] ;  /* 0x0017f000010e7983 */ /* 0x000ea80000300800 */
[----:B------:R-:W2:Y:S04]  /*138b0*/  LDL.LU R15, [R1+0x17ec] ;  /* 0x0017ec00010f7983 */ /* 0x000ea80000300800 */
[----:B------:R-:W-:Y:S04]  /*138c0*/  STL.64 [R1+0x17e0], R10 ;  /* 0x0017e00a01007387 */ /* 0x000fe80000100a00 */
[----:B------:R0:W-:Y:S04]  /*138d0*/  STL.64 [R1+0x17d8], R8 ;  /* 0x0017d80801007387 */ /* 0x0001e80000100a00 */
[----:B0-----:R-:W3:Y:S04]  /*138e0*/  LDL.LU R8, [R1+0x20] ;  /* 0x0000200001087983 */ /* 0x001ee80000300800 */
[----:B------:R-:W3:Y:S04]  /*138f0*/  LDL.LU R9, [R1+0x24] ;  /* 0x0000240001097983 */ /* 0x000ee80000300800 */
        /* <DEDUP_REMOVED lines=8> */
[----:B--2---:R-:W-:Y:S01]  /*13980*/  HMMA.16816.F32 R12, R4, R2, R12 ;  /* 0x00000002040c723c */ /* 0x004fe2000000180c */
[----:B------:R-:W0:Y:S01]  /*13990*/  LDSM.16.M88.4 R4, [R29+UR7+0x23080] ;  /* 0x023080071d04783b */ /* 0x000e220008000200 */
[----:B------:R-:W-:Y:S02]  /*139a0*/  F2FP.F16.E4M3.UNPACK_B R2, R23 ;  /* 0x00000017ff02723e */ /* 0x000fe400020006ff */
[----:B------:R-:W-:-:S15]  /*139b0*/  F2FP.F16.E4M3.UNPACK_B R3, R19 ;  /* 0x00000013ff03723e */ /* 0x000fde00020006ff */
[----:B------:R-:W-:Y:S02]  /*139c0*/  IMAD.MOV.U32 R17, RZ, RZ, R13 ;  /* 0x000000ffff117224 */ /* 0x000fe400078e000d */
[----:B------:R-:W-:Y:S01]  /*139d0*/  IMAD.MOV.U32 R21, RZ, RZ, R12 ;  /* 0x000000ffff157224 */ /* 0x000fe200078e000c */
[----:B------:R-:W-:Y:S04]  /*139e0*/  STL.64 [R1+0x18], R14 ;  /* 0x0000180e01007387 */ /* 0x000fe80000100a00 */
[----:B------:R-:W-:Y:S04]  /*139f0*/  STL [R1+0x17a4], R17 ;  /* 0x0017a41101007387 */ /* 0x000fe80000100800 */
[----:B------:R-:W-:Y:S04]  /*13a00*/  STL [R1+0x17a0], R21 ;  /* 0x0017a01501007387 */ /* 0x000fe80000100800 */
[----:B0-----:R0:W-:Y:S01]  /*13a10*/  STL.64 [R1+0x1e0], R4 ;  /* 0x0001e00401007387 */ /* 0x0011e20000100a00 */
[----:B------:R-:W-:-:S02]  /*13a20*/  IMAD.MOV.U32 R13, RZ, RZ, R4 ;  /* 0x000000ffff0d7224 */ /* 0x000fc400078e0004 */
[----:B------:R-:W-:Y:S01]  /*13a30*/  IMAD.MOV.U32 R12, RZ, RZ, R5 ;  /* 0x000000ffff0c7224 */ /* 0x000fe200078e0005 */
[----:B------:R1:W-:Y:S04]  /*13a40*/  STL.64 [R1+0x1e8], R6 ;  /* 0x0001e80601007387 */ /* 0x0003e80000100a00 */
[----:B------:R-:W2:Y:S01]  /*13a50*/  LDL.LU R24, [R1+0x100] ;  /* 0x0001000001187983 */ /* 0x000ea20000300800 */
[----:B0-----:R-:W-:-:S03]  /*13a60*/  IMAD.MOV.U32 R4, RZ, RZ, R16 ;  /* 0x000000ffff047224 */ /* 0x001fc600078e0010 */
[----:B------:R-:W2:Y:S01]  /*13a70*/  LDL.LU R25, [R1+0x104] ;  /* 0x0001040001197983 */ /* 0x000ea20000300800 */
[----:B------:R-:W-:Y:S02]  /*13a80*/  IMAD.MOV.U32 R5, RZ, RZ, R18 ;  /* 0x000000ffff057224 */ /* 0x000fe400078e0012 */
[----:B-1----:R-:W-:Y:S01]  /*13a90*/  IMAD.MOV.U32 R6, RZ, RZ, R20 ;  /* 0x000000ffff067224 */ /* 0x002fe200078e0014 */
[----:B------:R-:W2:Y:S01]  /*13aa0*/  LDL.LU R26, [R1+0x108] ;  /* 0x00010800011a7983 */ /* 0x000ea20000300800 */
[----:B------:R-:W-:-:S03]  /*13ab0*/  IMAD.MOV.U32 R7, RZ, RZ, R22 ;  /* 0x000000ffff077224 */ /* 0x000fc600078e0016 */
[----:B------:R-:W2:Y:S04]  /*13ac0*/  LDL.LU R27, [R1+0x10c] ;  /* 0x00010c00011b7983 */ /* 0x000ea80000300800 */
[----:B---3--:R-:W-:-:S15]  /*13ad0*/  HMMA.16816.F32 R8, R4, R2, R8 ;  /* 0x000000020408723c */ /* 0x008fde0000001808 */
[----:B------:R-:W-:-:S04]  /*13ae0*/  NOP ;  /* 0x0000000000007918 */ /* 0x000fc80000000000 */
[----:B------:R-:W-:Y:S01]  /*13af0*/  IMAD.MOV.U32 R19, RZ, RZ, R8 ;  /* 0x000000ffff137224 */ /* 0x000fe200078e0008 */
[----:B------:R-:W-:Y:S01]  /*13b00*/  STL.64 [R1+0x28], R10 ;  /* 0x0000280a01007387 */ /* 0x000fe20000100a00 */
[----:B------:R-:W-:-:S03]  /*13b10*/  IMAD.MOV.U32 R23, RZ, RZ, R9 ;  /* 0x000000ffff177224 */ /* 0x000fc600078e0009 */
[----:B------:R-:W0:Y:S01]  /*13b20*/  LDSM.16.M88.4 R8, [R29+UR7+0x23880] ;  /* 0x023880071d08783b */ /* 0x000e220008000200 */
[----:B------:R-:W-:-:S03]  /*13b30*/  F2FP.F16.E4M3.UNPACK_B R2, R0 ;  /* 0x00000000ff02723e */ /* 0x000fc600020006ff */
[----:B------:R-:W3:Y:S04]  /*13b40*/  LDL.LU R0, [R1+0x17e8] ;  /* 0x0017e80001007983 */ /* 0x000ee80000300800 */
[----:B0-----:R-:W-:Y:S04]  /*13b50*/  STL.64 [R1+0x1d0], R8 ;  /* 0x0001d00801007387 */ /* 0x001fe80000100a00 */
[----:B------:R0:W-:Y:S04]  /*13b60*/  STL.64 [R1+0x1d8], R10 ;  /* 0x0001d80a01007387 */ /* 0x0001e80000100a00 */
[----:B0-----:R-:W4:Y:S04]  /*13b70*/  LDL.LU.64 R10, [R1+0x17e0] ;  /* 0x0017e000010a7983 */ /* 0x001f280000300a00 */
[----:B------:R-:W4:Y:S01]  /*13b80*/  LDL.LU.64 R8, [R1+0x17d8] ;  /* 0x0017d80001087983 */ /* 0x000f220000300a00 */
[----:B------:R-:W-:-:S07]  /*13b90*/  F2FP.F16.E4M3.UNPACK_B R3, R28 ;  /* 0x0000001cff03723e */ /* 0x000fce00020006ff */
[----:B----4-:R-:W-:Y:S01]  /*13ba0*/  HMMA.16816.F32 R4, R4, R2, R8 ;  /* 0x000000020404723c */ /* 0x010fe20000001808 */
[----:B------:R-:W4:-:S15]  /*13bb0*/  LDL.LU.64 R8, [R1+0x17d0] ;  /* 0x0017d00001087983 */ /* 0x000f1e0000300a00 */
[----:B------:R-:W-:-:S03]  /*13bc0*/  NOP ;  /* 0x0000000000007918 */ /* 0x000fc60000000000 */
[----:B------:R-:W-:Y:S04]  /*13bd0*/  STL.64 [R1+0x70], R4 ;  /* 0x0000700401007387 */ /* 0x000fe80000100a00 */
[----:B------:R-:W-:Y:S01]  /*13be0*/  STL.64 [R1+0x78], R6 ;  /* 0x0000780601007387 */ /* 0x000fe20000100a00 */
[----:B----4-:R-:W-:Y:S02]  /*13bf0*/  F2FP.F16.E4M3.UNPACK_B R3, R8 ;  /* 0x00000008ff03723e */ /* 0x010fe400020006ff */
[----:B------:R-:W-:Y:S01]  /*13c00*/  F2FP.F16.E4M3.UNPACK_B R2, R9 ;  /* 0x00000009ff02723e */ /* 0x000fe200020006ff */
[----:B------:R-:W4:Y:S04]  /*13c10*/  LDL.LU R8, [R1+0xe0] ;  /* 0x0000e00001087983 */ /* 0x000f280000300800 */
[----:B------:R-:W4:Y:S04]  /*13c20*/  LDL.LU R9, [R1+0xe4] ;  /* 0x0000e40001097983 */ /* 0x000f280000300800 */
[----:B------:R-:W5:Y:S04]  /*13c30*/  LDL.LU R10, [R1+0xe8] ;  /* 0x0000e800010a7983 */ /* 0x000f680000300800 */
[----:B------:R-:W5:Y:S04]  /*13c40*/  LDL.LU R11, [R1+0xec] ;  /* 0x0000ec00010b7983 */ /* 0x000f680000300800 */
[----:B-----5:R-:W-:Y:S04]  /*13c50*/  STL.64 [R1+0x17b8], R10 ;  /* 0x0017b80a01007387 */ /* 0x020fe80000100a00 */
[----:B----4-:R0:W-:Y:S04]  /*13c60*/  STL.64 [R1+0x17b0], R8 ;  /* 0x0017b00801007387 */ /* 0x0101e80000100a00 */
[----:B0-----:R-:W4:Y:S04]  /*13c70*/  LDL.LU R8, [R1+0xf0] ;  /* 0x0000f00001087983 */ /* 0x001f280000300800 */
[----:B------:R-:W4:Y:S04]  /*13c80*/  LDL.LU R9, [R1+0xf4] ;  /* 0x0000f40001097983 */ /* 0x000f280000300800 */
[----:B------:R-:W5:Y:S04]  /*13c90*/  LDL.LU R10, [R1+0xf8] ;  /* 0x0000f800010a7983 */ /* 0x000f680000300800 */
[----:B------:R-:W5:Y:S01]  /*13ca0*/  LDL.LU R11, [R1+0xfc] ;  /* 0x0000fc00010b7983 */ /* 0x000f620000300800 */
[----:B------:R-:W-:-:S02]  /*13cb0*/  IMAD.MOV.U32 R4, RZ, RZ, R16 ;  /* 0x000000ffff047224 */ /* 0x000fc400078e0010 */
[----:B------:R-:W-:Y:S02]  /*13cc0*/  IMAD.MOV.U32 R5, RZ, RZ, R18 ;  /* 0x000000ffff057224 */ /* 0x000fe400078e0012 */
[----:B------:R-:W-:Y:S02]  /*13cd0*/  IMAD.MOV.U32 R6, RZ, RZ, R20 ;  /* 0x000000ffff067224 */ /* 0x000fe400078e0014 */
[----:B------:R-:W-:-:S07]  /*13ce0*/  IMAD.MOV.U32 R7, RZ, RZ, R22 ;  /* 0x000000ffff077224 */ /* 0x000fce00078e0016 */
[----:B--2---:R-:W-:Y:S01]  /*13cf0*/  HMMA.16816.F32 R4, R4, R2, R24 ;  /* 0x000000020404723c */ /* 0x004fe20000001818 */
[----:B------:R-:W-:Y:S02]  /*13d00*/  F2FP.F16.E4M3.UNPACK_B R3, R12 ;  /* 0x0000000cff03723e */ /* 0x000fe400020006ff */
[----:B------:R-:W-:Y:S01]  /*13d10*/  F2FP.F16.E4M3.UNPACK_B R2, R13 ;  /* 0x0000000dff02723e */ /* 0x000fe200020006ff */
[----:B---3--:R-:W-:Y:S01]  /*13d20*/  IMAD.MOV.U32 R15, RZ, RZ, R0 ;  /* 0x000000ffff0f7224 */ /* 0x008fe200078e0000 */
[----:B-----5:R-:W-:Y:S04]  /*13d30*/  STL.64 [R1+0x17c8], R10 ;  /* 0x0017c80a01007387 */ /* 0x020fe80000100a00 */
[----:B----4-:R-:W-:Y:S04]  /*13d40*/  STL.64 [R1+0x17c0], R8 ;  /* 0x0017c00801007387 */ /* 0x010fe80000100a00 */
[----:B------:R-:W0:Y:S04]  /*13d50*/  LDSM.16.M88.4 R8, [R29+UR7+0x24080] ;  /* 0x024080071d08783b */ /* 0x000e280008000200 */
[----:B0-----:R-:W-:Y:S01]  /*13d60*/  STL.64 [R1+0x1c0], R8 ;  /* 0x0001c00801007387 */ /* 0x001fe20000100a00 */
[----:B------:R-:W-:-:S02]  /*13d70*/  IMAD.MOV.U32 R17, RZ, RZ, R8 ;  /* 0x000000ffff117224 */ /* 0x000fc400078e0008 */
[----:B------:R-:W-:Y:S01]  /*13d80*/  IMAD.MOV.U32 R21, RZ, RZ, R9 ;  /* 0x000000ffff157224 */ /* 0x000fe200078e0009 */
[----:B------:R-:W-:Y:S04]  /*13d90*/  STL.64 [R1+0x1c8], R10 ;  /* 0x0001c80a01007387 */ /* 0x000fe80000100a00 */
[----:B------:R-:W0:Y:S04]  /*13da0*/  LDSM.16.M88.4 R8, [R29+UR7+0x24880] ;  /* 0x024880071d08783b */ /* 0x000e280008000200 */
[----:B------:R-:W2:Y:S04]  /*13db0*/  LDL.LU R24, [R1+0xd0] ;  /* 0x0000d00001187983 */ /* 0x000ea80000300800 */
[----:B------:R-:W-:Y:S04]  /*13dc0*/  STL.64 [R1+0x60], R4 ;  /* 0x0000600401007387 */ /* 0x000fe80000100a00 */
[----:B------:R-:W-:Y:S04]  /*13dd0*/  STL.64 [R1+0x68], R6 ;  /* 0x0000680601007387 */ /* 0x000fe80000100a00 */
[----:B------:R-:W2:Y:S04]  /*13de0*/  LDL.LU R25, [R1+0xd4] ;  /* 0x0000d40001197983 */ /* 0x000ea80000300800 */
[----:B------:R-:W2:Y:S04]  /*13df0*/  LDL.LU R26, [R1+0xd8] ;  /* 0x0000d800011a7983 */ /* 0x000ea80000300800 */
[----:B------:R-:W2:Y:S04]  /*13e00*/  LDL.LU R27, [R1+0xdc] ;  /* 0x0000dc00011b7983 */ /* 0x000ea80000300800 */
[----:B------:R-:W3:Y:S04]  /*13e10*/  LDL.LU R12, [R1+0xc0] ;  /* 0x0000c000010c7983 */ /* 0x000ee80000300800 */
[----:B------:R-:W3:Y:S04]  /*13e20*/  LDL.LU R13, [R1+0xc4] ;  /* 0x0000c400010d7983 */ /* 0x000ee80000300800 */
[----:B------:R-:W3:Y:S04]  /*13e30*/  LDL.LU R14, [R1+0xc8] ;  /* 0x0000c800010e7983 */ /* 0x000ee80000300800 */
[----:B0-----:R-:W-:Y:S01]  /*13e40*/  STL.64 [R1+0x1b0], R8 ;  /* 0x0001b00801007387 */ /* 0x001fe20000100a00 */
[----:B------:R-:W-:-:S02]  /*13e50*/  IMAD.MOV.U32 R28, RZ, RZ, R8 ;  /* 0x000000ffff1c7224 */ /* 0x000fc400078e0008 */
[----:B------:R-:W-:Y:S01]  /*13e60*/  IMAD.MOV.U32 R0, RZ, RZ, R9 ;  /* 0x000000ffff007224 */ /* 0x000fe200078e0009 */
[----:B------:R0:W-:Y:S04]  /*13e70*/  STL.64 [R1+0x1b8], R10 ;  /* 0x0001b80a01007387 */ /* 0x0001e80000100a00 */
[----:B0-----:R-:W4:Y:S04]  /*13e80*/  LDL.LU.64 R10, [R1+0x17c8] ;  /* 0x0017c800010a7983 */ /* 0x001f280000300a00 */
[----:B------:R-:W4:Y:S01]  /*13e90*/  LDL.LU.64 R8, [R1+0x17c0] ;  /* 0x0017c00001087983 */ /* 0x000f220000300a00 */
[----:B------:R-:W-:-:S02]  /*13ea0*/  IMAD.MOV.U32 R4, RZ, RZ, R16 ;  /* 0x000000ffff047224 */ /* 0x000fc400078e0010 */
[----:B------:R-:W-:Y:S02]  /*13eb0*/  IMAD.MOV.U32 R5, RZ, RZ, R18 ;  /* 0x000000ffff057224 */ /* 0x000fe400078e0012 */
[----:B------:R-:W-:Y:S02]  /*13ec0*/  IMAD.MOV.U32 R6, RZ, RZ, R20 ;  /* 0x000000ffff067224 */ /* 0x000fe400078e0014 */
[----:B------:R-:W-:-:S07]  /*13ed0*/  IMAD.MOV.U32 R7, RZ, RZ, R22 ;  /* 0x000000ffff077224 */ /* 0x000fce00078e0016 */
[----:B----4-:R-:W-:Y:S01]  /*13ee0*/  HMMA.16816.F32 R4, R4, R2, R8 ;  /* 0x000000020404723c */ /* 0x010fe20000001808 */
[----:B------:R-:W4:Y:S04]  /*13ef0*/  LDL.LU.64 R10, [R1+0x17b8] ;  /* 0x0017b800010a7983 */ /* 0x000f280000300a00 */
[----:B------:R-:W4:Y:S04]  /*13f00*/  LDL.LU.64 R8, [R1+0x17b0] ;  /* 0x0017b00001087983 */ /* 0x000f280000300a00 */
[----:B------:R-:W5:Y:S04]  /*13f10*/  LDL R2, [R1+0x1d0] ;  /* 0x0001d00001027983 */ /* 0x000f680000100800 */
[----:B------:R-:W2:Y:S06]  /*13f20*/  LDL R3, [R1+0x1d4] ;  /* 0x0001d40001037983 */ /* 0x000eac0000100800 */
        /* <DEDUP_REMOVED lines=8> */
[----:B----4-:R-:W-:Y:S01]  /*13fb0*/  HMMA.16816.F32 R4, R4, R2, R8 ;  /* 0x000000020404723c */ /* 0x010fe20000001808 */
[----:B------:R-:W2:Y:S04]  /*13fc0*/  LDL.LU R10, [R1+0x17ac] ;  /* 0x0017ac00010a7983 */ /* 0x000ea80000300800 */
[----:B------:R-:W2:Y:S04]  /*13fd0*/  LDL.LU R8, [R1+0x17a8] ;  /* 0x0017a80001087983 */ /* 0x000ea80000300800 */
[----:B------:R-:W2:Y:S10]  /*13fe0*/  LDL.LU R9, [R1+0xb4] ;  /* 0x0000b40001097983 */ /* 0x000eb40000300800 */
[----:B------:R0:W-:Y:S04]  /*13ff0*/  STL.64 [R1+0x40], R4 ;  /* 0x0000400401007387 */ /* 0x0001e80000100a00 */
[----:B------:R1:W-:Y:S04]  /*14000*/  STL.64 [R1+0x48], R6 ;  /* 0x0000480601007387 */ /* 0x0003e80000100a00 */
[----:B------:R-:W2:Y:S01]  /*14010*/  LDL.LU R11, [R1+0xbc] ;  /* 0x0000bc00010b7983 */ /* 0x000ea20000300800 */
[----:B------:R-:W-:-:S02]  /*14020*/  F2FP.F16.E4M3.UNPACK_B R2, R17 ;  /* 0x00000011ff02723e */ /* 0x000fc400020006ff */
[----:B------:R-:W-:Y:S01]  /*14030*/  F2FP.F16.E4M3.UNPACK_B R3, R21 ;  /* 0x00000015ff03723e */ /* 0x000fe200020006ff */
[----:B0-----:R-:W-:Y:S01]  /*14040*/  IMAD.MOV.U32 R4, RZ, RZ, R16 ;  /* 0x000000ffff047224 */ /* 0x001fe200078e0010 */
[----:B------:R-:W4:Y:S01]  /*14050*/  LDL.LU R17, [R1+0x17a4] ;  /* 0x0017a40001117983 */ /* 0x000f220000300800 */
[----:B------:R-:W-:Y:S02]  /*14060*/  IMAD.MOV.U32 R5, RZ, RZ, R18 ;  /* 0x000000ffff057224 */ /* 0x000fe400078e0012 */
[----:B-1----:R-:W-:Y:S01]  /*14070*/  IMAD.MOV.U32 R6, RZ, RZ, R20 ;  /* 0x000000ffff067224 */ /* 0x002fe200078e0014 */
[----:B------:R-:W5:Y:S01]  /*14080*/  LDL.LU R21, [R1+0x17a0] ;  /* 0x0017a00001157983 */ /* 0x000f620000300800 */
[----:B------:R-:W-:-:S07]  /*14090*/  IMAD.MOV.U32 R7, RZ, RZ, R22 ;  /* 0x000000ffff077224 */ /* 0x000fce00078e0016 */
[----:B------:R-:W-:Y:S01]  /*140a0*/  HMMA.16816.F32 R4, R4, R2, R24 ;  /* 0x000000020404723c */ /* 0x000fe20000001818 */
[----:B------:R-:W4:Y:S01]  /*140b0*/  LDL.LU.64 R26, [R1+0x1798] ;  /* 0x00179800011a7983 */ /* 0x000f220000300a00 */
        /* <DEDUP_REMOVED lines=9> */
[----:B---3--:R-:W-:Y:S01]  /*14150*/  HMMA.16816.F32 R12, R4, R2, R12 ;  /* 0x00000002040c723c */ /* 0x008fe2000000180c */
[----:B------:R-:W0:-:S15]  /*14160*/  LDSM.16.M88.4 R4, [R29+UR7+0x25080] ;  /* 0x025080071d04783b */ /* 0x000e1e0008000200 */
[----:B------:R-:W-:-:S03]  /*14170*/  NOP ;  /* 0x0000000000007918 */ /* 0x000fc60000000000 */
[----:B------:R-:W-:Y:S04]  /*14180*/  STL.64 [R1+0x1708], R14 ;  /* 0x0017080e01007387 */ /* 0x000fe80000100a00 */
[----:B------:R-:W-:Y:S04]  /*14190*/  STL.64 [R1+0x1700], R12 ;  /* 0x0017000c01007387 */ /* 0x000fe80000100a00 */
[----:B0-----:R-:W-:Y:S01]  /*141a0*/  STL.64 [R1+0x160], R4 ;  /* 0x0001600401007387 */ /* 0x001fe20000100a00 */
[----:B------:R-:W-:Y:S02]  /*141b0*/  IMAD.MOV.U32 R2, RZ, RZ, R4 ;  /* 0x000000ffff027224 */ /* 0x000fe400078e0004 */
        /* <DEDUP_REMOVED lines=14> */
[----:B------:R-:W-:Y:S02]  /*142a0*/  IMAD.MOV.U32 R0, RZ, RZ, R7 ;  /* 0x000000ffff007224 */ /* 0x000fe400078e0007 */
[----:B0-----:R-:W-:Y:S02]  /*142b0*/  IMAD.MOV.U32 R4, RZ, RZ, R16 ;  /* 0x000000ffff047224 */ /* 0x001fe400078e0010 */
[----:B------:R-:W-:Y:S02]  /*142c0*/  IMAD.MOV.U32 R5, RZ, RZ, R18 ;  /* 0x000000ffff057224 */ /* 0x000fe400078e0012 */
[----:B-1----:R-:W-:Y:S02]  /*142d0*/  IMAD.MOV.U32 R6, RZ, RZ, R20 ;  /* 0x000000ffff067224 */ /* 0x002fe400078e0014 */
[----:B------:R-:W-:Y:S01]  /*142e0*/  IMAD.MOV.U32 R7, RZ, RZ, R22 ;  /* 0x000000ffff077224 */ /* 0x000fe200078e0016 */
[----:B------:R-:W-:Y:S06]  /*142f0*/  STL [R1+0x1680], R0 ;  /* 0x0016800001007387 */ /* 0x000fec0000100800 */
[----:B--2---:R-:W-:-:S15]  /*14300*/  HMMA.16816.F32 R8, R4, R2, R8 ;  /* 0x000000020408723c */ /* 0x004fde0000001808 */
[----:B------:R-:W-:-:S04]  /*14310*/  NOP ;  /* 0x0000000000007918 */ /* 0x000fc80000000000 */
[----:B------:R-:W-:Y:S04]  /*14320*/  STL.64 [R1+0x1718], R10 ;  /* 0x0017180a01007387 */ /* 0x000fe80000100a00 */
[----:B------:R0:W-:Y:S04]  /*14330*/  STL.64 [R1+0x1710], R8 ;  /* 0x0017100801007387 */ /* 0x0001e80000100a00 */
[----:B0-----:R-:W2:Y:S04]  /*14340*/  LDL.LU R8, [R1+0xa0] ;  /* 0x0000a00001087983 */ /* 0x001ea80000300800 */
[----:B------:R-:W2:Y:S04]  /*14350*/  LDL.LU R9, [R1+0xa4] ;  /* 0x0000a40001097983 */ /* 0x000ea80000300800 */
[----:B------:R-:W2:Y:S04]  /*14360*/  LDL.LU R10, [R1+0xa8] ;  /* 0x0000a800010a7983 */ /* 0x000ea80000300800 */
[----:B------:R-:W2:Y:S01]  /*14370*/  LDL.LU R11, [R1+0xac] ;  /* 0x0000ac00010b7983 */ /* 0x000ea20000300800 */
[----:B------:R-:W-:-:S02]  /*14380*/  F2FP.F16.E4M3.UNPACK_B R2, R15 ;  /* 0x0000000fff02723e */ /* 0x000fc400020006ff */
[----:B------:R-:W-:-:S07]  /*14390*/  F2FP.F16.E4M3.UNPACK_B R3, R14 ;  /* 0x0000000eff03723e */ /* 0x000fce00020006ff */
[----:B--2---:R-:W-:Y:S01]  /*143a0*/  HMMA.16816.F32 R4, R4, R2, R8 ;  /* 0x000000020404723c */ /* 0x004fe20000001808 */
[----:B------:R-:W2:Y:S04]  /*143b0*/  LDL.LU R8, [R1+0x130] ;  /* 0x0001300001087983 */ /* 0x000ea80000300800 */
[----:B------:R-:W2:Y:S04]  /*143c0*/  LDL.LU R9, [R1+0x134] ;  /* 0x0001340001097983 */ /* 0x000ea80000300800 */
[----:B------:R-:W2:Y:S04]  /*143d0*/  LDL.LU R10, [R1+0x138] ;  /* 0x00013800010a7983 */ /* 0x000ea80000300800 */
[----:B------:R-:W2:Y:S06]  /*143e0*/  LDL.LU R11, [R1+0x13c] ;  /* 0x00013c00010b7983 */ /* 0x000eac0000300800 */
[----:B------:R-:W-:Y:S04]  /*143f0*/  STL.64 [R1+0x1728], R6 ;  /* 0x0017280601007387 */ /* 0x000fe80000100a00 */
[----:B------:R0:W-:Y:S04]  /*14400*/  STL.64 [R1+0x1720], R4 ;  /* 0x0017200401007387 */ /* 0x0001e80000100a00 */
[----:B0-----:R-:W3:Y:S04]  /*14410*/  LDL.LU R4, [R1+0x120] ;  /* 0x0001200001047983 */ /* 0x001ee80000300800 */
[----:B------:R-:W3:Y:S04]  /*14420*/  LDL.LU R5, [R1+0x124] ;  /* 0x0001240001057983 */ /* 0x000ee80000300800 */
[----:B------:R-:W3:Y:S04]  /*14430*/  LDL.LU R6, [R1+0x128] ;  /* 0x0001280001067983 */ /* 0x000ee80000300800 */
[----:B------:R-:W3:Y:S01]  /*14440*/  LDL.LU R7, [R1+0x12c] ;  /* 0x00012c0001077983 */ /* 0x000ee20000300800 */
[----:B------:R-:W-:Y:S01]  /*14450*/  F2FP.F16.E4M3.UNPACK_B R2, R13 ;  /* 0x0000000dff02723e */ /* 0x000fe200020006ff */
[----:B----4-:R-:W-:Y:S01]  /*14460*/  IMAD.MOV.U32 R13, RZ, RZ, R26 ;  /* 0x000000ffff0d7224 */ /* 0x010fe200078e001a */
[----:B------:R-:W-:Y:S01]  /*14470*/  F2FP.F16.E4M3.UNPACK_B R3, R12 ;  /* 0x0000000cff03723e */ /* 0x000fe200020006ff */
[----:B------:R-:W-:-:S02]  /*14480*/  IMAD.MOV.U32 R12, RZ, RZ, R27 ;  /* 0x000000ffff0c7224 */ /* 0x000fc400078e001b */
[----:B------:R-:W-:Y:S02]  /*14490*/  IMAD.MOV.U32 R14, RZ, RZ, R25 ;  /* 0x000000ffff0e7224 */ /* 0x000fe400078e0019 */
[----:B------:R-:W-:Y:S02]  /*144a0*/  IMAD.MOV.U32 R15, RZ, RZ, R24 ;  /* 0x000000ffff0f7224 */ /* 0x000fe400078e0018 */
[----:B------:R-:W-:Y:S02]  /*144b0*/  IMAD.MOV.U32 R24, RZ, RZ, R16 ;  /* 0x000000ffff187224 */ /* 0x000fe400078e0010 */
[----:B------:R-:W-:Y:S02]  /*144c0*/  IMAD.MOV.U32 R25, RZ, RZ, R18 ;  /* 0x000000ffff197224 */ /* 0x000fe400078e0012 */
[----:B------:R-:W-:Y:S02]  /*144d0*/  IMAD.MOV.U32 R26, RZ, RZ, R20 ;  /* 0x000000ffff1a7224 */ /* 0x000fe400078e0014 */
[----:B------:R-:W-:-:S07]  /*144e0*/  IMAD.MOV.U32 R27, RZ, RZ, R22 ;  /* 0x000000ffff1b7224 */ /* 0x000fce00078e0016 */
[----:B---3--:R-:W-:Y:S01]  /*144f0*/  HMMA.16816.F32 R24, R24, R2, R4 ;  /* 0x000000021818723c */ /* 0x008fe20000001804 */
[----:B------:R-:W0:-:S15]  /*14500*/  LDSM.16.M88.4 R4, [R29+UR7+0x26880] ;  /* 0x026880071d04783b */ /* 0x000e1e0008000200 */
[----:B------:R-:W-:-:S03]  /*14510*/  NOP ;  /* 0x0000000000007918 */ /* 0x000fc60000000000 */
[----:B------:R-:W-:Y:S04]  /*14520*/  STL.64 [R1+0xa0], R24 ;  /* 0x0000a01801007387 */ /* 0x000fe80000100a00 */
[----:B------:R-:W-:Y:S04]  /*14530*/  STL.64 [R1+0xa8], R26 ;  /* 0x0000a81a01007387 */ /* 0x000fe80000100a00 */
[----:B------:R-:W1:Y:S04]  /*14540*/  LDSM.16.M88.4 R24, [R29+UR7+0x27080] ;  /* 0x027080071d18783b */ /* 0x000e680008000200 */
[----:B0-----:R-:W-:Y:S04]  /*14550*/  STL.64 [R1+0x150], R4 ;  /* 0x0001500401007387 */ /* 0x001fe80000100a00 */
[----:B------:R0:W-:Y:S04]  /*14560*/  STL.64 [R1+0x158], R6 ;  /* 0x0001580601007387 */ /* 0x0001e80000100a00 */
[----:B-1----:R-:W-:Y:S01]  /*14570*/  STL [R1+0x180], R24 ;  /* 0x0001801801007387 */ /* 0x002fe20000100800 */
[----:B0-----:R-:W-:-:S02]  /*14580*/  IMAD.MOV.U32 R6, RZ, RZ, R24 ;  /* 0x000000ffff067224 */ /* 0x001fc400078e0018 */
[----:B------:R-:W-:Y:S01]  /*14590*/  IMAD.MOV.U32 R0, RZ, RZ, R25 ;  /* 0x000000ffff007224 */ /* 0x000fe200078e0019 */
[----:B------:R-:W-:Y:S04]  /*145a0*/  STL.64 [R1+0x188], R26 ;  /* 0x0001881a01007387 */ /* 0x000fe80000100a00 */
[----:B------:R-:W0:Y:S01]  /*145b0*/  LDSM.16.M88.4 R24, [R29+UR7+0x27880] ;  /* 0x027880071d18783b */ /* 0x000e220008000200 */
[----:B------:R-:W-:Y:S02]  /*145c0*/  IMAD.MOV.U32 R2, RZ, RZ, R4 ;  /* 0x000000ffff027224 */ /* 0x000fe400078e0004 */
[----:B------:R-:W-:-:S03]  /*145d0*/  IMAD.MOV.U32 R3, RZ, RZ, R5 ;  /* 0x000000ffff037224 */ /* 0x000fc600078e0005 */
[----:B------:R-:W-:Y:S02]  /*145e0*/  F2FP.F16.E4M3.UNPACK_B R2, R2 ;  /* 0x00000002ff02723e */ /* 0x000fe400020006ff */
[----:B------:R-:W-:Y:S01]  /*145f0*/  F2FP.F16.E4M3.UNPACK_B R3, R3 ;  /* 0x00000003ff03723e */ /* 0x000fe200020006ff */
[----:B0-----:R0:W-:Y:S01]  /*14600*/  STL.64 [R1+0x1a0], R24 ;  /* 0x0001a01801007387 */ /* 0x0011e20000100a00 */
[----:B------:R-:W-:Y:S02]  /*14610*/  IMAD.MOV.U32 R5, RZ, RZ, R24 ;  /* 0x000000ffff057224 */ /* 0x000fe400078e0018 */
[----:B------:R-:W-:Y:S01]  /*14620*/  IMAD.MOV.U32 R4, RZ, RZ, R25 ;  /* 0x000000ffff047224 */ /* 0x000fe200078e0019 */
[----:B------:R1:W-:Y:S01]  /*14630*/  STL.64 [R1+0x1a8], R26 ;  /* 0x0001a81a01007387 */ /* 0x0003e20000100a00 */
[----:B------:R-:W-:Y:S02]  /*14640*/  IMAD.MOV.U32 R28, RZ, RZ, R26 ;  /* 0x000000ffff1c7224 */ /* 0x000fe400078e001a */
[----:B------:R-:W-:-:S02]  /*14650*/  IMAD.MOV.U32 R29, RZ, RZ, R27 ;  /* 0x000000ffff1d7224 */ /* 0x000fc400078e001b */
[----:B0-----:R-:W-:Y:S02]  /*14660*/  IMAD.MOV.U32 R24, RZ, RZ, R16 ;  /* 0x000000ffff187224 */ /* 0x001fe400078e0010 */
[----:B------:R-:W-:Y:S02]  /*14670*/  IMAD.MOV.U32 R25, RZ, RZ, R18 ;  /* 0x000000ffff197224 */ /* 0x000fe400078e0012 */
[----:B-1----:R-:W-:Y:S02]  /*14680*/  IMAD.MOV.U32 R26, RZ, RZ, R20 ;  /* 0x000000ffff1a7224 */ /* 0x002fe400078e0014 */
[----:B------:R-:W-:-:S07]  /*14690*/  IMAD.MOV.U32 R27, RZ, RZ, R22 ;  /* 0x000000ffff1b7224 */ /* 0x000fce00078e0016 */
[----:B--2---:R-:W-:Y:S01]  /*146a0*/  HMMA.16816.F32 R24, R24, R2, R8 ;  /* 0x000000021818723c */ /* 0x004fe20000001808 */
[----:B------:R-:W-:Y:S04]  /*146b0*/  STL [R1+0x1654], R29 ;  /* 0x0016541d01007387 */ /* 0x000fe80000100800 */
[----:B------:R-:W-:Y:S01]  /*146c0*/  STL [R1+0x1650], R28 ;  /* 0x0016501c01007387 */ /* 0x000fe20000100800 */
[----:B------:R-:W-:-:S03]  /*146d0*/  F2FP.F16.E4M3.UNPACK_B R2, R6 ;  /* 0x00000006ff02723e */ /* 0x000fc600020006ff */
[----:B------:R-:W2:Y:S01]  /*146e0*/  LDL.LU R8, [R1+0x90] ;  /* 0x0000900001087983 */ /* 0x000ea20000300800 */
[----:B------:R-:W-:-:S09]  /*146f0*/  F2FP.F16.E4M3.UNPACK_B R3, R0 ;  /* 0x00000000ff03723e */ /* 0x000fd200020006ff */
[----:B------:R0:W-:Y:S04]  /*14700*/  STL.64 [R1+0xb0], R24 ;  /* 0x0000b01801007387 */ /* 0x0001e80000100a00 */
[----:B------:R1:W-:Y:S04]  /*14710*/  STL.64 [R1+0xb8], R26 ;  /* 0x0000b81a01007387 */ /* 0x0003e80000100a00 */
[----:B------:R-:W2:Y:S01]  /*14720*/  LDL.LU R9, [R1+0x94] ;  /* 0x0000940001097983 */ /* 0x000ea20000300800 */
[----:B0-----:R-:W-:-:S03]  /*14730*/  IMAD.MOV.U32 R24, RZ, RZ, R16 ;  /* 0x000000ffff187224 */ /* 0x001fc600078e0010 */
[----:B------:R-:W2:Y:S01]  /*14740*/  LDL.LU R10, [R1+0x98] ;  /* 0x00009800010a7983 */ /* 0x000ea20000300800 */
[----:B------:R-:W-:Y:S02]  /*14750*/  IMAD.MOV.U32 R25, RZ, RZ, R18 ;  /* 0x000000ffff197224 */ /* 0x000fe400078e0012 */
[----:B-1----:R-:W-:Y:S01]  /*14760*/  IMAD.MOV.U32 R26, RZ, RZ, R20 ;  /* 0x000000ffff1a7224 */ /* 0x002fe200078e0014 */
[----:B------:R-:W2:Y:S01]  /*14770*/  LDL.LU R11, [R1+0x9c] ;  /* 0x00009c00010b7983 */ /* 0x000ea20000300800 */
[----:B------:R-:W-:-:S07]  /*14780*/  IMAD.MOV.U32 R27, RZ, RZ, R22 ;  /* 0x000000ffff1b7224 */ /* 0x000fce00078e0016 */
[----:B------:R-:W-:Y:S01]  /*14790*/  HMMA.16816.F32 R12, R24, R2, R12 ;  /* 0x00000002180c723c */ /* 0x000fe2000000180c */
[----:B------:R-:W-:Y:S01]  /*147a0*/  F2FP.F16.E4M3.UNPACK_B R3, R4 ;  /* 0x00000004ff03723e */ /* 0x000fe200020006ff */
[----:B-----5:R-:W-:Y:S01]  /*147b0*/  IMAD.MOV.U32 R4, RZ, RZ, R21 ;  /* 0x000000ffff047224 */ /* 0x020fe200078e0015 */
[----:B------:R-:W-:Y:S01]  /*147c0*/  F2FP.F16.E4M3.UNPACK_B R2, R5 ;  /* 0x00000005ff02723e */ /* 0x000fe200020006ff */
[----:B------:R-:W-:-:S15]  /*147d0*/  IMAD.MOV.U32 R5, RZ, RZ, R17 ;  /* 0x000000ffff057224 */ /* 0x000fde00078e0011 */
[----:B------:R-:W-:Y:S04]  /*147e0*/  STL.64 [R1+0x120], R12 ;  /* 0x0001200c01007387 */ /* 0x000fe80000100a00 */
[----:B------:R-:W-:Y:S04]  /*147f0*/  STL.64 [R1+0x128], R14 ;  /* 0x0001280e01007387 */ /* 0x000fe80000100a00 */
[----:B------:R-:W3:Y:S04]  /*14800*/  LDL.LU R22, [R1+0x230] ;  /* 0x0002300001167983 */ /* 0x000ee80000300800 */
[----:B------:R-:W4:Y:S04]  /*14810*/  LDL.LU R20, [R1+0x234] ;  /* 0x0002340001147983 */ /* 0x000f280000300800 */
[----:B------:R-:W5:Y:S04]  /*14820*/  LDL.LU R28, [R1+0x220] ;  /* 0x00022000011c7983 */ /* 0x000f680000300800 */
[----:B------:R-:W2:Y:S04]  /*14830*/  LDL.LU R29, [R1+0x224] ;  /* 0x00022400011d7983 */ /* 0x000ea80000300800 */
[----:B------:R-:W2:Y:S04]  /*14840*/  LDL.LU R21, [R1+0x178c] ;  /* 0x00178c0001157983 */ /* 0x000ea80000300800 */
[----:B------:R-:W2:Y:S04]  /*14850*/  LDL.LU R17, [R1+0x1788] ;  /* 0x0017880001117983 */ /* 0x000ea80000300800 */
[----:B------:R-:W2:Y:S04]  /*14860*/  LDL.LU R6, [R1+0x18] ;  /* 0x0000180001067983 */ /* 0x000ea80000300800 */
[----:B------:R-:W2:Y:S04]  /*14870*/  LDL.LU R7, [R1+0x1c] ;  /* 0x00001c0001077983 */ /* 0x000ea80000300800 */
[----:B--2---:R0:W-:Y:S04]  /*14880*/  STL.64 [R1+0x1758], R6 ;  /* 0x0017580601007387 */ /* 0x0041e80000100a00 */
[----:B------:R1:W-:Y:S01]  /*14890*/  STL.64 [R1+0x1750], R4 ;  /* 0x0017500401007387 */ /* 0x0003e20000100a00 */
[----:B0-----:R-:W-:-:S03]  /*148a0*/  IMAD.MOV.U32 R6, RZ, RZ, R17 ;  /* 0x000000ffff067224 */ /* 0x001fc600078e0011 */
[----:B-1----:R-:W2:Y:S01]  /*148b0*/  LDL.LU R4, [R1] ;  /* 0x0000000001047983 */ /* 0x002ea20000300800 */
[----:B------:R-:W-:-:S03]  /*148c0*/  IMAD.MOV.U32 R5, RZ, RZ, R21 ;  /* 0x000000ffff057224 */ /* 0x000fc600078e0015 */
[----:B------:R-:W2:Y:S04]  /*148d0*/  LDL.LU R21, [R1+0x1784] ;  /* 0x0017840001157983 */ /* 0x000ea80000300800 */
[----:B------:R-:W2:Y:S04]  /*148e0*/  LDL.LU R17, [R1+0x1780] ;  /* 0x0017800001117983 */ /* 0x000ea80000300800 */
[----:B------:R-:W2:Y:S01]  /*148f0*/  LDL.LU R7, [R1+0xc] ;  /* 0x00000c0001077983 */ /* 0x000ea20000300800 */
[----:B------:R-:W-:Y:S03]  /*14900*/  HMMA.16816.F32 R8, R24, R2, R8 ;  /* 0x000000021808723c */ /* 0x000fe60000001808 */
[----:B--2---:R0:W-:Y:S04]  /*14910*/  STL.64 [R1+0x1768], R6 ;  /* 0x0017680601007387 */ /* 0x0041e80000100a00 */
[----:B------:R1:W-:Y:S01]  /*14920*/  STL.64 [R1+0x1760], R4 ;  /* 0x0017600401007387 */ /* 0x0003e20000100a00 */
[----:B0-----:R-:W-:-:S02]  /*14930*/  IMAD.MOV.U32 R6, RZ, RZ, R21 ;  /* 0x000000ffff067224 */ /* 0x001fc400078e0015 */
[----:B------:R-:W-:Y:S01]  /*14940*/  IMAD.MOV.U32 R7, RZ, RZ, R17 ;  /* 0x000000ffff077224 */ /* 0x000fe200078e0011 */
[----:B-1----:R-:W2:Y:S04]  /*14950*/  LDL.LU R4, [R1+0x80] ;  /* 0x0000800001047983 */ /* 0x002ea80000300800 */
[----:B------:R-:W2:Y:S04]  /*14960*/  LDL.LU R5, [R1+0x84] ;  /* 0x0000840001057983 */ /* 0x000ea80000300800 */
[----:B------:R-:W2:Y:S04]  /*14970*/  LDL.LU R21, [R1+0x177c] ;  /* 0x00177c0001157983 */ /* 0x000ea80000300800 */
[----:B------:R-:W3:Y:S04]  /*14980*/  LDL.LU R17, [R1+0x1778] ;  /* 0x0017780001117983 */ /* 0x000ee80000300800 */
[----:B------:R-:W4:Y:S04]  /*14990*/  LDL.LU R12, [R1+0x210] ;  /* 0x00021000010c7983 */ /* 0x000f280000300800 */
[----:B------:R-:W4:Y:S04]  /*149a0*/  LDL.LU R13, [R1+0x214] ;  /* 0x00021400010d7983 */ /* 0x000f280000300800 */
[----:B------:R0:W-:Y:S04]  /*149b0*/  STL.64 [R1+0x110], R8 ;  /* 0x0001100801007387 */ /* 0x0001e80000100a00 */
[----:B------:R-:W4:Y:S04]  /*149c0*/  LDL.LU R2, [R1+0x240] ;  /* 0x0002400001027983 */ /* 0x000f280000300800 */
[----:B------:R-:W5:Y:S01]  /*149d0*/  LDL.LU R3, [R1+0x244] ;  /* 0x0002440001037983 */ /* 0x000f620000300800 */
[----:B0-----:R-:W-:-:S03]  /*149e0*/  IMAD.MOV.U32 R8, RZ, RZ, R19 ;  /* 0x000000ffff087224 */ /* 0x001fc600078e0013 */
[----:B------:R-:W5:Y:S01]  /*149f0*/  LDL.LU R19, [R1+0x1774] ;  /* 0x0017740001137983 */ /* 0x000f620000300800 */
[----:B------:R-:W-:-:S03]  /*14a00*/  IMAD.MOV.U32 R9, RZ, RZ, R23 ;  /* 0x000000ffff097224 */ /* 0x000fc600078e0017 */
[----:B------:R-:W5:Y:S01]  /*14a10*/  LDL.LU R23, [R1+0x1770] ;  /* 0x0017700001177983 */ /* 0x000f620000300800 */
[----:B------:R-:W-:Y:S02]  /*14a20*/  IMAD.MOV.U32 R18, RZ, RZ, R10 ;  /* 0x000000ffff127224 */ /* 0x000fe400078e000a */
[----:B------:R-:W-:Y:S01]  /*14a30*/  IMAD.MOV.U32 R16, RZ, RZ, R11 ;  /* 0x000000ffff107224 */ /* 0x000fe200078e000b */
[----:B------:R-:W5:Y:S04]  /*14a40*/  LDL.LU R10, [R1+0x28] ;  /* 0x00002800010a7983 */ /* 0x000f680000300800 */
[----:B------:R-:W5:Y:S04]  /*14a50*/  LDL.LU R11, [R1+0x2c] ;  /* 0x00002c00010b7983 */ /* 0x000f680000300800 */
[----:B------:R-:W5:Y:S04]  /*14a60*/  LDL.LU R14, [R1+0x200] ;  /* 0x00020000010e7983 */ /* 0x000f680000300800 */
[----:B------:R-:W5:Y:S01]  /*14a70*/  LDL.LU R15, [R1+0x204] ;  /* 0x00020400010f7983 */ /* 0x000f620000300800 */
[----:B--2---:R-:W-:-:S02]  /*14a80*/  IMAD.MOV.U32 R26, RZ, RZ, R21 ;  /* 0x000000ffff1a7224 */ /* 0x004fc400078e0015 */
[----:B---3--:R-:W-:Y:S01]  /*14a90*/  IMAD.MOV.U32 R24, RZ, RZ, R17 ;  /* 0x000000ffff187224 */ /* 0x008fe200078e0011 */
[----:B----4-:R-:W-:Y:S02]  /*14aa0*/  F2FP.F16.E4M3.UNPACK_B R2, R2.H1 ;  /* 0x00000002ff02723e */ /* 0x010fe400030006ff */
[----:B-----5:R-:W-:Y:S01]  /*14ab0*/  F2FP.F16.E4M3.UNPACK_B R3, R3.H1 ;  /* 0x00000003ff03723e */ /* 0x020fe200030006ff */
[----:B------:R-:W-:Y:S02]  /*14ac0*/  IMAD.MOV.U32 R25, RZ, RZ, R19 ;  /* 0x000000ffff197224 */ /* 0x000fe400078e0013 */
        /* <DEDUP_REMOVED lines=28> */
[----:B------:R0:W-:Y:S04]  /*14c90*/  STL.64 [R1+0xe8], R6 ;  /* 0x0000e80601007387 */ /* 0x0001e80000100a00 */
[----:B------:R-:W2:Y:S04]  /*14ca0*/  LDL.LU R22, [R1+0x1f0] ;  /* 0x0001f00001167983 */ /* 0x000ea80000300800 */
[----:B------:R-:W3:Y:S01]  /*14cb0*/  LDL.LU R20, [R1+0x1f4] ;  /* 0x0001f40001147983 */ /* 0x000ee20000300800 */
[----:B0-----:R-:W-:-:S15]  /*14cc0*/  HMMA.16816.F32 R4, R24, R2, R8 ;  /* 0x000000021804723c */ /* 0x001fde0000001808 */
[----:B------:R-:W-:-:S04]  /*14cd0*/  NOP ;  /* 0x0000000000007918 */ /* 0x000fc80000000000 */
[----:B------:R0:W-:Y:S04]  /*14ce0*/  STL.64 [R1+0xd0], R4 ;  /* 0x0000d00401007387 */ /* 0x0001e80000100a00 */
[----:B------:R1:W-:Y:S04]  /*14cf0*/  STL.64 [R1+0xd8], R6 ;  /* 0x0000d80601007387 */ /* 0x0003e80000100a00 */
[----:B0-----:R-:W4:Y:S04]  /*14d00*/  LDL.LU R4, [R1+0x50] ;  /* 0x0000500001047983 */ /* 0x001f280000300800 */
[----:B------:R-:W4:Y:S04]  /*14d10*/  LDL.LU R5, [R1+0x54] ;  /* 0x0000540001057983 */ /* 0x000f280000300800 */
[----:B-1----:R-:W5:Y:S04]  /*14d20*/  LDL.LU R6, [R1+0x58] ;  /* 0x0000580001067983 */ /* 0x002f680000300800 */
[----:B------:R-:W5:Y:S04]  /*14d30*/  LDL.LU R7, [R1+0x5c] ;  /* 0x00005c0001077983 */ /* 0x000f680000300800 */
[----:B-----5:R-:W-:Y:S04]  /*14d40*/  STL.64 [R1+0x1738], R6 ;  /* 0x0017380601007387 */ /* 0x020fe80000100a00 */
[----:B----4-:R0:W-:Y:S04]  /*14d50*/  STL.64 [R1+0x1730], R4 ;  /* 0x0017300401007387 */ /* 0x0101e80000100a00 */
[----:B0-----:R-:W4:Y:S04]  /*14d60*/  LDL.LU R4, [R1+0x60] ;  /* 0x0000600001047983 */ /* 0x001f280000300800 */
[----:B------:R-:W4:Y:S04]  /*14d70*/  LDL.LU R5, [R1+0x64] ;  /* 0x0000640001057983 */ /* 0x000f280000300800 */
[----:B------:R-:W5:Y:S04]  /*14d80*/  LDL.LU R6, [R1+0x68] ;  /* 0x0000680001067983 */ /* 0x000f680000300800 */
[----:B------:R-:W5:Y:S01]  /*14d90*/  LDL.LU R7, [R1+0x6c] ;  /* 0x00006c0001077983 */ /* 0x000f620000300800 */
[----:B------:R-:W-:-:S03]  /*14da0*/  F2FP.F16.E4M3.UNPACK_B R2, R14.H1 ;  /* 0x0000000eff02723e */ /* 0x000fc600030006ff */
[----:B-----5:R-:W-:Y:S04]  /*14db0*/  STL.64 [R1+0x1748], R6 ;  /* 0x0017480601007387 */ /* 0x020fe80000100a00 */
[----:B----4-:R0:W-:Y:S04]  /*14dc0*/  STL.64 [R1+0x1740], R4 ;  /* 0x0017400401007387 */ /* 0x0101e80000100a00 */
[----:B0-----:R-:W4:Y:S04]  /*14dd0*/  LDL.LU R4, [R1+0x70] ;  /* 0x0000700001047983 */ /* 0x001f280000300800 */
[----:B------:R-:W4:Y:S04]  /*14de0*/  LDL.LU R5, [R1+0x74] ;  /* 0x0000740001057983 */ /* 0x000f280000300800 */
[----:B------:R-:W4:Y:S04]  /*14df0*/  LDL.LU R6, [R1+0x78] ;  /* 0x0000780001067983 */ /* 0x000f280000300800 */
[----:B------:R-:W4:Y:S01]  /*14e00*/  LDL.LU R7, [R1+0x7c] ;  /* 0x00007c0001077983 */ /* 0x000f220000300800 */
[----:B------:R-:W-:-:S03]  /*14e10*/  F2FP.F16.E4M3.UNPACK_B R3, R15.H1 ;  /* 0x0000000fff03723e */ /* 0x000fc600030006ff */
[----:B------:R-:W5:Y:S04]  /*14e20*/  LDL.LU R8, [R1+0x40] ;  /* 0x0000400001087983 */ /* 0x000f680000300800 */
[----:B------:R-:W5:Y:S04]  /*14e30*/  LDL.LU R9, [R1+0x44] ;  /* 0x0000440001097983 */ /* 0x000f680000300800 */
[----:B------:R-:W5:Y:S04]  /*14e40*/  LDL.LU R10, [R1+0x48] ;  /* 0x00004800010a7983 */ /* 0x000f680000300800 */
[----:B------:R-:W5:Y:S04]  /*14e50*/  LDL.LU R11, [R1+0x4c] ;  /* 0x00004c00010b7983 */ /* 0x000f680000300800 */
[----:B------:R-:W5:Y:S04]  /*14e60*/  LDL.LU R12, [R1+0x30] ;  /* 0x00003000010c7983 */ /* 0x000f680000300800 */
[----:B------:R-:W5:Y:S04]  /*14e70*/  LDL.LU R13, [R1+0x34] ;  /* 0x00003400010d7983 */ /* 0x000f680000300800 */
[----:B------:R-:W5:Y:S04]  /*14e80*/  LDL.LU R14, [R1+0x38] ;  /* 0x00003800010e7983 */ /* 0x000f680000300800 */
[----:B------:R-:W5:Y:S01]  /*14e90*/  LDL.LU R15, [R1+0x3c] ;  /* 0x00003c00010f7983 */ /* 0x000f620000300800 */
[----:B----4-:R-:W-:Y:S03]  /*14ea0*/  HMMA.16816.F32 R24, R24, R2, R4 ;  /* 0x000000021818723c */ /* 0x010fe60000001804 */
[----:B------:R-:W4:Y:S04]  /*14eb0*/  LDL.LU.64 R6, [R1+0x1748] ;  /* 0x0017480001067983 */ /* 0x000f280000300a00 */
[----:B------:R-:W4:Y:S01]  /*14ec0*/  LDL.LU.64 R4, [R1+0x1740] ;  /* 0x0017400001047983 */ /* 0x000f220000300a00 */
[----:B--2---:R-:W-:-:S02]  /*14ed0*/  F2FP.F16.E4M3.UNPACK_B R2, R22.H1 ;  /* 0x00000016ff02723e */ /* 0x004fc400030006ff */
[----:B---3--:R-:W-:-:S09]  /*14ee0*/  F2FP.F16.E4M3.UNPACK_B R3, R20.H1 ;  /* 0x00000014ff03723e */ /* 0x008fd200030006ff */
[----:B------:R-:W-:Y:S01]  /*14ef0*/  IMAD.MOV.U32 R29, RZ, RZ, R26 ;  /* 0x000000ffff1d7224 */ /* 0x000fe200078e001a */
[----:B------:R0:W-:Y:S01]  /*14f00*/  STL.64 [R1+0xc0], R24 ;  /* 0x0000c01801007387 */ /* 0x0001e20000100a00 */
[----:B------:R-:W-:Y:S02]  /*14f10*/  IMAD.MOV.U32 R28, RZ, RZ, R27 ;  /* 0x000000ffff1c7224 */ /* 0x000fe400078e001b */
[----:B------:R-:W-:Y:S02]  /*14f20*/  IMAD.MOV.U32 R26, RZ, RZ, R21 ;  /* 0x000000ffff1a7224 */ /* 0x000fe400078e0015 */
[----:B------:R-:W-:Y:S02]  /*14f30*/  IMAD.MOV.U32 R27, RZ, RZ, R23 ;  /* 0x000000ffff1b7224 */ /* 0x000fe400078e0017 */
[----:B0-----:R-:W-:Y:S02]  /*14f40*/  IMAD.MOV.U32 R24, RZ, RZ, R17 ;  /* 0x000000ffff187224 */ /* 0x001fe400078e0011 */
[----:B------:R-:W-:-:S07]  /*14f50*/  IMAD.MOV.U32 R25, RZ, RZ, R19 ;  /* 0x000000ffff197224 */ /* 0x000fce00078e0013 */
[----:B----4-:R-:W-:Y:S01]  /*14f60*/  HMMA.16816.F32 R24, R24, R2, R4 ;  /* 0x000000021818723c */ /* 0x010fe20000001804 */
[----:B------:R-:W2:Y:S04]  /*14f70*/  LDL.LU.64 R6, [R1+0x1738] ;  /* 0x0017380001067983 */ /* 0x000ea80000300a00 */
[----:B------:R-:W2:Y:S04]  /*14f80*/  LDL.LU.64 R4, [R1+0x1730] ;  /* 0x0017300001047983 */ /* 0x000ea80000300a00 */
[----:B------:R-:W3:Y:S04]  /*14f90*/  LDL.LU R2, [R1+0x1e0] ;  /* 0x0001e00001027983 */ /* 0x000ee80000300800 */
[----:B------:R-:W4:Y:S06]  /*14fa0*/  LDL.LU R3, [R1+0x1e4] ;  /* 0x0001e40001037983 */ /* 0x000f2c0000300800 */
[----:B------:R0:W-:Y:S04]  /*14fb0*/  STL.64 [R1+0x90], R24 ;  /* 0x0000901801007387 */ /* 0x0001e80000100a00 */
[----:B------:R1:W-:Y:S04]  /*14fc0*/  STL.64 [R1+0x98], R26 ;  /* 0x0000981a01007387 */ /* 0x0003e80000100a00 */
[----:B------:R-:W5:Y:S01]  /*14fd0*/  LDL.LU R22, [R1+0x160] ;  /* 0x0001600001167983 */ /* 0x000f620000300800 */
[----:B0-----:R-:W-:-:S03]  /*14fe0*/  IMAD.MOV.U32 R24, RZ, RZ, R17 ;  /* 0x000000ffff187224 */ /* 0x001fc600078e0011 */
[----:B------:R-:W5:Y:S01]  /*14ff0*/  LDL.LU R20, [R1+0x164] ;  /* 0x0001640001147983 */ /* 0x000f620000300800 */
[----:B------:R-:W-:Y:S02]  /*15000*/  IMAD.MOV.U32 R25, RZ, RZ, R19 ;  /* 0x000000ffff197224 */ /* 0x000fe400078e0013 */
[----:B-1----:R-:W-:Y:S02]  /*15010*/  IMAD.MOV.U32 R26, RZ, RZ, R21 ;  /* 0x000000ffff1a7224 */ /* 0x002fe400078e0015 */
[----:B------:R-:W-:Y:S01]  /*15020*/  IMAD.MOV.U32 R27, RZ, RZ, R23 ;  /* 0x000000ffff1b7224 */ /* 0x000fe200078e0017 */
[----:B---3--:R-:W-:Y:S02]  /*15030*/  F2FP.F16.E4M3.UNPACK_B R2, R2.H1 ;  /* 0x00000002ff02723e */ /* 0x008fe400030006ff */
[----:B----4-:R-:W-:-:S07]  /*15040*/  F2FP.F16.E4M3.UNPACK_B R3, R3.H1 ;  /* 0x00000003ff03723e */ /* 0x010fce00030006ff */
[----:B--2---:R-:W-:Y:S01]  /*15050*/  HMMA.16816.F32 R24, R24, R2, R4 ;  /* 0x000000021818723c */ /* 0x004fe20000001804 */
[----:B------:R-:W2:Y:S04]  /*15060*/  LDL.LU.64 R6, [R1+0x1728] ;  /* 0x0017280001067983 */ /* 0x000ea80000300a00 */
[----:B------:R-:W2:Y:S04]  /*15070*/  LDL.LU.64 R4, [R1+0x1720] ;  /* 0x0017200001047983 */ /* 0x000ea80000300a00 */
[----:B------:R-:W3:Y:S04]  /*15080*/  LDL.LU R2, [R1+0x1d0] ;  /* 0x0001d00001027983 */ /* 0x000ee80000300800 */
[----:B------:R-:W4:Y:S06]  /*15090*/  LDL.LU R3, [R1+0x1d4] ;  /* 0x0001d40001037983 */ /* 0x000f2c0000300800 */
[----:B------:R0:W-:Y:S04]  /*150a0*/  STL.64 [R1+0x80], R24 ;  /* 0x0000801801007387 */ /* 0x0001e80000100a00 */
[----:B------:R1:W-:Y:S01]  /*150b0*/  STL.64 [R1+0x88], R26 ;  /* 0x0000881a01007387 */ /* 0x0003e20000100a00 */
[----:B0-----:R-:W-:-:S02]  /*150c0*/  IMAD.MOV.U32 R24, RZ, RZ, R17 ;  /* 0x000000ffff187224 */ /* 0x001fc400078e0011 */
[----:B------:R-:W-:Y:S02]  /*150d0*/  IMAD.MOV.U32 R25, RZ, RZ, R19 ;  /* 0x000000ffff197224 */ /* 0x000fe400078e0013 */
[----:B-1----:R-:W-:Y:S02]  /*150e0*/  IMAD.MOV.U32 R26, RZ, RZ, R21 ;  /* 0x000000ffff1a7224 */ /* 0x002fe400078e0015 */
[----:B------:R-:W-:Y:S01]  /*150f0*/  IMAD.MOV.U32 R27, RZ, RZ, R23 ;  /* 0x000000ffff1b7224 */ /* 0x000fe200078e0017 */
[----:B---3--:R-:W-:Y:S02]  /*15100*/  F2FP.F16.E4M3.UNPACK_B R2, R2.H1 ;  /* 0x00000002ff02723e */ /* 0x008fe400030006ff */
[----:B----4-:R-:W-:-:S07]  /*15110*/  F2FP.F16.E4M3.UNPACK_B R3, R3.H1 ;  /* 0x00000003ff03723e */ /* 0x010fce00030006ff */
[----:B-----5:R-:W-:Y:S01]  /*15120*/  HMMA.16816.F32 R24, R24, R2, R8 ;  /* 0x000000021818723c */ /* 0x020fe20000001808 */
[----:B------:R-:W3:Y:S04]  /*15130*/  LDL.LU.64 R10, [R1+0x1718] ;  /* 0x00171800010a7983 */ /* 0x000ee80000300a00 */
[----:B------:R-:W3:Y:S04]  /*15140*/  LDL.LU.64 R8, [R1+0x1710] ;  /* 0x0017100001087983 */ /* 0x000ee80000300a00 */
[----:B------:R-:W4:Y:S04]  /*15150*/  LDL.LU R2, [R1+0x1c0] ;  /* 0x0001c00001027983 */ /* 0x000f280000300800 */
        /* <DEDUP_REMOVED lines=8> */
[----:B-----5:R-:W-:-:S07]  /*151e0*/  F2FP.F16.E4M3.UNPACK_B R3, R3.H1 ;  /* 0x00000003ff03723e */ /* 0x020fce00030006ff */
[----:B------:R-:W-:Y:S01]  /*151f0*/  HMMA.16816.F32 R24, R24, R2, R12 ;  /* 0x000000021818723c */ /* 0x000fe2000000180c */
[----:B------:R-:W4:Y:S04]  /*15200*/  LDL.LU.64 R14, [R1+0x1708] ;  /* 0x00170800010e7983 */ /* 0x000f280000300a00 */
[----:B------:R-:W4:Y:S04]  /*15210*/  LDL.LU.64 R12, [R1+0x1700] ;  /* 0x00170000010c7983 */ /* 0x000f280000300a00 */
[----:B------:R-:W5:Y:S04]  /*15220*/  LDL.LU R2, [R1+0x1b0] ;  /* 0x0001b00001027983 */ /* 0x000f680000300800 */
[----:B------:R-:W2:Y:S06]  /*15230*/  LDL.LU R3, [R1+0x1b4] ;  /* 0x0001b40001037983 */ /* 0x000eac0000300800 */
        /* <DEDUP_REMOVED lines=11> */
[----:B------:R-:W-:Y:S02]  /*152f0*/  F2FP.F16.E4M3.UNPACK_B R2, R22.H1 ;  /* 0x00000016ff02723e */ /* 0x000fe400030006ff */
[----:B------:R-:W-:-:S11]  /*15300*/  F2FP.F16.E4M3.UNPACK_B R3, R20.H1 ;  /* 0x00000014ff03723e */ /* 0x000fd600030006ff */
[----:B------:R0:W-:Y:S04]  /*15310*/  STL.64 [R1], R12 ;  /* 0x0000000c01007387 */ /* 0x0001e80000100a00 */
[----:B------:R1:W-:Y:S04]  /*15320*/  STL.64 [R1+0x8], R14 ;  /* 0x0000080e01007387 */ /* 0x0003e80000100a00 */
[----:B------:R-:W5:Y:S01]  /*15330*/  LDL.LU R22, [R1+0x150] ;  /* 0x0001500001167983 */ /* 0x000f620000300800 */
[----:B0-----:R-:W-:-:S03]  /*15340*/  IMAD.MOV.U32 R12, RZ, RZ, R17 ;  /* 0x000000ffff0c7224 */ /* 0x001fc600078e0011 */
[----:B------:R-:W5:Y:S01]  /*15350*/  LDL.LU R20, [R1+0x154] ;  /* 0x0001540001147983 */ /* 0x000f620000300800 */
[----:B------:R-:W-:Y:S02]  /*15360*/  IMAD.MOV.U32 R13, RZ, RZ, R19 ;  /* 0x000000ffff0d7224 */ /* 0x000fe400078e0013 */
[----:B-1----:R-:W-:Y:S01]  /*15370*/  IMAD.MOV.U32 R14, RZ, RZ, R21 ;  /* 0x000000ffff0e7224 */ /* 0x002fe200078e0015 */
[----:B------:R-:W5:Y:S01]  /*15380*/  LDL R26, [R1+0x254] ;  /* 0x00025400011a7983 */ /* 0x000f620000100800 */
[----:B------:R-:W-:-:S07]  /*15390*/  IMAD.MOV.U32 R15, RZ, RZ, R23 ;  /* 0x000000ffff0f7224 */ /* 0x000fce00078e0017 */
[----:B---3--:R-:W-:-:S15]  /*153a0*/  HMMA.16816.F32 R8, R12, R2, R8 ;  /* 0x000000020c08723c */ /* 0x008fde0000001808 */
[----:B------:R-:W-:-:S04]  /*153b0*/  NOP ;  /* 0x0000000000007918 */ /* 0x000fc80000000000 */
[----:B------:R0:W-:Y:S04]  /*153c0*/  STL.64 [R1+0x10], R8 ;  /* 0x0000100801007387 */ /* 0x0001e80000100a00 */
[----:B------:R1:W-:Y:S01]  /*153d0*/  STL.64 [R1+0x18], R10 ;  /* 0x0000180a01007387 */ /* 0x0003e20000100a00 */
[----:B----4-:R-:W-:-:S03]  /*153e0*/  F2FP.F16.E4M3.UNPACK_B R3, R27.H1 ;  /* 0x0000001bff03723e */ /* 0x010fc600030006ff */
[----:B------:R-:W5:Y:S01]  /*153f0*/  LDL.LU R27, [R1+0x180] ;  /* 0x00018000011b7983 */ /* 0x000f620000300800 */
[----:B--2---:R-:W-:Y:S01]  /*15400*/  F2FP.F16.E4M3.UNPACK_B R2, R25.H1 ;  /* 0x00000019ff02723e */ /* 0x004fe200030006ff */
[----:B0-----:R-:W-:Y:S02]  /*15410*/  IMAD.MOV.U32 R8, RZ, RZ, R17 ;  /* 0x000000ffff087224 */ /* 0x001fe400078e0011 */
[----:B------:R-:W-:Y:S02]  /*15420*/  IMAD.MOV.U32 R9, RZ, RZ, R19 ;  /* 0x000000ffff097224 */ /* 0x000fe400078e0013 */
[----:B-1----:R-:W-:Y:S02]  /*15430*/  IMAD.MOV.U32 R10, RZ, RZ, R21 ;  /* 0x000000ffff0a7224 */ /* 0x002fe400078e0015 */
[----:B------:R-:W-:-:S07]  /*15440*/  IMAD.MOV.U32 R11, RZ, RZ, R23 ;  /* 0x000000ffff0b7224 */ /* 0x000fce00078e0017 */
[----:B------:R-:W-:Y:S01]  /*15450*/  HMMA.16816.F32 R12, R8, R2, R4 ;  /* 0x00000002080c723c */ /* 0x000fe20000001804 */
[----:B-----5:R0:W-:Y:S04]  /*15460*/  STL.64 [R1+0x16f8], R26 ;  /* 0x0016f81a01007387 */ /* 0x0201e80000100a00 */
[----:B------:R-:W2:Y:S04]  /*15470*/  LDL.LU R24, [R1+0xa0] ;  /* 0x0000a00001187983 */ /* 0x000ea80000300800 */
[----:B------:R-:W2:Y:S04]  /*15480*/  LDL.LU R25, [R1+0xa4] ;  /* 0x0000a40001197983 */ /* 0x000ea80000300800 */
[----:B0-----:R-:W2:Y:S04]  /*15490*/  LDL.LU R26, [R1+0xa8] ;  /* 0x0000a800011a7983 */ /* 0x001ea80000300800 */
[----:B------:R-:W2:Y:S04]  /*154a0*/  LDL.LU R27, [R1+0xac] ;  /* 0x0000ac00011b7983 */ /* 0x000ea80000300800 */
[----:B------:R-:W3:Y:S04]  /*154b0*/  LDL.LU R6, [R1+0x190] ;  /* 0x0001900001067983 */ /* 0x000ee80000300800 */
[----:B------:R-:W4:Y:S01]  /*154c0*/  LDL.LU R7, [R1+0x194] ;  /* 0x0001940001077983 */ /* 0x000f220000300800 */
[----:B------:R-:W-:-:S03]  /*154d0*/  IMAD.MOV.U32 R4, RZ, RZ, R17 ;  /* 0x000000ffff047224 */ /* 0x000fc600078e0011 */
[----:B------:R-:W5:Y:S01]  /*154e0*/  LDL.LU R8, [R1+0xb0] ;  /* 0x0000b00001087983 */ /* 0x000f620000300800 */
[----:B------:R-:W-:-:S03]  /*154f0*/  IMAD.MOV.U32 R5, RZ, RZ, R19 ;  /* 0x000000ffff057224 */ /* 0x000fc600078e0013 */
[----:B------:R-:W5:Y:S04]  /*15500*/  LDL.LU R9, [R1+0xb4] ;  /* 0x0000b40001097983 */ /* 0x000f680000300800 */
[----:B------:R-:W5:Y:S04]  /*15510*/  LDL.LU R10, [R1+0xb8] ;  /* 0x0000b800010a7983 */ /* 0x000f680000300800 */
[----:B------:R-:W5:Y:S04]  /*15520*/  LDL.LU R11, [R1+0xbc] ;  /* 0x0000bc00010b7983 */ /* 0x000f680000300800 */
[----:B------:R-:W-:Y:S04]  /*15530*/  STL [R1+0x1684], R15 ;  /* 0x0016840f01007387 */ /* 0x000fe80000100800 */
[----:B------:R-:W-:Y:S04]  /*15540*/  STL [R1+0x16f0], R14 ;  /* 0x0016f00e01007387 */ /* 0x000fe80000100800 */
[----:B------:R0:W-:Y:S04]  /*15550*/  STL.64 [R1+0x16e8], R12 ;  /* 0x0016e80c01007387 */ /* 0x0001e80000100a00 */
[----:B0-----:R-:W5:Y:S04]  /*15560*/  LDL.LU R12, [R1+0x120] ;  /* 0x00012000010c7983 */ /* 0x001f680000300800 */
[----:B------:R-:W5:Y:S04]  /*15570*/  LDL.LU R13, [R1+0x124] ;  /* 0x00012400010d7983 */ /* 0x000f680000300800 */
[----:B------:R-:W5:Y:S04]  /*15580*/  LDL.LU R14, [R1+0x128] ;  /* 0x00012800010e7983 */ /* 0x000f680000300800 */
[----:B------:R-:W5:Y:S01]  /*15590*/  LDL.LU R15, [R1+0x12c] ;  /* 0x00012c00010f7983 */ /* 0x000f620000300800 */
[----:B---3--:R-:W-:Y:S01]  /*155a0*/  F2FP.F16.E4M3.UNPACK_B R2, R6.H1 ;  /* 0x00000006ff02723e */ /* 0x008fe200030006ff */
[----:B------:R-:W-:Y:S01]  /*155b0*/  IMAD.MOV.U32 R6, RZ, RZ, R21 ;  /* 0x000000ffff067224 */ /* 0x000fe200078e0015 */
[----:B----4-:R-:W-:Y:S01]  /*155c0*/  F2FP.F16.E4M3.UNPACK_B R3, R7.H1 ;  /* 0x00000007ff03723e */ /* 0x010fe200030006ff */
[----:B------:R-:W-:-:S07]  /*155d0*/  IMAD.MOV.U32 R7, RZ, RZ, R23 ;  /* 0x000000ffff077224 */ /* 0x000fce00078e0017 */
[----:B--2---:R-:W-:Y:S01]  /*155e0*/  HMMA.16816.F32 R4, R4, R2, R24 ;  /* 0x000000020404723c */ /* 0x004fe20000001818 */
[----:B------:R-:W2:Y:S01]  /*155f0*/  LDL.LU.64 R26, [R1+0x16f8] ;  /* 0x0016f800011a7983 */ /* 0x000ea20000300a00 */
[----:B------:R-:W-:Y:S02]  /*15600*/  F2FP.F16.E4M3.UNPACK_B R2, R22.H1 ;  /* 0x00000016ff02723e */ /* 0x000fe400030006ff */
[----:B------:R-:W-:-:S15]  /*15610*/  F2FP.F16.E4M3.UNPACK_B R3, R20.H1 ;  /* 0x00000014ff03723e */ /* 0x000fde00030006ff */
[----:B------:R0:W-:Y:S04]  /*15620*/  STL.64 [R1+0x40], R4 ;  /* 0x0000400401007387 */ /* 0x0001e80000100a00 */
[----:B------:R1:W-:Y:S04]  /*15630*/  STL.64 [R1+0x48], R6 ;  /* 0x0000480601007387 */ /* 0x0003e80000100a00 */
[----:B------:R-:W3:Y:S01]  /*15640*/  LDL R22, [R1+0x248] ;  /* 0x0002480001167983 */ /* 0x000ee20000100800 */
[----:B0-----:R-:W-:-:S03]  /*15650*/  IMAD.MOV.U32 R4, RZ, RZ, R17 ;  /* 0x000000ffff047224 */ /* 0x001fc600078e0011 */
[----:B------:R-:W4:Y:S01]  /*15660*/  LDL R20, [R1+0x24c] ;  /* 0x00024c0001147983 */ /* 0x000f220000100800 */
[----:B------:R-:W-:Y:S02]  /*15670*/  IMAD.MOV.U32 R5, RZ, RZ, R19 ;  /* 0x000000ffff057224 */ /* 0x000fe400078e0013 */
[----:B-1----:R-:W-:Y:S02]  /*15680*/  IMAD.MOV.U32 R6, RZ, RZ, R21 ;  /* 0x000000ffff067224 */ /* 0x002fe400078e0015 */
[----:B------:R-:W-:-:S07]  /*15690*/  IMAD.MOV.U32 R7, RZ, RZ, R23 ;  /* 0x000000ffff077224 */ /* 0x000fce00078e0017 */
[----:B-----5:R-:W-:Y:S01]  /*156a0*/  HMMA.16816.F32 R4, R4, R2, R8 ;  /* 0x000000020404723c */ /* 0x020fe20000001808 */
[----:B------:R-:W-:Y:S01]  /*156b0*/  F2FP.F16.E4M3.UNPACK_B R3, R0.H1 ;  /* 0x00000000ff03723e */ /* 0x000fe200030006ff */
[----:B------:R-:W-:Y:S02]  /*156c0*/  IMAD.MOV.U32 R24, RZ, RZ, R17 ;  /* 0x000000ffff187224 */ /* 0x000fe400078e0011 */
[----:B------:R-:W-:-:S15]  /*156d0*/  IMAD.MOV.U32 R25, RZ, RZ, R19 ;  /* 0x000000ffff197224 */ /* 0x000fde00078e0013 */
[----:B------:R-:W-:Y:S04]  /*156e0*/  STL.64 [R1+0x30], R4 ;  /* 0x0000300401007387 */ /* 0x000fe80000100a00 */
[----:B------:R-:W-:Y:S04]  /*156f0*/  STL.64 [R1+0x38], R6 ;  /* 0x0000380601007387 */ /* 0x000fe80000100a00 */
[----:B--2---:R-:W0:Y:S01]  /*15700*/  LDSM.16.MT88.4 R8, [R26+0x14000] ;  /* 0x014000001a08783b */ /* 0x004e220000004200 */
[----:B------:R-:W-:Y:S01]  /*15710*/  F2FP.F16.E4M3.UNPACK_B R2, R27.H1 ;  /* 0x0000001bff02723e */ /* 0x000fe200030006ff */
[----:B------:R-:W-:-:S02]  /*15720*/  IMAD.MOV.U32 R27, RZ, RZ, R23 ;  /* 0x000000ffff1b7224 */ /* 0x000fc400078e0017 */
[----:B------:R1:W2:Y:S02]  /*15730*/  LDSM.16.MT88.4 R4, [R26+0x16000] ;  /* 0x016000001a04783b */ /* 0x0002a40000004200 */
[----:B-1----:R-:W-:-:S07]  /*15740*/  IMAD.MOV.U32 R26, RZ, RZ, R21 ;  /* 0x000000ffff1a7224 */ /* 0x002fce00078e0015 */
[----:B------:R-:W-:Y:S01]  /*15750*/  HMMA.16816.F32 R24, R24, R2, R12 ;  /* 0x000000021818723c */ /* 0x000fe2000000180c */
[----:B0-----:R0:W-:Y:S04]  /*15760*/  STL [R1+0x165c], R9 ;  /* 0x00165c0901007387 */ /* 0x0011e80000100800 */
[----:B------:R1:W-:Y:S04]  /*15770*/  STL [R1+0x1658], R11 ;  /* 0x0016580b01007387 */ /* 0x0003e80000100800 */
[----:B0-----:R-:W5:Y:S04]  /*15780*/  LDL R9, [R1+0x23c] ;  /* 0x00023c0001097983 */ /* 0x001f680000100800 */
[----:B-1----:R-:W2:Y:S04]  /*15790*/  LDL R11, [R1+0x238] ;  /* 0x00023800010b7983 */ /* 0x002ea80000100800 */
[----:B------:R-:W2:Y:S04]  /*157a0*/  LDL.LU R14, [R1+0x16f0] ;  /* 0x0016f000010e7983 */ /* 0x000ea80000300800 */
[----:B------:R-:W3:Y:S01]  /*157b0*/  LDL.LU.64 R12, [R1+0x16e8] ;  /* 0x0016e800010c7983 */ /* 0x000ee20000300a00 */
[----:B------:R-:W-:-:S03]  /*157c0*/  IMAD.MOV.U32 R15, RZ, RZ, R24 ;  /* 0x000000ffff0f7224 */ /* 0x000fc600078e0018 */
[----:B------:R0:W-:Y:S04]  /*157d0*/  STL [R1+0x24], R25 ;  /* 0x0000241901007387 */ /* 0x0001e80000100800 */
[----:B------:R1:W-:Y:S04]  /*157e0*/  STL [R1+0x28], R26 ;  /* 0x0000281a01007387 */ /* 0x0003e80000100800 */
[----:B------:R-:W4:Y:S01]  /*157f0*/  LDL.LU R2, [R1+0x1a0] ;  /* 0x0001a00001027983 */ /* 0x000f220000300800 */
[----:B------:R-:W-:-:S03]  /*15800*/  IMAD.MOV.U32 R0, RZ, RZ, R27 ;  /* 0x000000ffff007224 */ /* 0x000fc600078e001b */
[----:B------:R-:W4:Y:S04]  /*15810*/  LDL.LU R3, [R1+0x1a4] ;  /* 0x0001a40001037983 */ /* 0x000f280000300800 */
[----:B------:R-:W4:Y:S04]  /*15820*/  LDL.LU R24, [R1+0x100] ;  /* 0x0001000001187983 */ /* 0x000f280000300800 */
[----:B0-----:R-:W5:Y:S04]  /*15830*/  LDL.LU R25, [R1+0x104] ;  /* 0x0001040001197983 */ /* 0x001f680000300800 */
[----:B-1----:R-:W5:Y:S04]  /*15840*/  LDL.LU R26, [R1+0x108] ;  /* 0x00010800011a7983 */ /* 0x002f680000300800 */
[----:B------:R-:W5:Y:S04]  /*15850*/  LDL.LU R27, [R1+0x10c] ;  /* 0x00010c00011b7983 */ /* 0x000f680000300800 */
[----:B--2---:R-:W-:Y:S04]  /*15860*/  STL.64 [R1+0x1690], R14 ;  /* 0x0016900e01007387 */ /* 0x004fe80000100a00 */
[----:B---3--:R0:W-:Y:S04]  /*15870*/  STL.64 [R1+0x1688], R12 ;  /* 0x0016880c01007387 */ /* 0x0081e80000100a00 */
[----:B0-----:R-:W2:Y:S04]  /*15880*/  LDL.LU R12, [R1+0x110] ;  /* 0x00011000010c7983 */ /* 0x001ea80000300800 */
[----:B------:R-:W2:Y:S01]  /*15890*/  LDL.LU R13, [R1+0x114] ;  /* 0x00011400010d7983 */ /* 0x000ea20000300800 */
[----:B------:R-:W-:-:S02]  /*158a0*/  IMAD.MOV.U32 R15, RZ, RZ, R16 ;  /* 0x000000ffff0f7224 */ /* 0x000fc400078e0010 */
[----:B------:R-:W-:Y:S01]  /*158b0*/  IMAD.MOV.U32 R16, RZ, RZ, R17 ;  /* 0x000000ffff107224 */ /* 0x000fe200078e0011 */
[----:B----4-:R-:W-:Y:S01]  /*158c0*/  F2FP.F16.E4M3.UNPACK_B R2, R2.H1 ;  /* 0x00000002ff02723e */ /* 0x010fe200030006ff */
[----:B------:R-:W-:Y:S01]  /*158d0*/  IMAD.MOV.U32 R14, RZ, RZ, R18 ;  /* 0x000000ffff0e7224 */ /* 0x000fe200078e0012 */
[----:B------:R-:W-:Y:S01]  /*158e0*/  F2FP.F16.E4M3.UNPACK_B R3, R3.H1 ;  /* 0x00000003ff03723e */ /* 0x000fe200030006ff */
[----:B------:R-:W-:Y:S02]  /*158f0*/  IMAD.MOV.U32 R17, RZ, RZ, R19 ;  /* 0x000000ffff117224 */ /* 0x000fe400078e0013 */
[----:B------:R-:W-:Y:S02]  /*15900*/  IMAD.MOV.U32 R18, RZ, RZ, R21 ;  /* 0x000000ffff127224 */ /* 0x000fe400078e0015 */
[----:B------:R-:W-:Y:S02]  /*15910*/  IMAD.MOV.U32 R19, RZ, RZ, R23 ;  /* 0x000000ffff137224 */ /* 0x000fe400078e0017 */
[----:B------:R-:W-:-:S02]  /*15920*/  IMAD.MOV.U32 R21, RZ, RZ, R10 ;  /* 0x000000ffff157224 */ /* 0x000fc400078e000a */
[----:B------:R-:W-:-:S03]  /*15930*/  IMAD.MOV.U32 R23, RZ, RZ, R6 ;  /* 0x000000ffff177224 */ /* 0x000fc600078e0006 */
[----:B--2---:R-:W-:Y:S01]  /*15940*/  HMMA.16816.F32 R16, R16, R2, R12 ;  /* 0x000000021010723c */ /* 0x004fe2000000180c */
[----:B------:R-:W-:Y:S01]  /*15950*/  F2FP.F16.E4M3.UNPACK_B R2, R22 ;  /* 0x00000016ff02723e */ /* 0x000fe200020006ff */
[----:B------:R-:W-:Y:S01]  /*15960*/  IMAD.MOV.U32 R22, RZ, RZ, R4 ;  /* 0x000000ffff167224 */ /* 0x000fe200078e0004 */
[----:B------:R-:W-:Y:S01]  /*15970*/  F2FP.F16.E4M3.UNPACK_B R3, R20 ;  /* 0x00000014ff03723e */ /* 0x000fe200020006ff */
[----:B------:R-:W-:-:S07]  /*15980*/  IMAD.MOV.U32 R20, RZ, RZ, R8 ;  /* 0x000000ffff147224 */ /* 0x000fce00078e0008 */
[----:B-----5:R-:W-:Y:S08]  /*15990*/  HMMA.16816.F32 R20, R20, R2, R24 ;  /* 0x000000021414723c */ /* 0x020ff00000001818 */
[----:B------:R-:W-:Y:S04]  /*159a0*/  STL.64 [R1+0x1648], R18 ;  /* 0x0016481201007387 */ /* 0x000fe80000100a00 */
[----:B------:R0:W-:Y:S07]  /*159b0*/  STL.64 [R1+0x1640], R16 ;  /* 0x0016401001007387 */ /* 0x0001ee0000100a00 */
[----:B------:R-:W-:Y:S04]  /*159c0*/  STL.64 [R1+0x1668], R22 ;  /* 0x0016681601007387 */ /* 0x000fe80000100a00 */
[----:B------:R1:W-:Y:S04]  /*159d0*/  STL.64 [R1+0x1660], R20 ;  /* 0x0016601401007387 */ /* 0x0003e80000100a00 */
[----:B0-----:R-:W2:Y:S04]  /*159e0*/  LDL R16, [R1+0x218] ;  /* 0x0002180001107983 */ /* 0x001ea80000100800 */
[----:B------:R-:W3:Y:S04]  /*159f0*/  LDL R17, [R1+0x21c] ;  /* 0x00021c0001117983 */ /* 0x000ee80000100800 */
[----:B-1----:R-:W4:Y:S04]  /*15a00*/  LDL.LU R20, [R1+0xd0] ;  /* 0x0000d00001147983 */ /* 0x002f280000300800 */
        /* <DEDUP_REMOVED lines=8> */
[----:B------:R-:W5:Y:S04]  /*15a90*/  LDL.LU R23, [R1+0xec] ;  /* 0x0000ec0001177983 */ /* 0x000f680000300800 */
[----:B-----5:R-:W-:Y:S04]  /*15aa0*/  STL.64 [R1+0x16e0], R22 ;  /* 0x0016e01601007387 */ /* 0x020fe80000100a00 */
[----:B----4-:R0:W-:Y:S04]  /*15ab0*/  STL.64 [R1+0x16d8], R20 ;  /* 0x0016d81401007387 */ /* 0x0101e80000100a00 */
[----:B0-----:R-:W4:Y:S04]  /*15ac0*/  LDL.LU R20, [R1+0xf0] ;  /* 0x0000f00001147983 */ /* 0x001f280000300800 */
[----:B------:R-:W4:Y:S04]  /*15ad0*/  LDL.LU R21, [R1+0xf4] ;  /* 0x0000f40001157983 */ /* 0x000f280000300800 */
[----:B------:R-:W4:Y:S04]  /*15ae0*/  LDL.LU R22, [R1+0xf8] ;  /* 0x0000f80001167983 */ /* 0x000f280000300800 */
[----:B------:R-:W4:Y:S04]  /*15af0*/  LDL.LU R23, [R1+0xfc] ;  /* 0x0000fc0001177983 */ /* 0x000f280000300800 */
[----:B------:R-:W5:Y:S04]  /*15b00*/  LDL R14, [R1+0x1f8] ;  /* 0x0001f800010e7983 */ /* 0x000f680000100800 */
[----:B------:R-:W5:Y:S01]  /*15b10*/  LDL R15, [R1+0x1fc] ;  /* 0x0001fc00010f7983 */ /* 0x000f620000100800 */
[----:B------:R-:W-:Y:S01]  /*15b20*/  F2FP.F16.E4M3.UNPACK_B R2, R11 ;  /* 0x0000000bff02723e */ /* 0x000fe200020006ff */
[----:B------:R-:W-:Y:S01]  /*15b30*/  IMAD.MOV.U32 R24, RZ, RZ, R8 ;  /* 0x000000ffff187224 */ /* 0x000fe200078e0008 */
[----:B------:R-:W-:Y:S01]  /*15b40*/  F2FP.F16.E4M3.UNPACK_B R3, R9 ;  /* 0x00000009ff03723e */ /* 0x000fe200020006ff */
[----:B------:R-:W-:-:S02]  /*15b50*/  IMAD.MOV.U32 R25, RZ, RZ, R10 ;  /* 0x000000ffff197224 */ /* 0x000fc400078e000a */
[----:B------:R-:W-:Y:S02]  /*15b60*/  IMAD.MOV.U32 R26, RZ, RZ, R4 ;  /* 0x000000ffff1a7224 */ /* 0x000fe400078e0004 */
[----:B------:R-:W-:-:S07]  /*15b70*/  IMAD.MOV.U32 R27, RZ, RZ, R6 ;  /* 0x000000ffff1b7224 */ /* 0x000fce00078e0006 */
[----:B----4-:R-:W-:Y:S01]  /*15b80*/  HMMA.16816.F32 R24, R24, R2, R20 ;  /* 0x000000021818723c */ /* 0x010fe20000001814 */
[----:B-----5:R0:W-:Y:S04]  /*15b90*/  STL.64 [R1+0x16c0], R14 ;  /* 0x0016c00e01007387 */ /* 0x0201e80000100a00 */
[----:B------:R-:W4:Y:S04]  /*15ba0*/  LDL.LU R12, [R1+0xc0] ;  /* 0x0000c000010c7983 */ /* 0x000f280000300800 */
[----:B------:R-:W4:Y:S04]  /*15bb0*/  LDL.LU R13, [R1+0xc4] ;  /* 0x0000c400010d7983 */ /* 0x000f280000300800 */
[----:B------:R-:W5:Y:S04]  /*15bc0*/  LDL R18, [R1+0x208] ;  /* 0x0002080001127983 */ /* 0x000f680000100800 */
[----:B------:R-:W2:Y:S04]  /*15bd0*/  LDL R19, [R1+0x20c] ;  /* 0x00020c0001137983 */ /* 0x000ea80000100800 */
[----:B------:R-:W2:Y:S04]  /*15be0*/  LDL.LU.64 R22, [R1+0x16e0] ;  /* 0x0016e00001167983 */ /* 0x000ea80000300a00 */
[----:B------:R-:W2:Y:S04]  /*15bf0*/  LDL.LU.64 R20, [R1+0x16d8] ;  /* 0x0016d80001147983 */ /* 0x000ea80000300a00 */
[----:B------:R-:W2:Y:S04]  /*15c00*/  LDL R2, [R1+0x228] ;  /* 0x0002280001027983 */ /* 0x000ea80000100800 */
[----:B------:R-:W3:Y:S01]  /*15c10*/  LDL R3, [R1+0x22c] ;  /* 0x00022c0001037983 */ /* 0x000ee20000100800 */
[----:B0-----:R-:W-:-:S02]  /*15c20*/  IMAD.MOV.U32 R14, RZ, RZ, R29 ;  /* 0x000000ffff0e7224 */ /* 0x001fc400078e001d */
[----:B------:R-:W-:Y:S02]  /*15c30*/  IMAD.MOV.U32 R15, RZ, RZ, R28 ;  /* 0x000000ffff0f7224 */ /* 0x000fe400078e001c */
[----:B------:R-:W-:Y:S02]  /*15c40*/  IMAD.MOV.U32 R9, RZ, RZ, R24 ;  /* 0x000000ffff097224 */ /* 0x000fe400078e0018 */
[----:B------:R-:W-:Y:S02]  /*15c50*/  IMAD.MOV.U32 R11, RZ, RZ, R25 ;  /* 0x000000ffff0b7224 */ /* 0x000fe400078e0019 */
[----:B------:R-:W-:Y:S02]  /*15c60*/  IMAD.MOV.U32 R29, RZ, RZ, R26 ;  /* 0x000000ffff1d7224 */ /* 0x000fe400078e001a */
[----:B------:R-:W-:Y:S02]  /*15c70*/  IMAD.MOV.U32 R28, RZ, RZ, R27 ;  /* 0x000000ffff1c7224 */ /* 0x000fe400078e001b */
[----:B------:R-:W-:-:S02]  /*15c80*/  IMAD.MOV.U32 R24, RZ, RZ, R8 ;  /* 0x000000ffff187224 */ /* 0x000fc400078e0008 */
[----:B------:R-:W-:Y:S02]  /*15c90*/  IMAD.MOV.U32 R25, RZ, RZ, R10 ;  /* 0x000000ffff197224 */ /* 0x000fe400078e000a */
[----:B------:R-:W-:Y:S02]  /*15ca0*/  IMAD.MOV.U32 R26, RZ, RZ, R4 ;  /* 0x000000ffff1a7224 */ /* 0x000fe400078e0004 */
        /* <DEDUP_REMOVED lines=15> */
[----:B------:R-:W2:Y:S01]  /*15da0*/  LDL.LU R20, [R1+0x90] ;  /* 0x0000900001147983 */ /* 0x000ea20000300800 */
[----:B-----5:R-:W-:Y:S02]  /*15db0*/  F2FP.F16.E4M3.UNPACK_B R2, R18 ;  /* 0x00000012ff02723e */ /* 0x020fe400020006ff */
[----:B------:R-:W-:-:S15]  /*15dc0*/  F2FP.F16.E4M3.UNPACK_B R3, R19 ;  /* 0x00000013ff03723e */ /* 0x000fde00020006ff */
        /* <DEDUP_REMOVED lines=9> */
[----:B------:R-:W3:Y:S04]  /*15e60*/  LDL R16, [R1+0x1e8] ;  /* 0x0001e80001107983 */ /* 0x000ee80000100800 */
[----:B------:R-:W5:Y:S01]  /*15e70*/  LDL R17, [R1+0x1ec] ;  /* 0x0001ec0001117983 */ /* 0x000f620000100800 */
[----:B----4-:R-:W-:Y:S03]  /*15e80*/  HMMA.16816.F32 R24, R24, R2, R12 ;  /* 0x000000021818723c */ /* 0x010fe6000000180c */
[----:B------:R-:W4:-:S15]  /*15e90*/  LDL.LU.64 R14, [R1+0x16c0] ;  /* 0x0016c000010e7983 */ /* 0x000f1e0000300a00 */
[----:B------:R-:W-:Y:S01]  /*15ea0*/  NOP ;  /* 0x0000000000007918 */ /* 0x000fe20000000000 */
[----:B------:R0:W-:Y:S04]  /*15eb0*/  STL.64 [R1+0xc0], R24 ;  /* 0x0000c01801007387 */ /* 0x0001e80000100a00 */
[----:B------:R1:W-:Y:S04]  /*15ec0*/  STL.64 [R1+0xc8], R26 ;  /* 0x0000c81a01007387 */ /* 0x0003e80000100a00 */
[----:B------:R-:W2:Y:S04]  /*15ed0*/  LDL R18, [R1+0x1d8] ;  /* 0x0001d80001127983 */ /* 0x000ea80000100800 */
[----:B------:R-:W2:Y:S01]  /*15ee0*/  LDL R19, [R1+0x1dc] ;  /* 0x0001dc0001137983 */ /* 0x000ea20000100800 */
[----:B----4-:R-:W-:-:S02]  /*15ef0*/  F2FP.F16.E4M3.UNPACK_B R2, R14 ;  /* 0x0000000eff02723e */ /* 0x010fc400020006ff */
[----:B------:R-:W-:Y:S01]  /*15f00*/  F2FP.F16.E4M3.UNPACK_B R3, R15 ;  /* 0x0000000fff03723e */ /* 0x000fe200020006ff */
[----:B------:R-:W4:Y:S04]  /*15f10*/  LDL R14, [R1+0x1c8] ;  /* 0x0001c800010e7983 */ /* 0x000f280000100800 */
[----:B------:R-:W4:Y:S01]  /*15f20*/  LDL R15, [R1+0x1cc] ;  /* 0x0001cc00010f7983 */ /* 0x000f220000100800 */
[----:B0-----:R-:W-:Y:S02]  /*15f30*/  IMAD.MOV.U32 R24, RZ, RZ, R8 ;  /* 0x000000ffff187224 */ /* 0x001fe400078e0008 */
[----:B------:R-:W-:Y:S02]  /*15f40*/  IMAD.MOV.U32 R25, RZ, RZ, R10 ;  /* 0x000000ffff197224 */ /* 0x000fe400078e000a */
[----:B-1----:R-:W-:-:S02]  /*15f50*/  IMAD.MOV.U32 R26, RZ, RZ, R4 ;  /* 0x000000ffff1a7224 */ /* 0x002fc400078e0004 */
[----:B------:R-:W-:Y:S01]  /*15f60*/  IMAD.MOV.U32 R27, RZ, RZ, R6 ;  /* 0x000000ffff1b7224 */ /* 0x000fe200078e0006 */
[----:B----4-:R0:W-:Y:S04]  /*15f70*/  STL.64 [R1+0x16a8], R14 ;  /* 0x0016a80e01007387 */ /* 0x0101e80000100a00 */
[----:B------:R-:W4:Y:S04]  /*15f80*/  LDL.LU R12, [R1+0x70] ;  /* 0x00007000010c7983 */ /* 0x000f280000300800 */
[----:B------:R-:W4:Y:S04]  /*15f90*/  LDL.LU R13, [R1+0x74] ;  /* 0x00007400010d7983 */ /* 0x000f280000300800 */
[----:B0-----:R-:W3:Y:S04]  /*15fa0*/  LDL.LU R14, [R1+0x78] ;  /* 0x00007800010e7983 */ /* 0x001ee80000300800 */
[----:B------:R-:W3:Y:S01]  /*15fb0*/  LDL.LU R15, [R1+0x7c] ;  /* 0x00007c00010f7983 */ /* 0x000ee20000300800 */
[----:B--2---:R-:W-:Y:S03]  /*15fc0*/  HMMA.16816.F32 R20, R24, R2, R20 ;  /* 0x000000021814723c */ /* 0x004fe60000001814 */
[----:B---3--:R-:W-:Y:S04]  /*15fd0*/  STL.64 [R1+0x16b8], R14 ;  /* 0x0016b80e01007387 */ /* 0x008fe80000100a00 */
[----:B----4-:R0:W-:Y:S04]  /*15fe0*/  STL.64 [R1+0x16b0], R12 ;  /* 0x0016b00c01007387 */ /* 0x0101e80000100a00 */
[----:B0-----:R-:W2:Y:S04]  /*15ff0*/  LDL.LU R12, [R1+0x80] ;  /* 0x00008000010c7983 */ /* 0x001ea80000300800 */
[----:B------:R-:W2:Y:S04]  /*16000*/  LDL.LU R13, [R1+0x84] ;  /* 0x00008400010d7983 */ /* 0x000ea80000300800 */
[----:B------:R-:W2:Y:S04]  /*16010*/  LDL.LU R14, [R1+0x88] ;  /* 0x00008800010e7983 */ /* 0x000ea80000300800 */
[----:B------:R-:W2:Y:S04]  /*16020*/  LDL.LU R15, [R1+0x8c] ;  /* 0x00008c00010f7983 */ /* 0x000ea80000300800 */
[----:B------:R0:W-:Y:S04]  /*16030*/  STL.64 [R1+0xb0], R20 ;  /* 0x0000b01401007387 */ /* 0x0001e80000100a00 */
[----:B------:R1:W-:Y:S04]  /*16040*/  STL.64 [R1+0xb8], R22 ;  /* 0x0000b81601007387 */ /* 0x0003e80000100a00 */
[----:B0-----:R-:W3:Y:S04]  /*16050*/  LDL.LU R20, [R1] ;  /* 0x0000000001147983 */ /* 0x001ee80000300800 */
[----:B------:R-:W3:Y:S04]  /*16060*/  LDL.LU R21, [R1+0x4] ;  /* 0x0000040001157983 */ /* 0x000ee80000300800 */
[----:B-1----:R-:W4:Y:S04]  /*16070*/  LDL.LU R22, [R1+0x8] ;  /* 0x0000080001167983 */ /* 0x002f280000300800 */
[----:B------:R-:W4:Y:S01]  /*16080*/  LDL.LU R23, [R1+0xc] ;  /* 0x00000c0001177983 */ /* 0x000f220000300800 */
[----:B------:R-:W-:-:S02]  /*16090*/  F2FP.F16.E4M3.UNPACK_B R2, R16 ;  /* 0x00000010ff02723e */ /* 0x000fc400020006ff */
[----:B-----5:R-:W-:-:S07]  /*160a0*/  F2FP.F16.E4M3.UNPACK_B R3, R17 ;  /* 0x00000011ff03723e */ /* 0x020fce00020006ff */
[----:B--2---:R-:W-:Y:S01]  /*160b0*/  HMMA.16816.F32 R24, R24, R2, R12 ;  /* 0x000000021818723c */ /* 0x004fe2000000180c */
[----:B----4-:R-:W-:Y:S04]  /*160c0*/  STL.64 [R1+0x16a0], R22 ;  /* 0x0016a01601007387 */ /* 0x010fe80000100a00 */
[----:B---3--:R0:W-:Y:S04]  /*160d0*/  STL.64 [R1+0x1698], R20 ;  /* 0x0016981401007387 */ /* 0x0081e80000100a00 */
[----:B0-----:R-:W2:Y:S04]  /*160e0*/  LDL.LU R20, [R1+0x60] ;  /* 0x0000600001147983 */ /* 0x001ea80000300800 */
[----:B------:R-:W2:Y:S04]  /*160f0*/  LDL.LU R21, [R1+0x64] ;  /* 0x0000640001157983 */ /* 0x000ea80000300800 */
[----:B------:R-:W2:Y:S04]  /*16100*/  LDL.LU R22, [R1+0x68] ;  /* 0x0000680001167983 */ /* 0x000ea80000300800 */
[----:B------:R-:W2:Y:S04]  /*16110*/  LDL.LU R23, [R1+0x6c] ;  /* 0x00006c0001177983 */ /* 0x000ea80000300800 */
[----:B------:R-:W3:Y:S04]  /*16120*/  LDL R16, [R1+0x168] ;  /* 0x0001680001107983 */ /* 0x000ee80000100800 */
[----:B------:R-:W4:Y:S04]  /*16130*/  LDL R17, [R1+0x16c] ;  /* 0x00016c0001117983 */ /* 0x000f280000100800 */
[----:B------:R-:W5:Y:S04]  /*16140*/  LDL.LU.64 R14, [R1+0x16b8] ;  /* 0x0016b800010e7983 */ /* 0x000f680000300a00 */
[----:B------:R-:W5:Y:S01]  /*16150*/  LDL.LU.64 R12, [R1+0x16b0] ;  /* 0x0016b000010c7983 */ /* 0x000f620000300a00 */
[----:B------:R-:W-:-:S03]  /*16160*/  F2FP.F16.E4M3.UNPACK_B R2, R18 ;  /* 0x00000012ff02723e */ /* 0x000fc600020006ff */
[----:B------:R0:W-:Y:S01]  /*16170*/  STL.64 [R1+0xa0], R24 ;  /* 0x0000a01801007387 */ /* 0x0001e20000100a00 */
[----:B------:R-:W-:-:S03]  /*16180*/  F2FP.F16.E4M3.UNPACK_B R3, R19 ;  /* 0x00000013ff03723e */ /* 0x000fc600020006ff */
[----:B------:R1:W-:Y:S01]  /*16190*/  STL.64 [R1+0xa8], R26 ;  /* 0x0000a81a01007387 */ /* 0x0003e20000100a00 */
[----:B0-----:R-:W-:Y:S02]  /*161a0*/  IMAD.MOV.U32 R24, RZ, RZ, R8 ;  /* 0x000000ffff187224 */ /* 0x001fe400078e0008 */
[----:B------:R-:W-:Y:S02]  /*161b0*/  IMAD.MOV.U32 R25, RZ, RZ, R10 ;  /* 0x000000ffff197224 */ /* 0x000fe400078e000a */
[----:B-1----:R-:W-:Y:S02]  /*161c0*/  IMAD.MOV.U32 R26, RZ, RZ, R4 ;  /* 0x000000ffff1a7224 */ /* 0x002fe400078e0004 */
[----:B------:R-:W-:-:S07]  /*161d0*/  IMAD.MOV.U32 R27, RZ, RZ, R6 ;  /* 0x000000ffff1b7224 */ /* 0x000fce00078e0006 */
[----:B-----5:R-:W-:Y:S01]  /*161e0*/  HMMA.16816.F32 R24, R24, R2, R12 ;  /* 0x000000021818723c */ /* 0x020fe2000000180c */
[----:B------:R-:W5:-:S15]  /*161f0*/  LDL.LU.64 R14, [R1+0x16a8] ;  /* 0x0016a800010e7983 */ /* 0x000f5e0000300a00 */
[----:B------:R-:W-:-:S03]  /*16200*/  NOP ;  /* 0x0000000000007918 */ /* 0x000fc60000000000 */
        /* <DEDUP_REMOVED lines=8> */
[----:B-----5:R-:W-:Y:S02]  /*16290*/  F2FP.F16.E4M3.UNPACK_B R2, R14 ;  /* 0x0000000eff02723e */ /* 0x020fe400020006ff */
[----:B------:R-:W-:Y:S01]  /*162a0*/  F2FP.F16.E4M3.UNPACK_B R3, R15 ;  /* 0x0000000fff03723e */ /* 0x000fe200020006ff */
[----:B------:R-:W5:Y:S04]  /*162b0*/  LDL.LU R14, [R1+0x18] ;  /* 0x00001800010e7983 */ /* 0x000f680000300800 */
[----:B------:R-:W5:Y:S02]  /*162c0*/  LDL.LU R15, [R1+0x1c] ;  /* 0x00001c00010f7983 */ /* 0x000f640000300800 */
[----:B--2---:R-:W-:Y:S02]  /*162d0*/  HMMA.16816.F32 R24, R24, R2, R20 ;  /* 0x000000021818723c */ /* 0x004fe40000001814 */
[----:B------:R-:W2:Y:S04]  /*162e0*/  LDL R18, [R1+0x178] ;  /* 0x0001780001127983 */ /* 0x000ea80000100800 */
[----:B------:R-:W2:Y:S04]  /*162f0*/  LDL R19, [R1+0x17c] ;  /* 0x00017c0001137983 */ /* 0x000ea80000100800 */
        /* <DEDUP_REMOVED lines=12> */
[----:B------:R-:W-:-:S15]  /*163c0*/  HMMA.16816.F32 R20, R24, R2, R20 ;  /* 0x000000021814723c */ /* 0x000fde0000001814 */
[----:B------:R-:W-:-:S04]  /*163d0*/  NOP ;  /* 0x0000000000007918 */ /* 0x000fc80000000000 */
[----:B------:R0:W-:Y:S04]  /*163e0*/  STL.64 [R1+0x70], R20 ;  /* 0x0000701401007387 */ /* 0x0001e80000100a00 */
[----:B------:R1:W-:Y:S04]  /*163f0*/  STL.64 [R1+0x78], R22 ;  /* 0x0000781601007387 */ /* 0x0003e80000100a00 */
[----:B0-----:R-:W2:Y:S04]  /*16400*/  LDL.LU R20, [R1+0x30] ;  /* 0x0000300001147983 */ /* 0x001ea80000300800 */
[----:B------:R-:W2:Y:S04]  /*16410*/  LDL.LU R21, [R1+0x34] ;  /* 0x0000340001157983 */ /* 0x000ea80000300800 */
[----:B-1----:R-:W3:Y:S04]  /*16420*/  LDL.LU R22, [R1+0x38] ;  /* 0x0000380001167983 */ /* 0x002ee80000300800 */
[----:B------:R-:W3:Y:S01]  /*16430*/  LDL.LU R23, [R1+0x3c] ;  /* 0x00003c0001177983 */ /* 0x000ee20000300800 */
[----:B------:R-:W-:-:S02]  /*16440*/  F2FP.F16.E4M3.UNPACK_B R2, R16 ;  /* 0x00000010ff02723e */ /* 0x000fc400020006ff */
[----:B----4-:R-:W-:-:S07]  /*16450*/  F2FP.F16.E4M3.UNPACK_B R3, R17 ;  /* 0x00000011ff03723e */ /* 0x010fce00020006ff */
[----:B-----5:R-:W-:Y:S01]  /*16460*/  HMMA.16816.F32 R24, R24, R2, R12 ;  /* 0x000000021818723c */ /* 0x020fe2000000180c */
[----:B---3--:R-:W-:Y:S04]  /*16470*/  STL.64 [R1+0x1678], R22 ;  /* 0x0016781601007387 */ /* 0x008fe80000100a00 */
[----:B--2---:R0:W-:Y:S04]  /*16480*/  STL.64 [R1+0x1670], R20 ;  /* 0x0016701401007387 */ /* 0x0041e80000100a00 */
[----:B0-----:R-:W2:Y:S04]  /*16490*/  LDL.LU R20, [R1+0x40] ;  /* 0x0000400001147983 */ /* 0x001ea80000300800 */
[----:B------:R-:W2:Y:S04]  /*164a0*/  LDL.LU R21, [R1+0x44] ;  /* 0x0000440001157983 */ /* 0x000ea80000300800 */
[----:B------:R-:W2:Y:S04]  /*164b0*/  LDL.LU R22, [R1+0x48] ;  /* 0x0000480001167983 */ /* 0x000ea80000300800 */
[----:B------:R-:W2:Y:S04]  /*164c0*/  LDL.LU R23, [R1+0x4c] ;  /* 0x00004c0001177983 */ /* 0x000ea80000300800 */
[----:B------:R-:W3:Y:S04]  /*164d0*/  LDL.LU.64 R14, [R1+0x1690] ;  /* 0x00169000010e7983 */ /* 0x000ee80000300a00 */
[----:B------:R-:W4:Y:S04]  /*164e0*/  LDL.LU.64 R12, [R1+0x1688] ;  /* 0x00168800010c7983 */ /* 0x000f280000300a00 */
[----:B------:R0:W-:Y:S04]  /*164f0*/  STL.64 [R1+0x60], R24 ;  /* 0x0000601801007387 */ /* 0x0001e80000100a00 */
[----:B------:R1:W-:Y:S01]  /*16500*/  STL.64 [R1+0x68], R26 ;  /* 0x0000681a01007387 */ /* 0x0003e20000100a00 */
[----:B---3--:R-:W-:-:S03]  /*16510*/  IMAD.MOV.U32 R16, RZ, RZ, R15 ;  /* 0x000000ffff107224 */ /* 0x008fc600078e000f */
[----:B------:R-:W4:Y:S01]  /*16520*/  LDL.LU R15, [R1+0x1684] ;  /* 0x00168400010f7983 */ /* 0x000f220000300800 */
[----:B------:R-:W-:Y:S01]  /*16530*/  F2FP.F16.E4M3.UNPACK_B R2, R18 ;  /* 0x00000012ff02723e */ /* 0x000fe200020006ff */
[----:B0-----:R-:W-:Y:S01]  /*16540*/  IMAD.MOV.U32 R24, RZ, RZ, R8 ;  /* 0x000000ffff187224 */ /* 0x001fe200078e0008 */
[----:B------:R-:W-:Y:S01]  /*16550*/  F2FP.F16.E4M3.UNPACK_B R3, R19 ;  /* 0x00000013ff03723e */ /* 0x000fe200020006ff */
[----:B------:R-:W-:Y:S01]  /*16560*/  IMAD.MOV.U32 R25, RZ, RZ, R10 ;  /* 0x000000ffff197224 */ /* 0x000fe200078e000a */
[----:B------:R-:W3:Y:S01]  /*16570*/  LDL.LU R17, [R1+0x24] ;  /* 0x0000240001117983 */ /* 0x000ee20000300800 */
[----:B-1----:R-:W-:Y:S02]  /*16580*/  IMAD.MOV.U32 R26, RZ, RZ, R4 ;  /* 0x000000ffff1a7224 */ /* 0x002fe400078e0004 */
[----:B------:R-:W-:Y:S01]  /*16590*/  IMAD.MOV.U32 R27, RZ, RZ, R6 ;  /* 0x000000ffff1b7224 */ /* 0x000fe200078e0006 */
[----:B------:R-:W3:Y:S01]  /*165a0*/  LDL.LU R18, [R1+0x28] ;  /* 0x0000280001127983 */ /* 0x000ee20000300800 */
[----:B------:R-:W-:-:S03]  /*165b0*/  IMAD.MOV.U32 R19, RZ, RZ, R0 ;  /* 0x000000ffff137224 */ /* 0x000fc600078e0000 */
[----:B------:R-:W5:Y:S02]  /*165c0*/  LDL.LU R0, [R1+0x1680] ;  /* 0x0016800001007983 */ /* 0x000f640000300800 */
[----:B----4-:R-:W-:Y:S02]  /*165d0*/  HMMA.16816.F32 R12, R24, R2, R12 ;  /* 0x00000002180c723c */ /* 0x010fe4000000180c */
[----:B------:R-:W4:-:S15]  /*165e0*/  LDL R3, [R1+0x198] ;  /* 0x0001980001037983 */ /* 0x000f1e0000100800 */
[----:B------:R-:W-:Y:S02]  /*165f0*/  NOP ;  /* 0x0000000000007918 */ /* 0x000fe40000000000 */
[----:B------:R0:W-:Y:S04]  /*16600*/  STL.64 [R1+0x15d8], R14 ;  /* 0x0015d80e01007387 */ /* 0x0001e80000100a00 */
[----:B0-----:R-:W3:Y:S04]  /*16610*/  LDL R14, [R1+0x188] ;  /* 0x00018800010e7983 */ /* 0x001ee80000100800 */
[----:B------:R-:W3:Y:S04]  /*16620*/  LDL R15, [R1+0x18c] ;  /* 0x00018c00010f7983 */ /* 0x000ee80000100800 */
[----:B------:R0:W-:Y:S04]  /*16630*/  STL.64 [R1+0x15d0], R12 ;  /* 0x0015d00c01007387 */ /* 0x0001e80000100a00 */
[----:B0-----:R-:W3:Y:S04]  /*16640*/  LDL R12, [R1+0x158] ;  /* 0x00015800010c7983 */ /* 0x001ee80000100800 */
[----:B------:R-:W3:Y:S01]  /*16650*/  LDL R13, [R1+0x15c] ;  /* 0x00015c00010d7983 */ /* 0x000ee20000100800 */
[----:B----4-:R-:W-:-:S02]  /*16660*/  F2FP.F16.E4M3.UNPACK_B R2, R3 ;  /* 0x00000003ff02723e */ /* 0x010fc400020006ff */
[----:B-----5:R-:W-:-:S07]  /*16670*/  F2FP.F16.E4M3.UNPACK_B R3, R0 ;  /* 0x00000000ff03723e */ /* 0x020fce00020006ff */
[----:B--2---:R-:W-:Y:S01]  /*16680*/  HMMA.16816.F32 R24, R24, R2, R20 ;  /* 0x000000021818723c */ /* 0x004fe20000001814 */
[----:B------:R-:W2:Y:S04]  /*16690*/  LDL.LU.64 R22, [R1+0x1678] ;  /* 0x0016780001167983 */ /* 0x000ea80000300a00 */
[----:B------:R-:W2:-:S14]  /*166a0*/  LDL.LU.64 R20, [R1+0x1670] ;  /* 0x0016700001147983 */ /* 0x000e9c0000300a00 */
[----:B------:R0:W-:Y:S01]  /*166b0*/  STL [R1+0xf4], R25 ;  /* 0x0000f41901007387 */ /* 0x0001e20000100800 */
[----:B------:R-:W-:Y:S02]  /*166c0*/  IMAD.MOV.U32 R0, RZ, RZ, R24 ;  /* 0x000000ffff007224 */ /* 0x000fe400078e0018 */
[----:B------:R-:W-:Y:S01]  /*166d0*/  IMAD.MOV.U32 R24, RZ, RZ, R8 ;  /* 0x000000ffff187224 */ /* 0x000fe200078e0008 */
[----:B------:R1:W-:Y:S01]  /*166e0*/  STL.64 [R1+0xf8], R26 ;  /* 0x0000f81a01007387 */ /* 0x0003e20000100a00 */
[----:B0-----:R-:W-:Y:S02]  /*166f0*/  IMAD.MOV.U32 R25, RZ, RZ, R10 ;  /* 0x000000ffff197224 */ /* 0x001fe400078e000a */
[----:B-1----:R-:W-:Y:S02]  /*16700*/  IMAD.MOV.U32 R26, RZ, RZ, R4 ;  /* 0x000000ffff1a7224 */ /* 0x002fe400078e0004 */
[----:B------:R-:W-:Y:S01]  /*16710*/  IMAD.MOV.U32 R27, RZ, RZ, R6 ;  /* 0x000000ffff1b7224 */ /* 0x000fe200078e0006 */
[----:B---3--:R-:W-:-:S02]  /*16720*/  F2FP.F16.E4M3.UNPACK_B R2, R12 ;  /* 0x0000000cff02723e */ /* 0x008fc400020006ff */
[----:B------:R-:W-:Y:S01]  /*16730*/  F2FP.F16.E4M3.UNPACK_B R3, R13 ;  /* 0x0000000dff03723e */ /* 0x000fe200020006ff */
[----:B------:R-:W-:Y:S02]  /*16740*/  IMAD.MOV.U32 R12, RZ, RZ, R9 ;  /* 0x000000ffff0c7224 */ /* 0x000fe400078e0009 */
[----:B------:R-:W-:-:S04]  /*16750*/  IMAD.MOV.U32 R13, RZ, RZ, R11 ;  /* 0x000000ffff0d7224 */ /* 0x000fc800078e000b */
[----:B--2---:R-:W-:Y:S01]  /*16760*/  HMMA.16816.F32 R24, R24, R2, R20 ;  /* 0x000000021818723c */ /* 0x004fe20000001814 */
[----:B------:R-:W2:Y:S01]  /*16770*/  LDL.LU.64 R22, [R1+0x1668] ;  /* 0x0016680001167983 */ /* 0x000ea20000300a00 */
[----:B------:R-:W-:-:S03]  /*16780*/  F2FP.F16.E4M3.UNPACK_B R2, R14 ;  /* 0x0000000eff02723e */ /* 0x000fc600020006ff */
[----:B------:R-:W2:Y:S01]  /*16790*/  LDL.LU.64 R20, [R1+0x1660] ;  /* 0x0016600001147983 */ /* 0x000ea20000300a00 */
[----:B------:R-:W-:Y:S01]  /*167a0*/  F2FP.F16.E4M3.UNPACK_B R3, R15 ;  /* 0x0000000fff03723e */ /* 0x000fe200020006ff */
[----:B------:R-:W-:Y:S02]  /*167b0*/  IMAD.MOV.U32 R14, RZ, RZ, R29 ;  /* 0x000000ffff0e7224 */ /* 0x000fe400078e001d */
[----:B------:R-:W-:-:S10]  /*167c0*/  IMAD.MOV.U32 R15, RZ, RZ, R28 ;  /* 0x000000ffff0f7224 */ /* 0x000fd400078e001c */
[----:B------:R0:W-:Y:S04]  /*167d0*/  STL.64 [R1+0x100], R24 ;  /* 0x0001001801007387 */ /* 0x0001e80000100a00 */
[----:B------:R1:W-:Y:S04]  /*167e0*/  STL.64 [R1+0x108], R26 ;  /* 0x0001081a01007387 */ /* 0x0003e80000100a00 */
[----:B------:R-:W3:Y:S04]  /*167f0*/  LDL.LU R9, [R1+0x165c] ;  /* 0x00165c0001097983 */ /* 0x000ee80000300800 */
[----:B------:R-:W4:Y:S01]  /*16800*/  LDL.LU R11, [R1+0x1658] ;  /* 0x00165800010b7983 */ /* 0x000f220000300800 */
[----:B0-----:R-:W-:-:S02]  /*16810*/  IMAD.MOV.U32 R24, RZ, RZ, R8 ;  /* 0x000000ffff187224 */ /* 0x001fc400078e0008 */
[----:B------:R-:W-:Y:S01]  /*16820*/  IMAD.MOV.U32 R25, RZ, RZ, R10 ;  /* 0x000000ffff197224 */ /* 0x000fe200078e000a */
[----:B------:R-:W5:Y:S01]  /*16830*/  LDL.LU R29, [R1+0x1654] ;  /* 0x00165400011d7983 */ /* 0x000f620000300800 */
[----:B-1----:R-:W-:Y:S02]  /*16840*/  IMAD.MOV.U32 R26, RZ, RZ, R4 ;  /* 0x000000ffff1a7224 */ /* 0x002fe400078e0004 */
[----:B------:R-:W-:Y:S01]  /*16850*/  IMAD.MOV.U32 R27, RZ, RZ, R6 ;  /* 0x000000ffff1b7224 */ /* 0x000fe200078e0006 */
[----:B------:R-:W2:Y:S06]  /*16860*/  LDL.LU R28, [R1+0x1650] ;  /* 0x00165000011c7983 */ /* 0x000eac0000300800 */
[----:B------:R-:W-:Y:S01]  /*16870*/  HMMA.16816.F32 R24, R24, R2, R16 ;  /* 0x000000021818723c */ /* 0x000fe20000001810 */
[----:B------:R-:W3:Y:S04]  /*16880*/  LDL.LU.64 R18, [R1+0x1648] ;  /* 0x0016480001127983 */ /* 0x000ee80000300a00 */
[----:B------:R-:W3:Y:S04]  /*16890*/  LDL.LU.64 R16, [R1+0x1640] ;  /* 0x0016400001107983 */ /* 0x000ee80000300a00 */
[----:B------:R-:W4:Y:S04]  /*168a0*/  LDL.LU R2, [R1+0x248] ;  /* 0x0002480001027983 */ /* 0x000f280000300800 */
[----:B------:R-:W4:Y:S06]  /*168b0*/  LDL.LU R3, [R1+0x24c] ;  /* 0x00024c0001037983 */ /* 0x000f2c0000300800 */
[----:B------:R0:W-:Y:S04]  /*168c0*/  STL.64 [R1+0x110], R24 ;  /* 0x0001101801007387 */ /* 0x0001e80000100a00 */
[----:B------:R1:W-:Y:S01]  /*168d0*/  STL.64 [R1+0x118], R26 ;  /* 0x0001181a01007387 */ /* 0x0003e20000100a00 */
[----:B0-----:R-:W-:-:S03]  /*168e0*/  IMAD.MOV.U32 R24, RZ, RZ, R8 ;  /* 0x000000ffff187224 */ /* 0x001fc600078e0008 */
[----:B------:R-:W4:Y:S01]  /*168f0*/  LDL.LU R8, [R1+0x23c] ;  /* 0x00023c0001087983 */ /* 0x000f220000300800 */
[----:B------:R-:W-:-:S03]  /*16900*/  IMAD.MOV.U32 R25, RZ, RZ, R10 ;  /* 0x000000ffff197224 */ /* 0x000fc600078e000a */
[----:B------:R-:W4:Y:S01]  /*16910*/  LDL.LU R10, [R1+0x238] ;  /* 0x00023800010a7983 */ /* 0x000f220000300800 */
[----:B-1----:R-:W-:Y:S02]  /*16920*/  IMAD.MOV.U32 R26, RZ, RZ, R4 ;  /* 0x000000ffff1a7224 */ /* 0x002fe400078e0004 */
[----:B------:R-:W-:Y:S01]  /*16930*/  IMAD.MOV.U32 R27, RZ, RZ, R6 ;  /* 0x000000ffff1b7224 */ /* 0x000fe200078e0006 */
[----:B------:R-:W4:Y:S04]  /*16940*/  LDL.LU R4, [R1+0x22c] ;  /* 0x00022c0001047983 */ /* 0x000f280000300800 */
[----:B------:R-:W4:Y:S01]  /*16950*/  LDL.LU R6, [R1+0x228] ;  /* 0x0002280001067983 */ /* 0x000f220000300800 */
[----:B-----5:R-:W-:Y:S02]  /*16960*/  F2FP.F16.E4M3.UNPACK_B R29, R29 ;  /* 0x0000001dff1d723e */ /* 0x020fe400020006ff */
[----:B--2---:R-:W-:-:S07]  /*16970*/  F2FP.F16.E4M3.UNPACK_B R28, R28 ;  /* 0x0000001cff1c723e */ /* 0x004fce00020006ff */
[----:B---3--:R-:W-:Y:S01]  /*16980*/  HMMA.16816.F32 R16, R24, R28, R16 ;  /* 0x0000001c1810723c */ /* 0x008fe20000001810 */
[----:B----4-:R-:W-:Y:S02]  /*16990*/  F2FP.F16.E4M3.UNPACK_B R2, R2.H1 ;  /* 0x00000002ff02723e */ /* 0x010fe400030006ff */
[----:B------:R-:W-:-:S15]  /*169a0*/  F2FP.F16.E4M3.UNPACK_B R3, R3.H1 ;  /* 0x00000003ff03723e */ /* 0x000fde00030006ff */
[----:B------:R-:W-:Y:S01]  /*169b0*/  NOP ;  /* 0x0000000000007918 */ /* 0x000fe20000000000 */
[----:B------:R-:W-:Y:S01]  /*169c0*/  IMAD.MOV.U32 R27, RZ, RZ, R18 ;  /* 0x000000ffff1b7224 */ /* 0x000fe200078e0012 */
[----:B------:R0:W-:Y:S01]  /*169d0*/  STL.64 [R1+0x30], R16 ;  /* 0x0000301001007387 */ /* 0x0001e20000100a00 */
[----:B------:R-:W-:Y:S02]  /*169e0*/  IMAD.MOV.U32 R26, RZ, RZ, R19 ;  /* 0x000000ffff1a7224 */ /* 0x000fe400078e0013 */
[----:B------:R-:W-:Y:S02]  /*169f0*/  IMAD.MOV.U32 R18, RZ, RZ, R5 ;  /* 0x000000ffff127224 */ /* 0x000fe400078e0005 */
[----:B------:R-:W-:Y:S02]  /*16a00*/  IMAD.MOV.U32 R19, RZ, RZ, R7 ;  /* 0x000000ffff137224 */ /* 0x000fe400078e0007 */
[----:B0-----:R-:W-:Y:S02]  /*16a10*/  IMAD.MOV.U32 R16, RZ, RZ, R9 ;  /* 0x000000ffff107224 */ /* 0x001fe400078e0009 */
[----:B------:R-:W-:-:S07]  /*16a20*/  IMAD.MOV.U32 R17, RZ, RZ, R11 ;  /* 0x000000ffff117224 */ /* 0x000fce00078e000b */
[----:B------:R-:W-:Y:S01]  /*16a30*/  HMMA.16816.F32 R16, R16, R2, R20 ;  /* 0x000000021010723c */ /* 0x000fe20000001814 */
[----:B------:R-:W-:Y:S02]  /*16a40*/  F2FP.F16.E4M3.UNPACK_B R24, R10.H1 ;  /* 0x0000000aff18723e */ /* 0x000fe400030006ff */
[----:B------:R-:W-:-:S15]  /*16a50*/  F2FP.F16.E4M3.UNPACK_B R25, R8.H1 ;  /* 0x00000008ff19723e */ /* 0x000fde00030006ff */
[----:B------:R-:W-:Y:S01]  /*16a60*/  NOP ;  /* 0x0000000000007918 */ /* 0x000fe20000000000 */
[----:B------:R-:W-:Y:S01]  /*16a70*/  IMAD.MOV.U32 R10, RZ, RZ, R18 ;  /* 0x000000ffff0a7224 */ /* 0x000fe200078e0012 */
[----:B------:R0:W-:Y:S01]  /*16a80*/  STL.64 [R1], R16 ;  /* 0x0000001001007387 */ /* 0x0001e20000100a00 */
[----:B------:R-:W-:Y:S02]  /*16a90*/  IMAD.MOV.U32 R8, RZ, RZ, R19 ;  /* 0x000000ffff087224 */ /* 0x000fe400078e0013 */
[----:B------:R-:W-:Y:S02]  /*16aa0*/  IMAD.MOV.U32 R18, RZ, RZ, R5 ;  /* 0x000000ffff127224 */ /* 0x000fe400078e0005 */
[----:B------:R-:W-:Y:S02]  /*16ab0*/  IMAD.MOV.U32 R19, RZ, RZ, R7 ;  /* 0x000000ffff137224 */ /* 0x000fe400078e0007 */
[----:B0-----:R-:W-:Y:S02]  /*16ac0*/  IMAD.MOV.U32 R16, RZ, RZ, R9 ;  /* 0x000000ffff107224 */ /* 0x001fe400078e0009 */
[----:B------:R-:W-:-:S07]  /*16ad0*/  IMAD.MOV.U32 R17, RZ, RZ, R11 ;  /* 0x000000ffff117224 */ /* 0x000fce00078e000b */
[----:B------:R-:W-:Y:S01]  /*16ae0*/  HMMA.16816.F32 R20, R16, R24, R12 ;  /* 0x000000181014723c */ /* 0x000fe2000000180c */
[----:B------:R-:W2:Y:S04]  /*16af0*/  LDL.LU R12, [R1+0xa0] ;  /* 0x0000a000010c7983 */ /* 0x000ea80000300800 */
[----:B------:R-:W2:Y:S04]  /*16b00*/  LDL.LU R13, [R1+0xa4] ;  /* 0x0000a400010d7983 */ /* 0x000ea80000300800 */
[----:B------:R-:W3:Y:S04]  /*16b10*/  LDL.LU R14, [R1+0xa8] ;  /* 0x0000a800010e7983 */ /* 0x000ee80000300800 */
[----:B------:R-:W3:Y:S04]  /*16b20*/  LDL.LU R15, [R1+0xac] ;  /* 0x0000ac00010f7983 */ /* 0x000ee80000300800 */
[----:B------:R-:W4:Y:S04]  /*16b30*/  LDL.LU R24, [R1+0x218] ;  /* 0x0002180001187983 */ /* 0x000f280000300800 */
[----:B------:R-:W5:Y:S04]  /*16b40*/  LDL.LU R25, [R1+0x21c] ;  /* 0x00021c0001197983 */ /* 0x000f680000300800 */
[----:B---3--:R-:W-:Y:S04]  /*16b50*/  STL.64 [R1+0x1618], R14 ;  /* 0x0016180e01007387 */ /* 0x008fe80000100a00 */
[----:B--2---:R0:W-:Y:S04]  /*16b60*/  STL.64 [R1+0x1610], R12 ;  /* 0x0016100c01007387 */ /* 0x0041e80000100a00 */
[----:B0-----:R-:W2:Y:S04]  /*16b70*/  LDL.LU R12, [R1+0xc0] ;  /* 0x0000c000010c7983 */ /* 0x001ea80000300800 */
[----:B------:R-:W2:Y:S04]  /*16b80*/  LDL.LU R13, [R1+0xc4] ;  /* 0x0000c400010d7983 */ /* 0x000ea80000300800 */
[----:B------:R-:W3:Y:S04]  /*16b90*/  LDL.LU R14, [R1+0xc8] ;  /* 0x0000c800010e7983 */ /* 0x000ee80000300800 */
[----:B------:R-:W3:Y:S04]  /*16ba0*/  LDL.LU R15, [R1+0xcc] ;  /* 0x0000cc00010f7983 */ /* 0x000ee80000300800 */
[----:B---3--:R-:W-:Y:S04]  /*16bb0*/  STL.64 [R1+0x1628], R14 ;  /* 0x0016280e01007387 */ /* 0x008fe80000100a00 */
[----:B--2---:R0:W-:Y:S04]  /*16bc0*/  STL.64 [R1+0x1620], R12 ;  /* 0x0016200c01007387 */ /* 0x0041e80000100a00 */
[----:B0-----:R-:W2:Y:S04]  /*16bd0*/  LDL.LU R12, [R1+0xd0] ;  /* 0x0000d000010c7983 */ /* 0x001ea80000300800 */
[----:B------:R-:W2:Y:S04]  /*16be0*/  LDL.LU R13, [R1+0xd4] ;  /* 0x0000d400010d7983 */ /* 0x000ea80000300800 */
[----:B------:R-:W3:Y:S04]  /*16bf0*/  LDL.LU R14, [R1+0xd8] ;  /* 0x0000d800010e7983 */ /* 0x000ee80000300800 */
[----:B------:R-:W3:Y:S01]  /*16c00*/  LDL.LU R15, [R1+0xdc] ;  /* 0x0000dc00010f7983 */ /* 0x000ee20000300800 */
[----:B------:R-:W-:-:S03]  /*16c10*/  F2FP.F16.E4M3.UNPACK_B R2, R6.H1 ;  /* 0x00000006ff02723e */ /* 0x000fc600030006ff */
[----:B---3--:R-:W-:Y:S04]  /*16c20*/  STL.64 [R1+0x1638], R14 ;  /* 0x0016380e01007387 */ /* 0x008fe80000100a00 */
[----:B--2---:R0:W-:Y:S04]  /*16c30*/  STL.64 [R1+0x1630], R12 ;  /* 0x0016300c01007387 */ /* 0x0041e80000100a00 */
[----:B0-----:R-:W2:Y:S04]  /*16c40*/  LDL.LU R12, [R1+0xe0] ;  /* 0x0000e000010c7983 */ /* 0x001ea80000300800 */
[----:B------:R-:W2:Y:S04]  /*16c50*/  LDL.LU R13, [R1+0xe4] ;  /* 0x0000e400010d7983 */ /* 0x000ea80000300800 */
[----:B------:R-:W2:Y:S04]  /*16c60*/  LDL.LU R14, [R1+0xe8] ;  /* 0x0000e800010e7983 */ /* 0x000ea80000300800 */
[----:B------:R-:W2:Y:S01]  /*16c70*/  LDL.LU R15, [R1+0xec] ;  /* 0x0000ec00010f7983 */ /* 0x000ea20000300800 */
[----:B------:R-:W-:-:S03]  /*16c80*/  F2FP.F16.E4M3.UNPACK_B R3, R4.H1 ;  /* 0x00000004ff03723e */ /* 0x000fc600030006ff */
[----:B------:R-:W3:Y:S04]  /*16c90*/  LDL.LU R28, [R1+0x1e8] ;  /* 0x0001e800011c7983 */ /* 0x000ee80000300800 */
[----:B------:R-:W3:Y:S04]  /*16ca0*/  LDL.LU R29, [R1+0x1ec] ;  /* 0x0001ec00011d7983 */ /* 0x000ee80000300800 */
[----:B------:R-:W3:Y:S04]  /*16cb0*/  LDL.LU R6, [R1+0x1d8] ;  /* 0x0001d80001067983 */ /* 0x000ee80000300800 */
[----:B------:R-:W3:Y:S04]  /*16cc0*/  LDL.LU R4, [R1+0x1dc] ;  /* 0x0001dc0001047983 */ /* 0x000ee80000300800 */
[----:B------:R-:W-:Y:S04]  /*16cd0*/  STL.64 [R1+0x1588], R22 ;  /* 0x0015881601007387 */ /* 0x000fe80000100a00 */
[----:B------:R0:W-:Y:S04]  /*16ce0*/  STL.64 [R1+0x1580], R20 ;  /* 0x0015801401007387 */ /* 0x0001e80000100a00 */
[----:B0-----:R-:W3:Y:S04]  /*16cf0*/  LDL.LU R20, [R1+0xb0] ;  /* 0x0000b00001147983 */ /* 0x001ee80000300800 */
[----:B------:R-:W3:Y:S04]  /*16d00*/  LDL.LU R21, [R1+0xb4] ;  /* 0x0000b40001157983 */ /* 0x000ee80000300800 */
[----:B------:R-:W3:Y:S04]  /*16d10*/  LDL.LU R22, [R1+0xb8] ;  /* 0x0000b80001167983 */ /* 0x000ee80000300800 */
[----:B------:R-:W3:Y:S01]  /*16d20*/  LDL.LU R23, [R1+0xbc] ;  /* 0x0000bc0001177983 */ /* 0x000ee20000300800 */
[----:B--2---:R-:W-:Y:S03]  /*16d30*/  HMMA.16816.F32 R16, R16, R2, R12 ;  /* 0x000000021010723c */ /* 0x004fe6000000180c */
[----:B------:R-:W2:Y:S04]  /*16d40*/  LDL.LU.64 R14, [R1+0x1638] ;  /* 0x00163800010e7983 */ /* 0x000ea80000300a00 */
[----:B------:R-:W2:Y:S04]  /*16d50*/  LDL.LU.64 R12, [R1+0x1630] ;  /* 0x00163000010c7983 */ /* 0x000ea80000300a00 */
[----:B------:R-:W3:Y:S01]  /*16d60*/  LDL.LU R2, [R1+0x208] ;  /* 0x0002080001027983 */ /* 0x000ee20000300800 */
[----:B----4-:R-:W-:-:S03]  /*16d70*/  F2FP.F16.E4M3.UNPACK_B R24, R24.H1 ;  /* 0x00000018ff18723e */ /* 0x010fc600030006ff */
[----:B------:R-:W4:Y:S01]  /*16d80*/  LDL.LU R3, [R1+0x20c] ;  /* 0x00020c0001037983 */ /* 0x000f220000300800 */
[----:B-----5:R-:W-:-:S03]  /*16d90*/  F2FP.F16.E4M3.UNPACK_B R25, R25.H1 ;  /* 0x00000019ff19723e */ /* 0x020fc600030006ff */
        /* <DEDUP_REMOVED lines=8> */
[----:B------:R-:W2:Y:S04]  /*16e20*/  LDL.LU.64 R12, [R1+0x1620] ;  /* 0x00162000010c7983 */ /* 0x000ea80000300a00 */
[----:B------:R-:W5:Y:S01]  /*16e30*/  LDL.LU R24, [R1+0x1f8] ;  /* 0x0001f80001187983 */ /* 0x000f620000300800 */
[----:B---3--:R-:W-:-:S03]  /*16e40*/  F2FP.F16.E4M3.UNPACK_B R2, R2.H1 ;  /* 0x00000002ff02723e */ /* 0x008fc600030006ff */
[----:B------:R-:W3:Y:S01]  /*16e50*/  LDL.LU R25, [R1+0x1fc] ;  /* 0x0001fc0001197983 */ /* 0x000ee20000300800 */
[----:B----4-:R-:W-:-:S05]  /*16e60*/  F2FP.F16.E4M3.UNPACK_B R3, R3.H1 ;  /* 0x00000003ff03723e */ /* 0x010fca00030006ff */
        /* <DEDUP_REMOVED lines=10> */
[----:B---3--:R-:W-:Y:S02]  /*16f10*/  F2FP.F16.E4M3.UNPACK_B R25, R25.H1 ;  /* 0x00000019ff19723e */ /* 0x008fe400030006ff */
[----:B------:R-:W-:-:S02]  /*16f20*/  F2FP.F16.E4M3.UNPACK_B R2, R28.H1 ;  /* 0x0000001cff02723e */ /* 0x000fc400030006ff */
[----:B------:R-:W-:-:S07]  /*16f30*/  F2FP.F16.E4M3.UNPACK_B R3, R29.H1 ;  /* 0x0000001dff03723e */ /* 0x000fce00030006ff */
[----:B------:R0:W-:Y:S04]  /*16f40*/  STL.64 [R1+0xe0], R16 ;  /* 0x0000e01001007387 */ /* 0x0001e80000100a00 */
[----:B------:R1:W-:Y:S01]  /*16f50*/  STL.64 [R1+0xe8], R18 ;  /* 0x0000e81201007387 */ /* 0x0003e20000100a00 */
[----:B0-----:R-:W-:Y:S02]  /*16f60*/  IMAD.MOV.U32 R16, RZ, RZ, R9 ;  /* 0x000000ffff107224 */ /* 0x001fe400078e0009 */
[----:B------:R-:W-:Y:S02]  /*16f70*/  IMAD.MOV.U32 R17, RZ, RZ, R11 ;  /* 0x000000ffff117224 */ /* 0x000fe400078e000b */
[----:B-1----:R-:W-:Y:S02]  /*16f80*/  IMAD.MOV.U32 R18, RZ, RZ, R5 ;  /* 0x000000ffff127224 */ /* 0x002fe400078e0005 */
[----:B------:R-:W-:-:S07]  /*16f90*/  IMAD.MOV.U32 R19, RZ, RZ, R7 ;  /* 0x000000ffff137224 */ /* 0x000fce00078e0007 */
[----:B------:R-:W-:Y:S01]  /*16fa0*/  HMMA.16816.F32 R20, R16, R24, R20 ;  /* 0x000000181014723c */ /* 0x000fe20000001814 */
[----:B------:R-:W-:Y:S02]  /*16fb0*/  F2FP.F16.E4M3.UNPACK_B R24, R6.H1 ;  /* 0x00000006ff18723e */ /* 0x000fe400030006ff */
[----:B------:R-:W-:-:S15]  /*16fc0*/  F2FP.F16.E4M3.UNPACK_B R25, R4.H1 ;  /* 0x00000004ff19723e */ /* 0x000fde00030006ff */
[----:B------:R-:W-:Y:S01]  /*16fd0*/  NOP ;  /* 0x0000000000007918 */ /* 0x000fe20000000000 */
[----:B------:R-:W-:Y:S04]  /*16fe0*/  STL.64 [R1+0x50], R20 ;  /* 0x0000501401007387 */ /* 0x000fe80000100a00 */
[----:B------:R-:W-:Y:S04]  /*16ff0*/  STL.64 [R1+0x58], R22 ;  /* 0x0000581601007387 */ /* 0x000fe80000100a00 */
[----:B------:R-:W3:Y:S04]  /*17000*/  LDL.LU R6, [R1+0x1c8] ;  /* 0x0001c80001067983 */ /* 0x000ee80000300800 */
[----:B------:R-:W4:Y:S01]  /*17010*/  LDL.LU R4, [R1+0x1cc] ;  /* 0x0001cc0001047983 */ /* 0x000f220000300800 */
[----:B--2---:R-:W-:-:S15]  /*17020*/  HMMA.16816.F32 R12, R16, R2, R12 ;  /* 0x00000002100c723c */ /* 0x004fde000000180c */
[----:B------:R-:W-:-:S04]  /*17030*/  NOP ;  /* 0x0000000000007918 */ /* 0x000fc80000000000 */
[----:B------:R0:W-:Y:S04]  /*17040*/  STL.64 [R1+0x40], R12 ;  /* 0x0000400c01007387 */ /* 0x0001e80000100a00 */
[----:B------:R1:W-:Y:S04]  /*17050*/  STL.64 [R1+0x48], R14 ;  /* 0x0000480e01007387 */ /* 0x0003e80000100a00 */
[----:B------:R-:W2:Y:S04]  /*17060*/  LDL.LU R28, [R1+0x1b8] ;  /* 0x0001b800011c7983 */ /* 0x000ea80000300800 */
[----:B------:R-:W5:Y:S04]  /*17070*/  LDL.LU R29, [R1+0x1bc] ;  /* 0x0001bc00011d7983 */ /* 0x000f680000300800 */
[----:B0-----:R-:W2:Y:S04]  /*17080*/  LDL.LU R12, [R1+0x60] ;  /* 0x00006000010c7983 */ /* 0x001ea80000300800 */
[----:B------:R-:W2:Y:S04]  /*17090*/  LDL.LU R13, [R1+0x64] ;  /* 0x00006400010d7983 */ /* 0x000ea80000300800 */
[----:B-1----:R-:W2:Y:S04]  /*170a0*/  LDL.LU R14, [R1+0x68] ;  /* 0x00006800010e7983 */ /* 0x002ea80000300800 */
[----:B------:R-:W2:Y:S04]  /*170b0*/  LDL.LU R15, [R1+0x6c] ;  /* 0x00006c00010f7983 */ /* 0x000ea80000300800 */
[----:B------:R-:W3:Y:S04]  /*170c0*/  LDL.LU R20, [R1+0x16c] ;  /* 0x00016c0001147983 */ /* 0x000ee80000300800 */
        /* <DEDUP_REMOVED lines=18> */
[----:B---3--:R-:W-:-:S03]  /*171f0*/  F2FP.F16.E4M3.UNPACK_B R2, R6.H1 ;  /* 0x00000006ff02723e */ /* 0x008fc600030006ff */
[----:B------:R-:W3:Y:S01]  /*17200*/  LDL.LU R21, [R1+0x178] ;  /* 0x0001780001157983 */ /* 0x000ee20000300800 */
[----:B----4-:R-:W-:-:S03]  /*17210*/  F2FP.F16.E4M3.UNPACK_B R3, R4.H1 ;  /* 0x00000004ff03723e */ /* 0x010fc600030006ff */
[----:B------:R-:W4:Y:S04]  /*17220*/  LDL.LU R22, [R1+0x17c] ;  /* 0x00017c0001167983 */ /* 0x000f280000300800 */
[----:B------:R-:W3:Y:S04]  /*17230*/  LDL.LU R6, [R1+0x198] ;  /* 0x0001980001067983 */ /* 0x000ee80000300800 */
[----:B------:R-:W3:Y:S01]  /*17240*/  LDL.LU R4, [R1+0x19c] ;  /* 0x00019c0001047983 */ /* 0x000ee20000300800 */
[----:B--2---:R-:W-:Y:S03]  /*17250*/  HMMA.16816.F32 R16, R16, R24, R12 ;  /* 0x000000181010723c */ /* 0x004fe6000000180c */
[----:B------:R-:W2:Y:S04]  /*17260*/  LDL.LU.64 R14, [R1+0x1608] ;  /* 0x00160800010e7983 */ /* 0x000ea80000300a00 */
[----:B------:R-:W2:-:S12]  /*17270*/  LDL.LU.64 R12, [R1+0x1600] ;  /* 0x00160000010c7983 */ /* 0x000e980000300a00 */
        /* <DEDUP_REMOVED lines=9> */
[----:B------:R-:W-:-:S03]  /*17310*/  F2FP.F16.E4M3.UNPACK_B R24, R28.H1 ;  /* 0x0000001cff18723e */ /* 0x000fc600030006ff */
[----:B------:R-:W3:Y:S01]  /*17320*/  LDL.LU R3, [R1+0x168] ;  /* 0x0001680001037983 */ /* 0x000ee20000300800 */
[----:B-----5:R-:W-:-:S03]  /*17330*/  F2FP.F16.E4M3.UNPACK_B R25, R29.H1 ;  /* 0x0000001dff19723e */ /* 0x020fc600030006ff */
[----:B------:R-:W5:Y:S06]  /*17340*/  LDL.LU R28, [R1+0x158] ;  /* 0x00015800011c7983 */ /* 0x000f6c0000300800 */
[----:B------:R0:W-:Y:S04]  /*17350*/  STL.64 [R1+0xc0], R16 ;  /* 0x0000c01001007387 */ /* 0x0001e80000100a00 */
[----:B------:R1:W-:Y:S04]  /*17360*/  STL.64 [R1+0xc8], R18 ;  /* 0x0000c81201007387 */ /* 0x0003e80000100a00 */
[----:B------:R-:W4:Y:S01]  /*17370*/  LDL.LU R29, [R1+0x15c] ;  /* 0x00015c00011d7983 */ /* 0x000f220000300800 */
[----:B0-----:R-:W-:-:S03]  /*17380*/  IMAD.MOV.U32 R16, RZ, RZ, R9 ;  /* 0x000000ffff107224 */ /* 0x001fc600078e0009 */
[----:B------:R-:W4:Y:S01]  /*17390*/  LDL R23, [R1+0x254] ;  /* 0x0002540001177983 */ /* 0x000f220000100800 */
[----:B------:R-:W-:Y:S02]  /*173a0*/  IMAD.MOV.U32 R17, RZ, RZ, R11 ;  /* 0x000000ffff117224 */ /* 0x000fe400078e000b */
[----:B-1----:R-:W-:Y:S02]  /*173b0*/  IMAD.MOV.U32 R18, RZ, RZ, R5 ;  /* 0x000000ffff127224 */ /* 0x002fe400078e0005 */
[----:B------:R-:W-:-:S07]  /*173c0*/  IMAD.MOV.U32 R19, RZ, RZ, R7 ;  /* 0x000000ffff137224 */ /* 0x000fce00078e0007 */
[----:B--2---:R-:W-:Y:S01]  /*173d0*/  HMMA.16816.F32 R16, R16, R24, R12 ;  /* 0x000000181010723c */ /* 0x004fe2000000180c */
[----:B------:R-:W2:Y:S04]  /*173e0*/  LDL.LU.64 R14, [R1+0x15e8] ;  /* 0x0015e800010e7983 */ /* 0x000ea80000300a00 */
[----:B------:R-:W2:Y:S01]  /*173f0*/  LDL.LU.64 R12, [R1+0x15e0] ;  /* 0x0015e000010c7983 */ /* 0x000ea20000300a00 */
[----:B---3--:R-:W-:Y:S02]  /*17400*/  F2FP.F16.E4M3.UNPACK_B R2, R3.H1 ;  /* 0x00000003ff02723e */ /* 0x008fe400030006ff */
        /* <DEDUP_REMOVED lines=11> */
[----:B----4-:R-:W-:-:S11]  /*174c0*/  F2FP.F16.E4M3.UNPACK_B R25, R22.H1 ;  /* 0x00000016ff19723e */ /* 0x010fd600030006ff */
[----:B------:R0:W-:Y:S04]  /*174d0*/  STL.64 [R1+0xa0], R16 ;  /* 0x0000a01001007387 */ /* 0x0001e80000100a00 */
[----:B------:R1:W-:Y:S01]  /*174e0*/  STL.64 [R1+0xa8], R18 ;  /* 0x0000a81201007387 */ /* 0x0003e20000100a00 */
[----:B0-----:R-:W-:Y:S02]  /*174f0*/  IMAD.MOV.U32 R16, RZ, RZ, R9 ;  /* 0x000000ffff107224 */ /* 0x001fe400078e0009 */
[----:B------:R-:W-:Y:S02]  /*17500*/  IMAD.MOV.U32 R17, RZ, RZ, R11 ;  /* 0x000000ffff117224 */ /* 0x000fe400078e000b */
[----:B-1----:R-:W-:Y:S02]  /*17510*/  IMAD.MOV.U32 R18, RZ, RZ, R5 ;  /* 0x000000ffff127224 */ /* 0x002fe400078e0005 */
[----:B------:R-:W-:Y:S01]  /*17520*/  IMAD.MOV.U32 R19, RZ, RZ, R7 ;  /* 0x000000ffff137224 */ /* 0x000fe200078e0007 */
[----:B------:R0:W-:Y:S06]  /*17530*/  STL.64 [R1+0x15c0], R26 ;  /* 0x0015c01a01007387 */ /* 0x0001ec0000100a00 */
[----:B--2---:R-:W-:Y:S01]  /*17540*/  HMMA.16816.F32 R12, R16, R24, R12 ;  /* 0x00000018100c723c */ /* 0x004fe2000000180c */
[----:B------:R-:W-:-:S15]  /*17550*/  IMAD.MOV.U32 R24, RZ, RZ, R0 ;  /* 0x000000ffff187224 */ /* 0x000fde00078e0000 */
[----:B------:R-:W-:-:S03]  /*17560*/  NOP ;  /* 0x0000000000007918 */ /* 0x000fc60000000000 */
[----:B------:R1:W-:Y:S04]  /*17570*/  STL.64 [R1+0x90], R12 ;  /* 0x0000900c01007387 */ /* 0x0003e80000100a00 */
[----:B------:R2:W-:Y:S04]  /*17580*/  STL.64 [R1+0x98], R14 ;  /* 0x0000980e01007387 */ /* 0x0005e80000100a00 */
[----:B------:R-:W3:Y:S04]  /*17590*/  LDL.LU R0, [R1+0x15c8] ;  /* 0x0015c80001007983 */ /* 0x000ee80000300800 */
[----:B------:R-:W4:Y:S04]  /*175a0*/  LDL.LU R25, [R1+0xf4] ;  /* 0x0000f40001197983 */ /* 0x000f280000300800 */
[----:B0-----:R-:W4:Y:S04]  /*175b0*/  LDL.LU R26, [R1+0xf8] ;  /* 0x0000f800011a7983 */ /* 0x001f280000300800 */
[----:B------:R-:W4:Y:S01]  /*175c0*/  LDL.LU R27, [R1+0xfc] ;  /* 0x0000fc00011b7983 */ /* 0x000f220000300800 */
[----:B------:R-:W-:-:S02]  /*175d0*/  F2FP.F16.E4M3.UNPACK_B R2, R6.H1 ;  /* 0x00000006ff02723e */ /* 0x000fc400030006ff */
[----:B------:R-:W-:Y:S01]  /*175e0*/  F2FP.F16.E4M3.UNPACK_B R3, R4.H1 ;  /* 0x00000004ff03723e */ /* 0x000fe200030006ff */
[----:B-1----:R-:W-:Y:S02]  /*175f0*/  IMAD.MOV.U32 R12, RZ, RZ, R9 ;  /* 0x000000ffff0c7224 */ /* 0x002fe400078e0009 */
[----:B------:R-:W-:Y:S02]  /*17600*/  IMAD.MOV.U32 R13, RZ, RZ, R11 ;  /* 0x000000ffff0d7224 */ /* 0x000fe400078e000b */
[----:B--2---:R-:W-:Y:S02]  /*17610*/  IMAD.MOV.U32 R14, RZ, RZ, R5 ;  /* 0x000000ffff0e7224 */ /* 0x004fe400078e0005 */
[----:B------:R-:W-:Y:S01]  /*17620*/  IMAD.MOV.U32 R15, RZ, RZ, R7 ;  /* 0x000000ffff0f7224 */ /* 0x000fe200078e0007 */
[----:B---3--:R-:W0:Y:S04]  /*17630*/  LDSM.16.M88.4 R16, [R0+UR7+0x20080] ;  /* 0x020080070010783b */ /* 0x008e280008000200 */
[----:B0-----:R-:W-:Y:S01]  /*17640*/  STL.64 [R1+0x170], R16 ;  /* 0x0001701001007387 */ /* 0x001fe20000100a00 */
[----:B------:R-:W-:-:S02]  /*17650*/  IMAD.MOV.U32 R6, RZ, RZ, R16 ;  /* 0x000000ffff067224 */ /* 0x000fc400078e0010 */
[----:B------:R-:W-:Y:S01]  /*17660*/  IMAD.MOV.U32 R4, RZ, RZ, R17 ;  /* 0x000000ffff047224 */ /* 0x000fe200078e0011 */
[----:B------:R-:W-:Y:S04]  /*17670*/  STL.64 [R1+0x178], R18 ;  /* 0x0001781201007387 */ /* 0x000fe80000100a00 */
[----:B------:R-:W0:Y:S01]  /*17680*/  LDSM.16.MT88.4 R16, [R23+0x18000] ;  /* 0x018000001710783b */ /* 0x000e220000004200 */
[----:B----4-:R-:W-:Y:S03]  /*17690*/  HMMA.16816.F32 R12, R12, R2, R24 ;  /* 0x000000020c0c723c */ /* 0x010fe60000001818 */
[----:B0-----:R0:W-:Y:S04]  /*176a0*/  STL [R1+0x1550], R17 ;  /* 0x0015501101007387 */ /* 0x0011e80000100800 */
[----:B0-----:R-:W2:Y:S04]  /*176b0*/  LDL.LU R17, [R1+0x18c] ;  /* 0x00018c0001117983 */ /* 0x001ea80000300800 */
[----:B------:R0:W-:Y:S04]  /*176c0*/  STL [R1+0x154c], R19 ;  /* 0x00154c1301007387 */ /* 0x0001e80000100800 */
[----:B0-----:R-:W3:Y:S04]  /*176d0*/  LDL.LU R19, [R1+0x1ac] ;  /* 0x0001ac0001137983 */ /* 0x001ee80000300800 */
[----:B------:R-:W4:Y:S04]  /*176e0*/  LDL.LU.64 R26, [R1+0x15c0] ;  /* 0x0015c000011a7983 */ /* 0x000f280000300a00 */
[----:B------:R-:W2:Y:S04]  /*176f0*/  LDL.LU R3, [R1+0x188] ;  /* 0x0001880001037983 */ /* 0x000ea80000300800 */
[----:B------:R-:W-:Y:S04]  /*17700*/  STL.64 [R1+0xf0], R12 ;  /* 0x0000f00c01007387 */ /* 0x000fe80000100a00 */
[----:B------:R-:W-:Y:S04]  /*17710*/  STL.64 [R1+0xf8], R14 ;  /* 0x0000f80e01007387 */ /* 0x000fe80000100a00 */
[----:B------:R-:W2:Y:S04]  /*17720*/  LDL.LU R20, [R1+0x30] ;  /* 0x0000300001147983 */ /* 0x000ea80000300800 */
[----:B------:R-:W2:Y:S04]  /*17730*/  LDL.LU R21, [R1+0x34] ;  /* 0x0000340001157983 */ /* 0x000ea80000300800 */
[----:B------:R0:W1:Y:S01]  /*17740*/  LDSM.16.MT88.4 R12, [R23+0x1a000] ;  /* 0x01a00000170c783b */ /* 0x0000620000004200 */
[----:B----4-:R-:W-:-:S02]  /*17750*/  IMAD.MOV.U32 R22, RZ, RZ, R27 ;  /* 0x000000ffff167224 */ /* 0x010fc400078e001b */
[----:B0-----:R-:W-:-:S05]  /*17760*/  IMAD.MOV.U32 R23, RZ, RZ, R26 ;  /* 0x000000ffff177224 */ /* 0x001fca00078e001a */
[----:B------:R-:W-:Y:S04]  /*17770*/  STL.64 [R1+0x1598], R22 ;  /* 0x0015981601007387 */ /* 0x000fe80000100a00 */
[----:B--2---:R0:W-:Y:S04]  /*17780*/  STL.64 [R1+0x1590], R20 ;  /* 0x0015901401007387 */ /* 0x0041e80000100a00 */
[----:B0-----:R-:W2:Y:S04]  /*17790*/  LDL.LU R20, [R1+0x110] ;  /* 0x0001100001147983 */ /* 0x001ea80000300800 */
[----:B------:R-:W2:Y:S04]  /*177a0*/  LDL.LU R21, [R1+0x114] ;  /* 0x0001140001157983 */ /* 0x000ea80000300800 */
[----:B------:R-:W4:Y:S04]  /*177b0*/  LDL.LU R22, [R1+0x118] ;  /* 0x0001180001167983 */ /* 0x000f280000300800 */
[----:B------:R-:W4:Y:S04]  /*177c0*/  LDL.LU R23, [R1+0x11c] ;  /* 0x00011c0001177983 */ /* 0x000f280000300800 */
[----:B----4-:R-:W-:Y:S04]  /*177d0*/  STL.64 [R1+0x15a8], R22 ;  /* 0x0015a81601007387 */ /* 0x010fe80000100a00 */
[----:B--2---:R0:W-:Y:S04]  /*177e0*/  STL.64 [R1+0x15a0], R20 ;  /* 0x0015a01401007387 */ /* 0x0041e80000100a00 */
[----:B0-----:R-:W2:Y:S04]  /*177f0*/  LDL.LU R20, [R1+0x100] ;  /* 0x0001000001147983 */ /* 0x001ea80000300800 */
[----:B------:R-:W2:Y:S04]  /*17800*/  LDL.LU R21, [R1+0x104] ;  /* 0x0001040001157983 */ /* 0x000ea80000300800 */
[----:B------:R-:W4:Y:S04]  /*17810*/  LDL.LU R22, [R1+0x108] ;  /* 0x0001080001167983 */ /* 0x000f280000300800 */
[----:B------:R-:W4:Y:S01]  /*17820*/  LDL.LU R23, [R1+0x10c] ;  /* 0x00010c0001177983 */ /* 0x000f220000300800 */
[----:B------:R-:W-:-:S02]  /*17830*/  F2FP.F16.E4M3.UNPACK_B R2, R3.H1 ;  /* 0x00000003ff02723e */ /* 0x000fc400030006ff */
[----:B------:R-:W-:Y:S01]  /*17840*/  F2FP.F16.E4M3.UNPACK_B R3, R17.H1 ;  /* 0x00000011ff03723e */ /* 0x000fe200030006ff */
[----:B----4-:R-:W-:Y:S04]  /*17850*/  STL.64 [R1+0x15b8], R22 ;  /* 0x0015b81601007387 */ /* 0x010fe80000100a00 */
[----:B--2---:R-:W-:Y:S04]  /*17860*/  STL.64 [R1+0x15b0], R20 ;  /* 0x0015b01401007387 */ /* 0x004fe80000100a00 */
[----:B------:R-:W0:Y:S04]  /*17870*/  LDSM.16.M88.4 R20, [R0+UR7+0x20880] ;  /* 0x020880070014783b */ /* 0x000e280008000200 */
[----:B-1----:R-:W-:Y:S04]  /*17880*/  STL [R1+0x1554], R13 ;  /* 0x0015540d01007387 */ /* 0x002fe80000100800 */
[----:B------:R1:W-:Y:S04]  /*17890*/  STL [R1+0x1548], R15 ;  /* 0x0015480f01007387 */ /* 0x0003e80000100800 */
[----:B-1----:R-:W2:Y:S04]  /*178a0*/  LDL.LU R15, [R1+0x1a8] ;  /* 0x0001a800010f7983 */ /* 0x002ea80000300800 */
[----:B0-----:R-:W-:Y:S01]  /*178b0*/  STL.64 [R1+0x190], R20 ;  /* 0x0001901401007387 */ /* 0x001fe20000100a00 */
[----:B------:R-:W-:-:S02]  /*178c0*/  IMAD.MOV.U32 R17, RZ, RZ, R20 ;  /* 0x000000ffff117224 */ /* 0x000fc400078e0014 */
[----:B------:R-:W-:Y:S01]  /*178d0*/  IMAD.MOV.U32 R13, RZ, RZ, R21 ;  /* 0x000000ffff0d7224 */ /* 0x000fe200078e0015 */
[----:B------:R0:W-:Y:S04]  /*178e0*/  STL.64 [R1+0x198], R22 ;  /* 0x0001981601007387 */ /* 0x0001e80000100a00 */
[----:B0-----:R-:W4:Y:S04]  /*178f0*/  LDL.LU.64 R22, [R1+0x15b8] ;  /* 0x0015b80001167983 */ /* 0x001f280000300a00 */
[----:B------:R-:W4:Y:S01]  /*17900*/  LDL.LU.64 R20, [R1+0x15b0] ;  /* 0x0015b00001147983 */ /* 0x000f220000300a00 */
[----:B-----5:R-:W-:Y:S01]  /*17910*/  F2FP.F16.E4M3.UNPACK_B R28, R28.H1 ;  /* 0x0000001cff1c723e */ /* 0x020fe200030006ff */
[----:B------:R-:W-:Y:S01]  /*17920*/  IMAD.MOV.U32 R24, RZ, RZ, R9 ;  /* 0x000000ffff187224 */ /* 0x000fe200078e0009 */
[----:B------:R-:W-:Y:S01]  /*17930*/  F2FP.F16.E4M3.UNPACK_B R29, R29.H1 ;  /* 0x0000001dff1d723e */ /* 0x000fe200030006ff */
[----:B------:R-:W-:-:S02]  /*17940*/  IMAD.MOV.U32 R25, RZ, RZ, R11 ;  /* 0x000000ffff197224 */ /* 0x000fc400078e000b */
[----:B------:R-:W-:Y:S02]  /*17950*/  IMAD.MOV.U32 R26, RZ, RZ, R5 ;  /* 0x000000ffff1a7224 */ /* 0x000fe400078e0005 */
[----:B------:R-:W-:-:S07]  /*17960*/  IMAD.MOV.U32 R27, RZ, RZ, R7 ;  /* 0x000000ffff1b7224 */ /* 0x000fce00078e0007 */
[----:B----4-:R-:W-:Y:S01]  /*17970*/  HMMA.16816.F32 R24, R24, R28, R20 ;  /* 0x0000001c1818723c */ /* 0x010fe20000001814 */
        /* <DEDUP_REMOVED lines=9> */
[----:B---3--:R-:W-:-:S04]  /*17a10*/  F2FP.F16.E4M3.UNPACK_B R29, R19.H1 ;  /* 0x00000013ff1d723e */ /* 0x008fc800030006ff */
[----:B----4-:R-:W-:-:S15]  /*17a20*/  HMMA.16816.F32 R20, R24, R2, R20 ;  /* 0x000000021814723c */ /* 0x010fde0000001814 */
[----:B------:R-:W-:-:S04]  /*17a30*/  NOP ;  /* 0x0000000000007918 */ /* 0x000fc80000000000 */
[----:B------:R-:W-:Y:S01]  /*17a40*/  IMAD.MOV.U32 R19, RZ, RZ, R22 ;  /* 0x000000ffff137224 */ /* 0x000fe200078e0016 */
[----:B------:R-:W-:Y:S01]  /*17a50*/  STL.64 [R1+0x110], R20 ;  /* 0x0001101401007387 */ /* 0x000fe20000100a00 */
[----:B------:R-:W-:-:S03]  /*17a60*/  IMAD.MOV.U32 R15, RZ, RZ, R23 ;  /* 0x000000ffff0f7224 */ /* 0x000fc600078e0017 */
[----:B------:R-:W0:Y:S04]  /*17a70*/  LDSM.16.M88.4 R20, [R0+UR7+0x21080] ;  /* 0x021080070014783b */ /* 0x000e280008000200 */
[----:B------:R-:W2:Y:S04]  /*17a80*/  LDL.LU R24, [R1] ;  /* 0x0000000001187983 */ /* 0x000ea80000300800 */
[----:B------:R-:W2:Y:S04]  /*17a90*/  LDL.LU R25, [R1+0x4] ;  /* 0x0000040001197983 */ /* 0x000ea80000300800 */
[----:B------:R-:W-:Y:S04]  /*17aa0*/  STL [R1+0x1564], R15 ;  /* 0x0015640f01007387 */ /* 0x000fe80000100800 */
[----:B------:R1:W-:Y:S04]  /*17ab0*/  STL [R1+0x1560], R19 ;  /* 0x0015601301007387 */ /* 0x0003e80000100800 */
[----:B0-----:R-:W-:Y:S01]  /*17ac0*/  STL.64 [R1+0x140], R20 ;  /* 0x0001401401007387 */ /* 0x001fe20000100a00 */
[----:B-1----:R-:W-:-:S02]  /*17ad0*/  IMAD.MOV.U32 R19, RZ, RZ, R20 ;  /* 0x000000ffff137224 */ /* 0x002fc400078e0014 */
[----:B------:R-:W-:Y:S01]  /*17ae0*/  IMAD.MOV.U32 R15, RZ, RZ, R21 ;  /* 0x000000ffff0f7224 */ /* 0x000fe200078e0015 */
[----:B------:R0:W-:Y:S04]  /*17af0*/  STL.64 [R1+0x148], R22 ;  /* 0x0001481601007387 */ /* 0x0001e80000100a00 */
[----:B0-----:R-:W3:Y:S04]  /*17b00*/  LDL.LU.64 R22, [R1+0x1598] ;  /* 0x0015980001167983 */ /* 0x001ee80000300a00 */
[----:B------:R-:W3:Y:S01]  /*17b10*/  LDL.LU.64 R20, [R1+0x1590] ;  /* 0x0015900001147983 */ /* 0x000ee20000300a00 */
[----:B------:R-:W-:-:S02]  /*17b20*/  IMAD.MOV.U32 R27, RZ, RZ, R8 ;  /* 0x000000ffff1b7224 */ /* 0x000fc400078e0008 */
        /* <DEDUP_REMOVED lines=9> */
[----:B------:R1:W-:Y:S04]  /*17bc0*/  STL.64 [R1+0x88], R10 ;  /* 0x0000880a01007387 */ /* 0x0003e80000100a00 */
[----:B0-----:R-:W-:Y:S01]  /*17bd0*/  STL.64 [R1+0x160], R20 ;  /* 0x0001601401007387 */ /* 0x001fe20000100a00 */
[----:B-1----:R-:W-:Y:S02]  /*17be0*/  IMAD.MOV.U32 R11, RZ, RZ, R20 ;  /* 0x000000ffff0b7224 */ /* 0x002fe400078e0014 */
[----:B------:R-:W-:Y:S01]  /*17bf0*/  IMAD.MOV.U32 R10, RZ, RZ, R21 ;  /* 0x000000ffff0a7224 */ /* 0x000fe200078e0015 */
[----:B------:R0:W-:Y:S04]  /*17c00*/  STL.64 [R1+0x168], R22 ;  /* 0x0001681601007387 */ /* 0x0001e80000100a00 */
[----:B0-----:R-:W3:Y:S04]  /*17c10*/  LDL.LU.64 R22, [R1+0x1588] ;  /* 0x0015880001167983 */ /* 0x001ee80000300a00 */
[----:B------:R-:W3:Y:S01]  /*17c20*/  LDL.LU.64 R20, [R1+0x1580] ;  /* 0x0015800001147983 */ /* 0x000ee20000300a00 */
[----:B------:R-:W-:Y:S01]  /*17c30*/  F2FP.F16.E4M3.UNPACK_B R2, R6 ;  /* 0x00000006ff02723e */ /* 0x000fe200020006ff */
[----:B------:R-:W-:Y:S01]  /*17c40*/  IMAD.MOV.U32 R5, RZ, RZ, R18 ;  /* 0x000000ffff057224 */ /* 0x000fe200078e0012 */
[----:B------:R-:W-:Y:S01]  /*17c50*/  F2FP.F16.E4M3.UNPACK_B R3, R4 ;  /* 0x00000004ff03723e */ /* 0x000fe200020006ff */
[----:B------:R-:W-:-:S02]  /*17c60*/  IMAD.MOV.U32 R4, RZ, RZ, R16 ;  /* 0x000000ffff047224 */ /* 0x000fc400078e0010 */
[----:B------:R-:W-:Y:S02]  /*17c70*/  IMAD.MOV.U32 R6, RZ, RZ, R12 ;  /* 0x000000ffff067224 */ /* 0x000fe400078e000c */
[----:B------:R-:W-:-:S07]  /*17c80*/  IMAD.MOV.U32 R7, RZ, RZ, R14 ;  /* 0x000000ffff077224 */ /* 0x000fce00078e000e */
[----:B--2---:R-:W-:Y:S01]  /*17c90*/  HMMA.16816.F32 R4, R4, R2, R24 ;  /* 0x000000020404723c */ /* 0x004fe20000001818 */
[----:B------:R-:W-:Y:S01]  /*17ca0*/  F2FP.F16.E4M3.UNPACK_B R2, R17 ;  /* 0x00000011ff02723e */ /* 0x000fe200020006ff */
[----:B------:R-:W0:Y:S01]  /*17cb0*/  LDSM.16.M88.4 R24, [R0+UR7+0x22080] ;  /* 0x022080070018783b */ /* 0x000e220008000200 */
[----:B------:R-:W-:-:S15]  /*17cc0*/  F2FP.F16.E4M3.UNPACK_B R3, R13 ;  /* 0x0000000dff03723e */ /* 0x000fde00020006ff */
[----:B------:R-:W-:Y:S01]  /*17cd0*/  NOP ;  /* 0x0000000000007918 */ /* 0x000fe20000000000 */
[----:B------:R1:W-:Y:S04]  /*17ce0*/  STL.64 [R1+0x70], R4 ;  /* 0x0000700401007387 */ /* 0x0003e80000100a00 */
[----:B------:R2:W-:Y:S01]  /*17cf0*/  STL.64 [R1+0x78], R6 ;  /* 0x0000780601007387 */ /* 0x0005e20000100a00 */
[----:B-1----:R-:W-:Y:S02]  /*17d00*/  IMAD.MOV.U32 R4, RZ, RZ, R16 ;  /* 0x000000ffff047224 */ /* 0x002fe400078e0010 */
[----:B------:R-:W-:Y:S02]  /*17d10*/  IMAD.MOV.U32 R5, RZ, RZ, R18 ;  /* 0x000000ffff057224 */ /* 0x000fe400078e0012 */
[----:B--2---:R-:W-:Y:S02]  /*17d20*/  IMAD.MOV.U32 R6, RZ, RZ, R12 ;  /* 0x000000ffff067224 */ /* 0x004fe400078e000c */
[----:B------:R-:W-:Y:S01]  /*17d30*/  IMAD.MOV.U32 R7, RZ, RZ, R14 ;  /* 0x000000ffff077224 */ /* 0x000fe200078e000e */
[----:B0-----:R-:W-:Y:S01]  /*17d40*/  STL.64 [R1+0x150], R24 ;  /* 0x0001501801007387 */ /* 0x001fe20000100a00 */
[----:B------:R-:W-:-:S03]  /*17d50*/  IMAD.MOV.U32 R9, RZ, RZ, R24 ;  /* 0x000000ffff097224 */ /* 0x000fc600078e0018 */
[----:B------:R-:W-:Y:S01]  /*17d60*/  STL.64 [R1+0x158], R26 ;  /* 0x0001581a01007387 */ /* 0x000fe20000100a00 */
[----:B------:R-:W-:Y:S01]  /*17d70*/  IMAD.MOV.U32 R8, RZ, RZ, R25 ;  /* 0x000000ffff087224 */ /* 0x000fe200078e0019 */
[----:B---3--:R-:W-:Y:S02]  /*17d80*/  HMMA.16816.F32 R20, R4, R2, R20 ;  /* 0x000000020414723c */ /* 0x008fe40000001814 */
[----:B------:R-:W0:-:S15]  /*17d90*/  LDSM.16.M88.4 R4, [R0+UR7+0x22880] ;  /* 0x022880070004783b */ /* 0x000e1e0008000200 */
[----:B------:R-:W-:Y:S02]  /*17da0*/  NOP ;  /* 0x0000000000007918 */ /* 0x000fe40000000000 */
[----:B------:R1:W-:Y:S01]  /*17db0*/  STL.64 [R1], R20 ;  /* 0x0000001401007387 */ /* 0x0003e20000100a00 */
[----:B------:R-:W-:Y:S02]  /*17dc0*/  IMAD.MOV.U32 R13, RZ, RZ, R22 ;  /* 0x000000ffff0d7224 */ /* 0x000fe400078e0016 */
[----:B------:R-:W-:Y:S01]  /*17dd0*/  IMAD.MOV.U32 R17, RZ, RZ, R23 ;  /* 0x000000ffff117224 */ /* 0x000fe200078e0017 */
[----:B-1----:R-:W2:Y:S04]  /*17de0*/  LDL.LU R20, [R1+0x20] ;  /* 0x0000200001147983 */ /* 0x002ea80000300800 */
[----:B------:R-:W2:Y:S04]  /*17df0*/  LDL.LU R21, [R1+0x24] ;  /* 0x0000240001157983 */ /* 0x000ea80000300800 */
[----:B------:R-:W2:Y:S01]  /*17e00*/  LDL.LU R22, [R1+0x28] ;  /* 0x0000280001167983 */ /* 0x000ea20000300800 */
[----:B0-----:R-:W-:-:S02]  /*17e10*/  IMAD.MOV.U32 R25, RZ, RZ, R4 ;  /* 0x000000ffff197224 */ /* 0x001fc400078e0004 */
[----:B------:R-:W-:Y:S01]  /*17e20*/  IMAD.MOV.U32 R24, RZ, RZ, R5 ;  /* 0x000000ffff187224 */ /* 0x000fe200078e0005 */
[----:B------:R-:W2:Y:S04]  /*17e30*/  LDL.LU R23, [R1+0x2c] ;  /* 0x00002c0001177983 */ /* 0x000ea80000300800 */
[----:B------:R-:W-:Y:S04]  /*17e40*/  STL.64 [R1+0x1c0], R4 ;  /* 0x0001c00401007387 */ /* 0x000fe80000100a00 */
        /* <DEDUP_REMOVED lines=12> */
[----:B---3--:R-:W-:Y:S01]  /*17f10*/  HMMA.16816.F32 R4, R4, R2, R24 ;  /* 0x000000020404723c */ /* 0x008fe20000001818 */
[----:B------:R-:W0:Y:S01]  /*17f20*/  LDSM.16.M88.4 R24, [R0+UR7+0x23080] ;  /* 0x023080070018783b */ /* 0x000e220008000200 */
[----:B------:R-:W-:Y:S02]  /*17f30*/  F2FP.F16.E4M3.UNPACK_B R2, R11 ;  /* 0x0000000bff02723e */ /* 0x000fe400020006ff */
[----:B------:R-:W-:-:S15]  /*17f40*/  F2FP.F16.E4M3.UNPACK_B R3, R10 ;  /* 0x0000000aff03723e */ /* 0x000fde00020006ff */
[----:B------:R1:W-:Y:S04]  /*17f50*/  STL.64 [R1+0x10], R4 ;  /* 0x0000100401007387 */ /* 0x0003e80000100a00 */
[----:B------:R3:W-:Y:S01]  /*17f60*/  STL.64 [R1+0x18], R6 ;  /* 0x0000180601007387 */ /* 0x0007e20000100a00 */
[----:B-1----:R-:W-:Y:S02]  /*17f70*/  IMAD.MOV.U32 R4, RZ, RZ, R16 ;  /* 0x000000ffff047224 */ /* 0x002fe400078e0010 */
[----:B------:R-:W-:Y:S02]  /*17f80*/  IMAD.MOV.U32 R5, RZ, RZ, R18 ;  /* 0x000000ffff057224 */ /* 0x000fe400078e0012 */
[----:B---3--:R-:W-:Y:S02]  /*17f90*/  IMAD.MOV.U32 R6, RZ, RZ, R12 ;  /* 0x000000ffff067224 */ /* 0x008fe400078e000c */
[----:B------:R-:W-:-:S07]  /*17fa0*/  IMAD.MOV.U32 R7, RZ, RZ, R14 ;  /* 0x000000ffff077224 */ /* 0x000fce00078e000e */
[----:B--2---:R-:W-:Y:S01]  /*17fb0*/  HMMA.16816.F32 R4, R4, R2, R20 ;  /* 0x000000020404723c */ /* 0x004fe20000001814 */
[----:B0-----:R-:W-:Y:S04]  /*17fc0*/  STL.64 [R1+0x1b0], R24 ;  /* 0x0001b01801007387 */ /* 0x001fe80000100a00 */
[----:B------:R-:W-:Y:S04]  /*17fd0*/  STL.64 [R1+0x1b8], R26 ;  /* 0x0001b81a01007387 */ /* 0x000fe80000100a00 */
[----:B------:R-:W2:Y:S01]  /*17fe0*/  LDL.LU R20, [R1+0x50] ;  /* 0x0000500001147983 */ /* 0x000ea20000300800 */
[----:B------:R-:W-:-:S02]  /*17ff0*/  F2FP.F16.E4M3.UNPACK_B R3, R8 ;  /* 0x00000008ff03723e */ /* 0x000fc400020006ff */
[----:B------:R-:W-:-:S07]  /*18000*/  F2FP.F16.E4M3.UNPACK_B R2, R9 ;  /* 0x00000009ff02723e */ /* 0x000fce00020006ff */
[----:B------:R-:W-:Y:S04]  /*18010*/  STL.64 [R1+0x20], R4 ;  /* 0x0000200401007387 */ /* 0x000fe80000100a00 */
[----:B------:R-:W-:Y:S04]  /*18020*/  STL.64 [R1+0x28], R6 ;  /* 0x0000280601007387 */ /* 0x000fe80000100a00 */
[----:B------:R-:W2:Y:S04]  /*18030*/  LDL.LU R21, [R1+0x54] ;  /* 0x0000540001157983 */ /* 0x000ea80000300800 */
[----:B------:R-:W2:Y:S04]  /*18040*/  LDL.LU R22, [R1+0x58] ;  /* 0x0000580001167983 */ /* 0x000ea80000300800 */
[----:B------:R-:W2:Y:S04]  /*18050*/  LDL.LU R23, [R1+0x5c] ;  /* 0x00005c0001177983 */ /* 0x000ea80000300800 */
[----:B------:R-:W3:Y:S04]  /*18060*/  LDL.LU R8, [R1+0x40] ;  /* 0x0000400001087983 */ /* 0x000ee80000300800 */
[----:B------:R-:W3:Y:S04]  /*18070*/  LDL.LU R9, [R1+0x44] ;  /* 0x0000440001097983 */ /* 0x000ee80000300800 */
[----:B------:R-:W4:Y:S04]  /*18080*/  LDL.LU R10, [R1+0x48] ;  /* 0x00004800010a7983 */ /* 0x000f280000300800 */
[----:B------:R-:W4:Y:S01]  /*18090*/  LDL.LU R11, [R1+0x4c] ;  /* 0x00004c00010b7983 */ /* 0x000f220000300800 */
[----:B------:R-:W-:-:S02]  /*180a0*/  IMAD.MOV.U32 R29, RZ, RZ, R24 ;  /* 0x000000ffff1d7224 */ /* 0x000fc400078e0018 */
[----:B------:R-:W-:Y:S02]  /*180b0*/  IMAD.MOV.U32 R28, RZ, RZ, R25 ;  /* 0x000000ffff1c7224 */ /* 0x000fe400078e0019 */
[----:B------:R-:W0:Y:S02]  /*180c0*/  LDSM.16.M88.4 R24, [R0+UR7+0x23880] ;  /* 0x023880070018783b */ /* 0x000e240008000200 */
[----:B0-----:R-:W-:Y:S02]  /*180d0*/  IMAD.MOV.U32 R15, RZ, RZ, R24 ;  /* 0x000000ffff0f7224 */ /* 0x001fe400078e0018 */
[----:B------:R-:W-:Y:S01]  /*180e0*/  IMAD.MOV.U32 R19, RZ, RZ, R25 ;  /* 0x000000ffff137224 */ /* 0x000fe200078e0019 */
[----:B----4-:R-:W-:Y:S04]  /*180f0*/  STL.64 [R1+0x1570], R10 ;  /* 0x0015700a01007387 */ /* 0x010fe80000100a00 */
[----:B---3--:R0:W-:Y:S04]  /*18100*/  STL.64 [R1+0x1568], R8 ;  /* 0x0015680801007387 */ /* 0x0081e80000100a00 */
[----:B0-----:R-:W3:Y:S04]  /*18110*/  LDL.LU R8, [R1+0xe0] ;  /* 0x0000e00001087983 */ /* 0x001ee80000300800 */
[----:B------:R-:W3:Y:S04]  /*18120*/  LDL.LU R9, [R1+0xe4] ;  /* 0x0000e40001097983 */ /* 0x000ee80000300800 */
[----:B------:R-:W3:Y:S04]  /*18130*/  LDL.LU R10, [R1+0xe8] ;  /* 0x0000e800010a7983 */ /* 0x000ee80000300800 */
[----:B------:R-:W3:Y:S04]  /*18140*/  LDL.LU R11, [R1+0xec] ;  /* 0x0000ec00010b7983 */ /* 0x000ee80000300800 */
[----:B------:R0:W-:Y:S04]  /*18150*/  STL.64 [R1+0x1f0], R24 ;  /* 0x0001f01801007387 */ /* 0x0001e80000100a00 */
[----:B------:R-:W-:Y:S04]  /*18160*/  STL.64 [R1+0x1f8], R26 ;  /* 0x0001f81a01007387 */ /* 0x000fe80000100a00 */
[----:B0-----:R-:W4:Y:S01]  /*18170*/  LDL.LU.64 R24, [R1+0x1578] ;  /* 0x0015780001187983 */ /* 0x001f220000300a00 */
[----:B------:R-:W-:-:S02]  /*18180*/  IMAD.MOV.U32 R4, RZ, RZ, R16 ;  /* 0x000000ffff047224 */ /* 0x000fc400078e0010 */
[----:B------:R-:W-:Y:S02]  /*18190*/  IMAD.MOV.U32 R5, RZ, RZ, R18 ;  /* 0x000000ffff057224 */ /* 0x000fe400078e0012 */
[----:B------:R-:W-:Y:S02]  /*181a0*/  IMAD.MOV.U32 R6, RZ, RZ, R12 ;  /* 0x000000ffff067224 */ /* 0x000fe400078e000c */
[----:B------:R-:W-:-:S07]  /*181b0*/  IMAD.MOV.U32 R7, RZ, RZ, R14 ;  /* 0x000000ffff077224 */ /* 0x000fce00078e000e */
[----:B---3--:R-:W-:Y:S01]  /*181c0*/  HMMA.16816.F32 R4, R4, R2, R8 ;  /* 0x000000020404723c */ /* 0x008fe20000001808 */
[----:B------:R-:W0:Y:S01]  /*181d0*/  LDSM.16.M88.4 R8, [R0+UR7+0x24080] ;  /* 0x024080070008783b */ /* 0x000e220008000200 */
[----:B----4-:R-:W-:-:S15]  /*181e0*/  F2FP.F16.E4M3.UNPACK_B R2, R25 ;  /* 0x00000019ff02723e */ /* 0x010fde00020006ff */
[----:B------:R-:W-:Y:S02]  /*181f0*/  NOP ;  /* 0x0000000000007918 */ /* 0x000fe40000000000 */
[----:B------:R1:W-:Y:S01]  /*18200*/  STL.64 [R1+0x60], R4 ;  /* 0x0000600401007387 */ /* 0x0003e20000100a00 */
[----:B------:R-:W-:-:S03]  /*18210*/  F2FP.F16.E4M3.UNPACK_B R3, R24 ;  /* 0x00000018ff03723e */ /* 0x000fc600020006ff */
[----:B------:R3:W-:Y:S04]  /*18220*/  STL.64 [R1+0x68], R6 ;  /* 0x0000680601007387 */ /* 0x0007e80000100a00 */
[----:B0-----:R-:W-:Y:S01]  /*18230*/  STL.64 [R1+0x1e0], R8 ;  /* 0x0001e00801007387 */ /* 0x001fe20000100a00 */
[----:B------:R-:W-:Y:S02]  /*18240*/  IMAD.MOV.U32 R25, RZ, RZ, R8 ;  /* 0x000000ffff197224 */ /* 0x000fe400078e0008 */
[----:B------:R-:W-:Y:S01]  /*18250*/  IMAD.MOV.U32 R24, RZ, RZ, R9 ;  /* 0x000000ffff187224 */ /* 0x000fe200078e0009 */
[----:B------:R-:W-:Y:S04]  /*18260*/  STL.64 [R1+0x1e8], R10 ;  /* 0x0001e80a01007387 */ /* 0x000fe80000100a00 */
[----:B------:R-:W0:Y:S01]  /*18270*/  LDSM.16.M88.4 R8, [R0+UR7+0x24880] ;  /* 0x024880070008783b */ /* 0x000e220008000200 */
[----:B-1----:R-:W-:-:S02]  /*18280*/  IMAD.MOV.U32 R4, RZ, RZ, R16 ;  /* 0x000000ffff047224 */ /* 0x002fc400078e0010 */
[----:B------:R-:W-:Y:S02]  /*18290*/  IMAD.MOV.U32 R5, RZ, RZ, R18 ;  /* 0x000000ffff057224 */ /* 0x000fe400078e0012 */
[----:B---3--:R-:W-:Y:S02]  /*182a0*/  IMAD.MOV.U32 R6, RZ, RZ, R12 ;  /* 0x000000ffff067224 */ /* 0x008fe400078e000c */
[----:B------:R-:W-:-:S07]  /*182b0*/  IMAD.MOV.U32 R7, RZ, RZ, R14 ;  /* 0x000000ffff077224 */ /* 0x000fce00078e000e */
[----:B--2---:R-:W-:Y:S01]  /*182c0*/  HMMA.16816.F32 R4, R4, R2, R20 ;  /* 0x000000020404723c */ /* 0x004fe20000001814 */
[----:B------:R1:W-:Y:S01]  /*182d0*/  STL.64 [R1+0x1558], R24 ;  /* 0x0015581801007387 */ /* 0x0003e20000100a00 */
[----:B------:R-:W-:-:S03]  /*182e0*/  F2FP.F16.E4M3.UNPACK_B R2, R29 ;  /* 0x0000001dff02723e */ /* 0x000fc600020006ff */
[----:B-1----:R-:W2:Y:S04]  /*182f0*/  LDL.LU R24, [R1+0xd0] ;  /* 0x0000d00001187983 */ /* 0x002ea80000300800 */
[----:B------:R-:W2:Y:S04]  /*18300*/  LDL.LU R25, [R1+0xd4] ;  /* 0x0000d40001197983 */ /* 0x000ea80000300800 */
[----:B------:R-:W2:Y:S04]  /*18310*/  LDL.LU R26, [R1+0xd8] ;  /* 0x0000d800011a7983 */ /* 0x000ea80000300800 */
[----:B------:R-:W2:Y:S04]  /*18320*/  LDL.LU R27, [R1+0xdc] ;  /* 0x0000dc00011b7983 */ /* 0x000ea80000300800 */
[----:B------:R-:W3:Y:S04]  /*18330*/  LDL.LU R20, [R1+0xc0] ;  /* 0x0000c00001147983 */ /* 0x000ee80000300800 */
[----:B------:R-:W-:Y:S04]  /*18340*/  STL.64 [R1+0x50], R4 ;  /* 0x0000500401007387 */ /* 0x000fe80000100a00 */
[----:B------:R-:W-:Y:S04]  /*18350*/  STL.64 [R1+0x58], R6 ;  /* 0x0000580601007387 */ /* 0x000fe80000100a00 */
[----:B------:R-:W3:Y:S01]  /*18360*/  LDL.LU R21, [R1+0xc4] ;  /* 0x0000c40001157983 */ /* 0x000ee20000300800 */
[----:B------:R-:W-:-:S03]  /*18370*/  F2FP.F16.E4M3.UNPACK_B R3, R28 ;  /* 0x0000001cff03723e */ /* 0x000fc600020006ff */
[----:B------:R-:W3:Y:S01]  /*18380*/  LDL.LU R22, [R1+0xc8] ;  /* 0x0000c80001167983 */ /* 0x000ee20000300800 */
[----:B0-----:R-:W-:-:S03]  /*18390*/  IMAD.MOV.U32 R29, RZ, RZ, R8 ;  /* 0x000000ffff1d7224 */ /* 0x001fc600078e0008 */
[----:B------:R-:W3:Y:S01]  /*183a0*/  LDL.LU R23, [R1+0xcc] ;  /* 0x0000cc0001177983 */ /* 0x000ee20000300800 */
[----:B------:R-:W-:-:S03]  /*183b0*/  IMAD.MOV.U32 R28, RZ, RZ, R9 ;  /* 0x000000ffff1c7224 */ /* 0x000fc600078e0009 */
[----:B------:R-:W-:Y:S04]  /*183c0*/  STL.64 [R1+0x210], R8 ;  /* 0x0002100801007387 */ /* 0x000fe80000100a00 */
        /* <DEDUP_REMOVED lines=8> */
[----:B------:R-:W4:Y:S01]  /*18450*/  LDL.LU R8, [R1+0xb0] ;  /* 0x0000b00001087983 */ /* 0x000f220000300800 */
[----:B------:R-:W-:Y:S02]  /*18460*/  F2FP.F16.E4M3.UNPACK_B R2, R15 ;  /* 0x0000000fff02723e */ /* 0x000fe400020006ff */
[----:B------:R-:W-:-:S15]  /*18470*/  F2FP.F16.E4M3.UNPACK_B R3, R19 ;  /* 0x00000013ff03723e */ /* 0x000fde00020006ff */
[----:B------:R0:W-:Y:S04]  /*18480*/  STL.64 [R1+0x40], R4 ;  /* 0x0000400401007387 */ /* 0x0001e80000100a00 */
[----:B------:R1:W-:Y:S04]  /*18490*/  STL.64 [R1+0x48], R6 ;  /* 0x0000480601007387 */ /* 0x0003e80000100a00 */
[----:B------:R-:W4:Y:S01]  /*184a0*/  LDL.LU R9, [R1+0xb4] ;  /* 0x0000b40001097983 */ /* 0x000f220000300800 */
[----:B0-----:R-:W-:-:S03]  /*184b0*/  IMAD.MOV.U32 R4, RZ, RZ, R16 ;  /* 0x000000ffff047224 */ /* 0x001fc600078e0010 */
[----:B------:R-:W4:Y:S01]  /*184c0*/  LDL.LU R10, [R1+0xb8] ;  /* 0x0000b800010a7983 */ /* 0x000f220000300800 */
[----:B------:R-:W-:Y:S02]  /*184d0*/  IMAD.MOV.U32 R5, RZ, RZ, R18 ;  /* 0x000000ffff057224 */ /* 0x000fe400078e0012 */
[----:B-1----:R-:W-:Y:S01]  /*184e0*/  IMAD.MOV.U32 R6, RZ, RZ, R12 ;  /* 0x000000ffff067224 */ /* 0x002fe200078e000c */
[----:B------:R-:W4:Y:S01]  /*184f0*/  LDL.LU R11, [R1+0xbc] ;  /* 0x0000bc00010b7983 */ /* 0x000f220000300800 */
[----:B------:R-:W-:-:S03]  /*18500*/  IMAD.MOV.U32 R7, RZ, RZ, R14 ;  /* 0x000000ffff077224 */ /* 0x000fc600078e000e */
[----:B------:R-:W5:Y:S04]  /*18510*/  LDL.LU R15, [R1+0x1564] ;  /* 0x00156400010f7983 */ /* 0x000f680000300800 */
[----:B------:R-:W3:Y:S01]  /*18520*/  LDL.LU R19, [R1+0x1560] ;  /* 0x0015600001137983 */ /* 0x000ee20000300800 */
[----:B--2---:R-:W-:Y:S03]  /*18530*/  HMMA.16816.F32 R4, R4, R2, R24 ;  /* 0x000000020404723c */ /* 0x004fe60000001818 */
[----:B------:R-:W2:-:S15]  /*18540*/  LDL.LU.64 R24, [R1+0x1558] ;  /* 0x0015580001187983 */ /* 0x000e9e0000300a00 */
[----:B------:R-:W-:Y:S01]  /*18550*/  NOP ;  /* 0x0000000000007918 */ /* 0x000fe20000000000 */
[----:B------:R0:W-:Y:S04]  /*18560*/  STL.64 [R1+0x30], R4 ;  /* 0x0000300401007387 */ /* 0x0001e80000100a00 */
[----:B------:R1:W-:Y:S01]  /*18570*/  STL.64 [R1+0x38], R6 ;  /* 0x0000380601007387 */ /* 0x0003e20000100a00 */
[----:B0-----:R-:W-:Y:S02]  /*18580*/  IMAD.MOV.U32 R4, RZ, RZ, R16 ;  /* 0x000000ffff047224 */ /* 0x001fe400078e0010 */
[----:B------:R-:W-:Y:S02]  /*18590*/  IMAD.MOV.U32 R5, RZ, RZ, R18 ;  /* 0x000000ffff057224 */ /* 0x000fe400078e0012 */
[----:B-1----:R-:W-:Y:S02]  /*185a0*/  IMAD.MOV.U32 R6, RZ, RZ, R12 ;  /* 0x000000ffff067224 */ /* 0x002fe400078e000c */
[----:B------:R-:W-:Y:S01]  /*185b0*/  IMAD.MOV.U32 R7, RZ, RZ, R14 ;  /* 0x000000ffff077224 */ /* 0x000fe200078e000e */
[----:B--2---:R-:W-:-:S02]  /*185c0*/  F2FP.F16.E4M3.UNPACK_B R3, R24 ;  /* 0x00000018ff03723e */ /* 0x004fc400020006ff */
[----:B------:R-:W-:Y:S01]  /*185d0*/  F2FP.F16.E4M3.UNPACK_B R2, R25 ;  /* 0x00000019ff02723e */ /* 0x000fe200020006ff */
[----:B------:R-:W2:Y:S04]  /*185e0*/  LDL.LU R24, [R1+0xa0] ;  /* 0x0000a00001187983 */ /* 0x000ea80000300800 */
[----:B------:R-:W2:Y:S04]  /*185f0*/  LDL.LU R25, [R1+0xa4] ;  /* 0x0000a40001197983 */ /* 0x000ea80000300800 */
[----:B------:R-:W2:Y:S04]  /*18600*/  LDL.LU R26, [R1+0xa8] ;  /* 0x0000a800011a7983 */ /* 0x000ea80000300800 */
[----:B------:R-:W2:Y:S01]  /*18610*/  LDL.LU R27, [R1+0xac] ;  /* 0x0000ac00011b7983 */ /* 0x000ea20000300800 */
[----:B---3--:R-:W-:Y:S01]  /*18620*/  HMMA.16816.F32 R20, R4, R2, R20 ;  /* 0x000000020414723c */ /* 0x008fe20000001814 */
[----:B------:R-:W-:-:S02]  /*18630*/  F2FP.F16.E4M3.UNPACK_B R2, R29 ;  /* 0x0000001dff02723e */ /* 0x000fc400020006ff */
[----:B------:R-:W-:-:S07]  /*18640*/  F2FP.F16.E4M3.UNPACK_B R3, R28 ;  /* 0x0000001cff03723e */ /* 0x000fce00020006ff */
[----:B----4-:R-:W-:Y:S01]  /*18650*/  HMMA.16816.F32 R8, R4, R2, R8 ;  /* 0x000000020408723c */ /* 0x010fe20000001808 */
[----:B------:R-:W0:Y:S08]  /*18660*/  LDSM.16.M88.4 R4, [R0+UR7+0x25080] ;  /* 0x025080070004783b */ /* 0x000e300008000200 */
[----:B------:R-:W-:Y:S04]  /*18670*/  STL.64 [R1+0x14f0], R22 ;  /* 0x0014f01601007387 */ /* 0x000fe80000100a00 */
[----:B------:R1:W-:Y:S04]  /*18680*/  STL.64 [R1+0x14e8], R20 ;  /* 0x0014e81401007387 */ /* 0x0003e80000100a00 */
[----:B-1----:R-:W3:Y:S04]  /*18690*/  LDL.LU R20, [R1+0xf0] ;  /* 0x0000f00001147983 */ /* 0x002ee80000300800 */
[----:B------:R-:W3:Y:S04]  /*186a0*/  LDL.LU R21, [R1+0xf4] ;  /* 0x0000f40001157983 */ /* 0x000ee80000300800 */
[----:B------:R-:W3:Y:S04]  /*186b0*/  LDL.LU R22, [R1+0xf8] ;  /* 0x0000f80001167983 */ /* 0x000ee80000300800 */
[----:B------:R-:W3:Y:S04]  /*186c0*/  LDL.LU R23, [R1+0xfc] ;  /* 0x0000fc0001177983 */ /* 0x000ee80000300800 */
[----:B------:R-:W-:Y:S01]  /*186d0*/  STL.64 [R1+0x1500], R10 ;  /* 0x0015000a01007387 */ /* 0x000fe20000100a00 */
[----:B0-----:R-:W-:-:S03]  /*186e0*/  IMAD.MOV.U32 R2, RZ, RZ, R4 ;  /* 0x000000ffff027224 */ /* 0x001fc600078e0004 */
[----:B------:R-:W-:Y:S01]  /*186f0*/  STL.64 [R1+0x14f8], R8 ;  /* 0x0014f80801007387 */ /* 0x000fe20000100a00 */
[----:B------:R-:W-:-:S03]  /*18700*/  IMAD.MOV.U32 R3, RZ, RZ, R5 ;  /* 0x000000ffff037224 */ /* 0x000fc600078e0005 */
[----:B------:R-:W-:Y:S04]  /*18710*/  STL.64 [R1+0x130], R4 ;  /* 0x0001300401007387 */ /* 0x000fe80000100a00 */
        /* <DEDUP_REMOVED lines=17> */
[----:B--2---:R-:W-:-:S15]  /*18830*/  HMMA.16816.F32 R4, R4, R2, R24 ;  /* 0x000000020404723c */ /* 0x004fde0000001818 */
[----:B------:R-:W-:-:S04]  /*18840*/  NOP ;  /* 0x0000000000007918 */ /* 0x000fc80000000000 */
[----:B------:R0:W-:Y:S04]  /*18850*/  STL [R1+0x14e4], R4 ;  /* 0x0014e40401007387 */ /* 0x0001e80000100800 */
[----:B------:R1:W-:Y:S04]  /*18860*/  STL [R1+0x14e0], R5 ;  /* 0x0014e00501007387 */ /* 0x0003e80000100800 */
[----:B------:R2:W-:Y:S04]  /*18870*/  STL [R1+0x14dc], R6 ;  /* 0x0014dc0601007387 */ /* 0x0005e80000100800 */
[----:B------:R4:W-:Y:S04]  /*18880*/  STL [R1+0x14d8], R7 ;  /* 0x0014d80701007387 */ /* 0x0009e80000100800 */
[----:B0-----:R-:W3:Y:S04]  /*18890*/  LDL.LU R4, [R1+0x90] ;  /* 0x0000900001047983 */ /* 0x001ee80000300800 */
[----:B-1----:R-:W3:Y:S04]  /*188a0*/  LDL.LU R5, [R1+0x94] ;  /* 0x0000940001057983 */ /* 0x002ee80000300800 */
[----:B--2---:R-:W3:Y:S04]  /*188b0*/  LDL.LU R6, [R1+0x98] ;  /* 0x0000980001067983 */ /* 0x004ee80000300800 */
[----:B----4-:R-:W3:Y:S01]  /*188c0*/  LDL.LU R7, [R1+0x9c] ;  /* 0x00009c0001077983 */ /* 0x010ee20000300800 */
[----:B------:R-:W-:Y:S01]  /*188d0*/  F2FP.F16.E4M3.UNPACK_B R2, R11 ;  /* 0x0000000bff02723e */ /* 0x000fe200020006ff */
[----:B------:R-:W-:Y:S01]  /*188e0*/  IMAD.MOV.U32 R24, RZ, RZ, R16 ;  /* 0x000000ffff187224 */ /* 0x000fe200078e0010 */
[----:B------:R-:W-:Y:S01]  /*188f0*/  F2FP.F16.E4M3.UNPACK_B R3, R10 ;  /* 0x0000000aff03723e */ /* 0x000fe200020006ff */
[----:B------:R-:W-:-:S02]  /*18900*/  IMAD.MOV.U32 R25, RZ, RZ, R18 ;  /* 0x000000ffff197224 */ /* 0x000fc400078e0012 */
[----:B------:R-:W-:Y:S02]  /*18910*/  IMAD.MOV.U32 R26, RZ, RZ, R12 ;  /* 0x000000ffff1a7224 */ /* 0x000fe400078e000c */
[----:B------:R-:W-:-:S07]  /*18920*/  IMAD.MOV.U32 R27, RZ, RZ, R14 ;  /* 0x000000ffff1b7224 */ /* 0x000fce00078e000e */
[----:B---3--:R-:W-:Y:S01]  /*18930*/  HMMA.16816.F32 R4, R24, R2, R4 ;  /* 0x000000021804723c */ /* 0x008fe20000001804 */
[----:B------:R-:W-:Y:S02]  /*18940*/  F2FP.F16.E4M3.UNPACK_B R2, R9 ;  /* 0x00000009ff02723e */ /* 0x000fe400020006ff */
[----:B------:R-:W-:-:S07]  /*18950*/  F2FP.F16.E4M3.UNPACK_B R3, R8 ;  /* 0x00000008ff03723e */ /* 0x000fce00020006ff */
[----:B------:R-:W-:Y:S09]  /*18960*/  HMMA.16816.F32 R8, R24, R2, R20 ;  /* 0x000000021808723c */ /* 0x000ff20000001814 */
[----:B------:R0:W-:Y:S04]  /*18970*/  STL.64 [R1+0x90], R4 ;  /* 0x0000900401007387 */ /* 0x0001e80000100a00 */
[----:B------:R1:W-:Y:S04]  /*18980*/  STL.64 [R1+0x98], R6 ;  /* 0x0000980601007387 */ /* 0x0003e80000100a00 */
[----:B------:R-:W2:Y:S02]  /*18990*/  LDL.LU R20, [R1+0x100] ;  /* 0x0001000001147983 */ /* 0x000ea40000300800 */
[----:B0-----:R-:W-:-:S02]  /*189a0*/  IMAD.MOV.U32 R4, RZ, RZ, R8 ;  /* 0x000000ffff047224 */ /* 0x001fc400078e0008 */
[----:B------:R-:W2:Y:S01]  /*189b0*/  LDL.LU R21, [R1+0x104] ;  /* 0x0001040001157983 */ /* 0x000ea20000300800 */
[----:B------:R-:W-:Y:S02]  /*189c0*/  IMAD.MOV.U32 R5, RZ, RZ, R9 ;  /* 0x000000ffff057224 */ /* 0x000fe400078e0009 */
[----:B-1----:R-:W-:Y:S01]  /*189d0*/  IMAD.MOV.U32 R6, RZ, RZ, R10 ;  /* 0x000000ffff067224 */ /* 0x002fe200078e000a */
[----:B------:R-:W2:Y:S01]  /*189e0*/  LDL.LU R22, [R1+0x108] ;  /* 0x0001080001167983 */ /* 0x000ea20000300800 */
[----:B------:R-:W-:-:S03]  /*189f0*/  IMAD.MOV.U32 R7, RZ, RZ, R11 ;  /* 0x000000ffff077224 */ /* 0x000fc600078e000b */
[----:B------:R-:W0:Y:S04]  /*18a00*/  LDSM.16.M88.4 R8, [R0+UR7+0x26880] ;  /* 0x026880070008783b */ /* 0x000e280008000200 */
[----:B------:R-:W2:Y:S04]  /*18a10*/  LDL.LU R23, [R1+0x10c] ;  /* 0x00010c0001177983 */ /* 0x000ea80000300800 */
[----:B------:R-:W-:Y:S04]  /*18a20*/  STL.64 [R1+0x1510], R6 ;  /* 0x0015100601007387 */ /* 0x000fe80000100a00 */
[----:B------:R-:W-:Y:S04]  /*18a30*/  STL.64 [R1+0x1508], R4 ;  /* 0x0015080401007387 */ /* 0x000fe80000100a00 */
[----:B------:R-:W1:Y:S04]  /*18a40*/  LDSM.16.M88.4 R4, [R0+UR7+0x27080] ;  /* 0x027080070004783b */ /* 0x000e680008000200 */
[----:B0-----:R-:W-:Y:S01]  /*18a50*/  STL.64 [R1+0x180], R8 ;  /* 0x0001800801007387 */ /* 0x001fe20000100a00 */
[----:B------:R-:W-:-:S02]  /*18a60*/  IMAD.MOV.U32 R2, RZ, RZ, R8 ;  /* 0x000000ffff027224 */ /* 0x000fc400078e0008 */
[----:B------:R-:W-:Y:S01]  /*18a70*/  IMAD.MOV.U32 R3, RZ, RZ, R9 ;  /* 0x000000ffff037224 */ /* 0x000fe200078e0009 */
[----:B------:R-:W-:Y:S01]  /*18a80*/  STL.64 [R1+0x188], R10 ;  /* 0x0001880a01007387 */ /* 0x000fe20000100a00 */
[----:B------:R-:W-:Y:S02]  /*18a90*/  IMAD.MOV.U32 R28, RZ, RZ, R10 ;  /* 0x000000ffff1c7224 */ /* 0x000fe400078e000a */
[----:B------:R-:W-:Y:S02]  /*18aa0*/  IMAD.MOV.U32 R29, RZ, RZ, R11 ;  /* 0x000000ffff1d7224 */ /* 0x000fe400078e000b */
[----:B------:R-:W0:Y:S04]  /*18ab0*/  LDSM.16.M88.4 R8, [R0+UR7+0x27880] ;  /* 0x027880070008783b */ /* 0x000e280008000200 */
[----:B------:R3:W-:Y:S04]  /*18ac0*/  STL [R1+0x144c], R29 ;  /* 0x00144c1d01007387 */ /* 0x0007e80000100800 */
[----:B------:R4:W-:Y:S04]  /*18ad0*/  STL [R1+0x1448], R28 ;  /* 0x0014481c01007387 */ /* 0x0009e80000100800 */
[----:B-1----:R1:W-:Y:S01]  /*18ae0*/  STL.64 [R1+0x1d8], R6 ;  /* 0x0001d80601007387 */ /* 0x0023e20000100a00 */
[----:B---3--:R-:W-:-:S03]  /*18af0*/  IMAD.MOV.U32 R29, RZ, RZ, R4 ;  /* 0x000000ffff1d7224 */ /* 0x008fc600078e0004 */
[----:B------:R-:W3:Y:S01]  /*18b00*/  LDL.LU R4, [R1+0x110] ;  /* 0x0001100001047983 */ /* 0x000ee20000300800 */
[----:B----4-:R-:W-:-:S03]  /*18b10*/  IMAD.MOV.U32 R28, RZ, RZ, R5 ;  /* 0x000000ffff1c7224 */ /* 0x010fc600078e0005 */
[----:B------:R-:W3:Y:S01]  /*18b20*/  LDL.LU R5, [R1+0x114] ;  /* 0x0001140001057983 */ /* 0x000ee20000300800 */
[----:B-1----:R-:W-:Y:S02]  /*18b30*/  IMAD.MOV.U32 R6, RZ, RZ, R19 ;  /* 0x000000ffff067224 */ /* 0x002fe400078e0013 */
[----:B-----5:R-:W-:Y:S02]  /*18b40*/  IMAD.MOV.U32 R7, RZ, RZ, R15 ;  /* 0x000000ffff077224 */ /* 0x020fe400078e000f */
[----:B0-----:R-:W-:Y:S01]  /*18b50*/  IMAD.MOV.U32 R0, RZ, RZ, R11 ;  /* 0x000000ffff007224 */ /* 0x001fe200078e000b */
[----:B------:R0:W-:Y:S01]  /*18b60*/  STL.64 [R1+0x220], R8 ;  /* 0x0002200801007387 */ /* 0x0001e20000100a00 */
[----:B------:R-:W-:-:S03]  /*18b70*/  IMAD.MOV.U32 R19, RZ, RZ, R8 ;  /* 0x000000ffff137224 */ /* 0x000fc600078e0008 */
[----:B------:R1:W-:Y:S01]  /*18b80*/  STL.64 [R1+0x228], R10 ;  /* 0x0002280a01007387 */ /* 0x0003e20000100a00 */
[----:B------:R-:W-:-:S03]  /*18b90*/  IMAD.MOV.U32 R15, RZ, RZ, R9 ;  /* 0x000000ffff0f7224 */ /* 0x000fc600078e0009 */
[----:B------:R-:W-:Y:S04]  /*18ba0*/  STL [R1+0x1450], R0 ;  /* 0x0014500001007387 */ /* 0x000fe80000100800 */
[----:B0-----:R-:W4:Y:S04]  /*18bb0*/  LDL.LU R8, [R1+0x70] ;  /* 0x0000700001087983 */ /* 0x001f280000300800 */
[----:B------:R-:W4:Y:S04]  /*18bc0*/  LDL.LU R9, [R1+0x74] ;  /* 0x0000740001097983 */ /* 0x000f280000300800 */
[----:B-1----:R-:W5:Y:S04]  /*18bd0*/  LDL.LU R10, [R1+0x78] ;  /* 0x00007800010a7983 */ /* 0x002f680000300800 */
[----:B------:R-:W5:Y:S01]  /*18be0*/  LDL.LU R11, [R1+0x7c] ;  /* 0x00007c00010b7983 */ /* 0x000f620000300800 */
[----:B------:R-:W-:-:S02]  /*18bf0*/  F2FP.F16.E4M3.UNPACK_B R2, R2 ;  /* 0x00000002ff02723e */ /* 0x000fc400020006ff */
[----:B------:R-:W-:Y:S01]  /*18c00*/  F2FP.F16.E4M3.UNPACK_B R3, R3 ;  /* 0x00000003ff03723e */ /* 0x000fe200020006ff */
[----:B-----5:R-:W-:Y:S04]  /*18c10*/  STL.64 [R1+0x1540], R10 ;  /* 0x0015400a01007387 */ /* 0x020fe80000100a00 */
[----:B----4-:R0:W-:Y:S04]  /*18c20*/  STL.64 [R1+0x1538], R8 ;  /* 0x0015380801007387 */ /* 0x0101e80000100a00 */
[----:B0-----:R-:W4:Y:S04]  /*18c30*/  LDL.LU R8, [R1+0x80] ;  /* 0x0000800001087983 */ /* 0x001f280000300800 */
[----:B------:R-:W4:Y:S04]  /*18c40*/  LDL.LU R9, [R1+0x84] ;  /* 0x0000840001097983 */ /* 0x000f280000300800 */
[----:B------:R-:W4:Y:S04]  /*18c50*/  LDL.LU R10, [R1+0x88] ;  /* 0x00008800010a7983 */ /* 0x000f280000300800 */
[----:B------:R-:W4:Y:S01]  /*18c60*/  LDL.LU R11, [R1+0x8c] ;  /* 0x00008c00010b7983 */ /* 0x000f220000300800 */
[----:B--2---:R-:W-:Y:S03]  /*18c70*/  HMMA.16816.F32 R24, R24, R2, R20 ;  /* 0x000000021818723c */ /* 0x004fe60000001814 */
[----:B------:R-:W2:Y:S01]  /*18c80*/  LDL.LU R22, [R1+0x190] ;  /* 0x0001900001167983 */ /* 0x000ea20000300800 */
[----:B------:R-:W-:-:S03]  /*18c90*/  F2FP.F16.E4M3.UNPACK_B R2, R29 ;  /* 0x0000001dff02723e */ /* 0x000fc600020006ff */
[----:B------:R-:W5:Y:S01]  /*18ca0*/  LDL.LU R23, [R1+0x194] ;  /* 0x0001940001177983 */ /* 0x000f620000300800 */
[----:B------:R-:W-:-:S11]  /*18cb0*/  F2FP.F16.E4M3.UNPACK_B R3, R28 ;  /* 0x0000001cff03723e */ /* 0x000fd600020006ff */
[----:B------:R0:W-:Y:S04]  /*18cc0*/  STL.64 [R1+0xd0], R24 ;  /* 0x0000d01801007387 */ /* 0x0001e80000100a00 */
[----:B------:R1:W-:Y:S01]  /*18cd0*/  STL.64 [R1+0xd8], R26 ;  /* 0x0000d81a01007387 */ /* 0x0003e20000100a00 */
[----:B0-----:R-:W-:Y:S02]  /*18ce0*/  IMAD.MOV.U32 R24, RZ, RZ, R16 ;  /* 0x000000ffff187224 */ /* 0x001fe400078e0010 */
[----:B------:R-:W-:Y:S02]  /*18cf0*/  IMAD.MOV.U32 R25, RZ, RZ, R18 ;  /* 0x000000ffff197224 */ /* 0x000fe400078e0012 */
[----:B-1----:R-:W-:Y:S02]  /*18d00*/  IMAD.MOV.U32 R26, RZ, RZ, R12 ;  /* 0x000000ffff1a7224 */ /* 0x002fe400078e000c */
[----:B------:R-:W-:-:S07]  /*18d10*/  IMAD.MOV.U32 R27, RZ, RZ, R14 ;  /* 0x000000ffff1b7224 */ /* 0x000fce00078e000e */
[----:B---3--:R-:W-:Y:S01]  /*18d20*/  HMMA.16816.F32 R24, R24, R2, R4 ;  /* 0x000000021818723c */ /* 0x008fe20000001804 */
[----:B------:R-:W3:Y:S01]  /*18d30*/  LDL.LU R4, [R1] ;  /* 0x0000000001047983 */ /* 0x000ee20000300800 */
[----:B------:R-:W-:Y:S02]  /*18d40*/  IMAD.MOV.U32 R6, RZ, RZ, R13 ;  /* 0x000000ffff067224 */ /* 0x000fe400078e000d */
[----:B------:R-:W-:Y:S01]  /*18d50*/  IMAD.MOV.U32 R7, RZ, RZ, R17 ;  /* 0x000000ffff077224 */ /* 0x000fe200078e0011 */
[----:B------:R-:W-:Y:S02]  /*18d60*/  F2FP.F16.E4M3.UNPACK_B R2, R19 ;  /* 0x00000013ff02723e */ /* 0x000fe400020006ff */
[----:B------:R-:W-:-:S12]  /*18d70*/  F2FP.F16.E4M3.UNPACK_B R3, R15 ;  /* 0x0000000fff03723e */ /* 0x000fd800020006ff */
[----:B------:R0:W-:Y:S04]  /*18d80*/  STL.64 [R1+0x120], R24 ;  /* 0x0001201801007387 */ /* 0x0001e80000100a00 */
[----:B------:R1:W-:Y:S04]  /*18d90*/  STL.64 [R1+0x128], R26 ;  /* 0x0001281a01007387 */ /* 0x0003e80000100a00 */
[----:B------:R-:W3:Y:S04]  /*18da0*/  LDL.LU R5, [R1+0x4] ;  /* 0x0000040001057983 */ /* 0x000ee80000300800 */
[----:B------:R-:W2:Y:S01]  /*18db0*/  LDL.LU R13, [R1+0x1554] ;  /* 0x00155400010d7983 */ /* 0x000ea20000300800 */
[----:B0-----:R-:W-:-:S03]  /*18dc0*/  IMAD.MOV.U32 R24, RZ, RZ, R16 ;  /* 0x000000ffff187224 */ /* 0x001fc600078e0010 */
[----:B------:R-:W3:Y:S01]  /*18dd0*/  LDL.LU R17, [R1+0x1550] ;  /* 0x0015500001117983 */ /* 0x000ee20000300800 */
[----:B------:R-:W-:-:S03]  /*18de0*/  IMAD.MOV.U32 R25, RZ, RZ, R18 ;  /* 0x000000ffff197224 */ /* 0x000fc600078e0012 */
[----:B------:R-:W5:Y:S01]  /*18df0*/  LDL.LU R20, [R1+0x140] ;  /* 0x0001400001147983 */ /* 0x000f620000300800 */
[----:B-1----:R-:W-:-:S03]  /*18e00*/  IMAD.MOV.U32 R26, RZ, RZ, R12 ;  /* 0x000000ffff1a7224 */ /* 0x002fc600078e000c */
[----:B------:R-:W5:Y:S01]  /*18e10*/  LDL.LU R21, [R1+0x144] ;  /* 0x0001440001157983 */ /* 0x000f620000300800 */
[----:B------:R-:W-:-:S03]  /*18e20*/  IMAD.MOV.U32 R27, RZ, RZ, R14 ;  /* 0x000000ffff1b7224 */ /* 0x000fc600078e000e */
[----:B------:R-:W5:Y:S04]  /*18e30*/  LDL.LU R16, [R1+0x174] ;  /* 0x0001740001107983 */ /* 0x000f680000300800 */
[----:B------:R-:W5:Y:S04]  /*18e40*/  LDL.LU R18, [R1+0x170] ;  /* 0x0001700001127983 */ /* 0x000f680000300800 */
[----:B------:R-:W5:Y:S04]  /*18e50*/  LDL.LU R19, [R1+0x154c] ;  /* 0x00154c0001137983 */ /* 0x000f680000300800 */
[----:B------:R-:W5:Y:S01]  /*18e60*/  LDL.LU R15, [R1+0x1548] ;  /* 0x00154800010f7983 */ /* 0x000f620000300800 */
[----:B----4-:R-:W-:Y:S03]  /*18e70*/  HMMA.16816.F32 R24, R24, R2, R8 ;  /* 0x000000021818723c */ /* 0x010fe60000001808 */
[----:B------:R-:W4:Y:S04]  /*18e80*/  LDL.LU.64 R10, [R1+0x1540] ;  /* 0x00154000010a7983 */ /* 0x000f280000300a00 */
[----:B------:R-:W4:-:S12]  /*18e90*/  LDL.LU.64 R8, [R1+0x1538] ;  /* 0x0015380001087983 */ /* 0x000f180000300a00 */
[----:B------:R-:W-:Y:S01]  /*18ea0*/  STL.64 [R1+0x110], R24 ;  /* 0x0001101801007387 */ /* 0x000fe20000100a00 */
[----:B------:R-:W-:-:S03]  /*18eb0*/  IMAD.MOV.U32 R0, RZ, RZ, R27 ;  /* 0x000000ffff007224 */ /* 0x000fc600078e001b */
[----:B------:R2:W-:Y:S02]  /*18ec0*/  STL [R1+0x118], R26 ;  /* 0x0001181a01007387 */ /* 0x0005e40000100800 */
[----:B--2---:R-:W-:Y:S02]  /*18ed0*/  IMAD.MOV.U32 R26, RZ, RZ, R13 ;  /* 0x000000ffff1a7224 */ /* 0x004fe400078e000d */
[----:B---3--:R-:W-:Y:S01]  /*18ee0*/  IMAD.MOV.U32 R24, RZ, RZ, R17 ;  /* 0x000000ffff187224 */ /* 0x008fe200078e0011 */
[----:B-----5:R-:W-:Y:S02]  /*18ef0*/  F2FP.F16.E4M3.UNPACK_B R3, R16.H1 ;  /* 0x00000010ff03723e */ /* 0x020fe400030006ff */
[----:B------:R-:W-:Y:S01]  /*18f00*/  F2FP.F16.E4M3.UNPACK_B R2, R18.H1 ;  /* 0x00000012ff02723e */ /* 0x000fe200030006ff */
[----:B------:R-:W-:Y:S02]  /*18f10*/  IMAD.MOV.U32 R25, RZ, RZ, R19 ;  /* 0x000000ffff197224 */ /* 0x000fe400078e0013 */
[----:B------:R-:W-:-:S07]  /*18f20*/  IMAD.MOV.U32 R27, RZ, RZ, R15 ;  /* 0x000000ffff1b7224 */ /* 0x000fce00078e000f */
[----:B----4-:R-:W-:Y:S01]  /*18f30*/  HMMA.16816.F32 R8, R24, R2, R8 ;  /* 0x000000021808723c */ /* 0x010fe20000001808 */
[----:B------:R-:W-:Y:S02]  /*18f40*/  F2FP.F16.E4M3.UNPACK_B R2, R22.H1 ;  /* 0x00000016ff02723e */ /* 0x000fe400030006ff */
[----:B------:R-:W-:-:S07]  /*18f50*/  F2FP.F16.E4M3.UNPACK_B R3, R23.H1 ;  /* 0x00000017ff03723e */ /* 0x000fce00030006ff */
[----:B------:R-:W-:Y:S09]  /*18f60*/  HMMA.16816.F32 R4, R24, R2, R4 ;  /* 0x000000021804723c */ /* 0x000ff20000001804 */
[----:B------:R0:W-:Y:S01]  /*18f70*/  STL.64 [R1+0x100], R8 ;  /* 0x0001000801007387 */ /* 0x0001e20000100a00 */
[----:B------:R-:W-:-:S02]  /*18f80*/  IMAD.MOV.U32 R18, RZ, RZ, R10 ;  /* 0x000000ffff127224 */ /* 0x000fc400078e000a */
[----:B------:R-:W-:Y:S01]  /*18f90*/  IMAD.MOV.U32 R16, RZ, RZ, R11 ;  /* 0x000000ffff107224 */ /* 0x000fe200078e000b */
[----:B0-----:R-:W2:Y:S04]  /*18fa0*/  LDL.LU R8, [R1+0x10] ;  /* 0x0000100001087983 */ /* 0x001ea80000300800 */
[----:B------:R-:W2:Y:S04]  /*18fb0*/  LDL.LU R9, [R1+0x14] ;  /* 0x0000140001097983 */ /* 0x000ea80000300800 */
[----:B------:R-:W2:Y:S04]  /*18fc0*/  LDL.LU R10, [R1+0x18] ;  /* 0x00001800010a7983 */ /* 0x000ea80000300800 */
[----:B------:R-:W2:Y:S04]  /*18fd0*/  LDL.LU R11, [R1+0x1c] ;  /* 0x00001c00010b7983 */ /* 0x000ea80000300800 */
[----:B------:R-:W3:Y:S01]  /*18fe0*/  LDL.LU R22, [R1+0x160] ;  /* 0x0001600001167983 */ /* 0x000ee20000300800 */
[----:B------:R-:W-:-:S03]  /*18ff0*/  IMAD.MOV.U32 R14, RZ, RZ, R6 ;  /* 0x000000ffff0e7224 */ /* 0x000fc600078e0006 */
[----:B------:R-:W4:Y:S01]  /*19000*/  LDL.LU R23, [R1+0x164] ;  /* 0x0001640001177983 */ /* 0x000f220000300800 */
[----:B------:R-:W-:-:S03]  /*19010*/  IMAD.MOV.U32 R12, RZ, RZ, R7 ;  /* 0x000000ffff0c7224 */ /* 0x000fc600078e0007 */
[----:B------:R0:W-:Y:S04]  /*19020*/  STL.64 [R1+0xf0], R4 ;  /* 0x0000f00401007387 */ /* 0x0001e80000100a00 */
[----:B0-----:R-:W5:Y:S04]  /*19030*/  LDL.LU R4, [R1+0x50] ;  /* 0x0000500001047983 */ /* 0x001f680000300800 */
[----:B------:R-:W5:Y:S04]  /*19040*/  LDL.LU R5, [R1+0x54] ;  /* 0x0000540001057983 */ /* 0x000f680000300800 */
[----:B------:R-:W2:Y:S04]  /*19050*/  LDL.LU R6, [R1+0x58] ;  /* 0x0000580001067983 */ /* 0x000ea80000300800 */
[----:B------:R-:W2:Y:S04]  /*19060*/  LDL.LU R7, [R1+0x5c] ;  /* 0x00005c0001077983 */ /* 0x000ea80000300800 */
[----:B--2---:R-:W-:Y:S04]  /*19070*/  STL.64 [R1+0x1520], R6 ;  /* 0x0015200601007387 */ /* 0x004fe80000100a00 */
[----:B-----5:R0:W-:Y:S04]  /*19080*/  STL.64 [R1+0x1518], R4 ;  /* 0x0015180401007387 */ /* 0x0201e80000100a00 */
[----:B0-----:R-:W2:Y:S04]  /*19090*/  LDL.LU R4, [R1+0x60] ;  /* 0x0000600001047983 */ /* 0x001ea80000300800 */
[----:B------:R-:W2:Y:S04]  /*190a0*/  LDL.LU R5, [R1+0x64] ;  /* 0x0000640001057983 */ /* 0x000ea80000300800 */
[----:B------:R-:W5:Y:S04]  /*190b0*/  LDL.LU R6, [R1+0x68] ;  /* 0x0000680001067983 */ /* 0x000f680000300800 */
[----:B------:R-:W5:Y:S01]  /*190c0*/  LDL.LU R7, [R1+0x6c] ;  /* 0x00006c0001077983 */ /* 0x000f620000300800 */
[----:B------:R-:W-:-:S02]  /*190d0*/  F2FP.F16.E4M3.UNPACK_B R2, R20.H1 ;  /* 0x00000014ff02723e */ /* 0x000fc400030006ff */
[----:B------:R-:W-:-:S07]  /*190e0*/  F2FP.F16.E4M3.UNPACK_B R3, R21.H1 ;  /* 0x00000015ff03723e */ /* 0x000fce00030006ff */
[----:B------:R-:W-:Y:S01]  /*190f0*/  HMMA.16816.F32 R24, R24, R2, R8 ;  /* 0x000000021818723c */ /* 0x000fe20000001808 */
[----:B-----5:R-:W-:Y:S04]  /*19100*/  STL.64 [R1+0x1530], R6 ;  /* 0x0015300601007387 */ /* 0x020fe80000100a00 */
[----:B--2---:R0:W-:Y:S04]  /*19110*/  STL.64 [R1+0x1528], R4 ;  /* 0x0015280401007387 */ /* 0x0041e80000100a00 */
[----:B0-----:R-:W2:Y:S04]  /*19120*/  LDL.LU R4, [R1+0x20] ;  /* 0x0000200001047983 */ /* 0x001ea80000300800 */
[----:B------:R-:W2:Y:S04]  /*19130*/  LDL.LU R5, [R1+0x24] ;  /* 0x0000240001057983 */ /* 0x000ea80000300800 */
[----:B------:R-:W2:Y:S04]  /*19140*/  LDL.LU R6, [R1+0x28] ;  /* 0x0000280001067983 */ /* 0x000ea80000300800 */
[----:B------:R-:W2:Y:S01]  /*19150*/  LDL.LU R7, [R1+0x2c] ;  /* 0x00002c0001077983 */ /* 0x000ea20000300800 */
[----:B---3--:R-:W-:-:S03]  /*19160*/  F2FP.F16.E4M3.UNPACK_B R2, R22.H1 ;  /* 0x00000016ff02723e */ /* 0x008fc600030006ff */
[----:B------:R-:W3:Y:S01]  /*19170*/  LDL.LU R8, [R1+0x40] ;  /* 0x0000400001087983 */ /* 0x000ee20000300800 */
[----:B----4-:R-:W-:-:S03]  /*19180*/  F2FP.F16.E4M3.UNPACK_B R3, R23.H1 ;  /* 0x00000017ff03723e */ /* 0x010fc600030006ff */
        /* <DEDUP_REMOVED lines=9> */
[----:B------:R-:W4:Y:S04]  /*19220*/  LDL.LU R20, [R1+0x30] ;  /* 0x0000300001147983 */ /* 0x000f280000300800 */
[----:B------:R-:W4:Y:S04]  /*19230*/  LDL.LU R21, [R1+0x34] ;  /* 0x0000340001157983 */ /* 0x000f280000300800 */
[----:B------:R-:W4:Y:S04]  /*19240*/  LDL.LU R22, [R1+0x38] ;  /* 0x0000380001167983 */ /* 0x000f280000300800 */
[----:B------:R-:W4:Y:S01]  /*19250*/  LDL.LU R23, [R1+0x3c] ;  /* 0x00003c0001177983 */ /* 0x000f220000300800 */
[----:B--2---:R-:W-:Y:S03]  /*19260*/  HMMA.16816.F32 R24, R24, R2, R4 ;  /* 0x000000021818723c */ /* 0x004fe60000001804 */
[----:B------:R-:W2:Y:S04]  /*19270*/  LDL.LU.64 R6, [R1+0x1530] ;  /* 0x0015300001067983 */ /* 0x000ea80000300a00 */
[----:B------:R-:W2:Y:S04]  /*19280*/  LDL.LU.64 R4, [R1+0x1528] ;  /* 0x0015280001047983 */ /* 0x000ea80000300a00 */
        /* <DEDUP_REMOVED lines=10> */
[----:B------:R-:W-:Y:S01]  /*19330*/  HMMA.16816.F32 R24, R24, R2, R4 ;  /* 0x000000021818723c */ /* 0x000fe20000001804 */
[----:B------:R-:W2:Y:S04]  /*19340*/  LDL.LU.64 R6, [R1+0x1520] ;  /* 0x0015200001067983 */ /* 0x000ea80000300a00 */
[----:B------:R-:W2:Y:S04]  /*19350*/  LDL.LU.64 R4, [R1+0x1518] ;  /* 0x0015180001047983 */ /* 0x000ea80000300a00 */
        /* <DEDUP_REMOVED lines=12> */
[----:B------:R-:W5:Y:S04]  /*19420*/  LDL.LU.64 R4, [R1+0x1508] ;  /* 0x0015080001047983 */ /* 0x000f680000300a00 */
        /* <DEDUP_REMOVED lines=12> */
[----:B------:R-:W2:Y:S04]  /*194f0*/  LDL.LU.64 R8, [R1+0x14f8] ;  /* 0x0014f80001087983 */ /* 0x000ea80000300a00 */
[----:B------:R-:W3:Y:S04]  /*19500*/  LDL.LU R2, [R1+0x1f0] ;  /* 0x0001f00001027983 */ /* 0x000ee80000300800 */
[----:B------:R-:W2:Y:S06]  /*19510*/  LDL.LU R3, [R1+0x1f4] ;  /* 0x0001f40001037983 */ /* 0x000eac0000300800 */
[----:B------:R0:W-:Y:S04]  /*19520*/  STL.64 [R1+0x70], R24 ;  /* 0x0000701801007387 */ /* 0x0001e80000100a00 */
[----:B------:R1:W-:Y:S01]  /*19530*/  STL.64 [R1+0x78], R26 ;  /* 0x0000781a01007387 */ /* 0x0003e20000100a00 */
[----:B0-----:R-:W-:-:S02]  /*19540*/  IMAD.MOV.U32 R24, RZ, RZ, R17 ;  /* 0x000000ffff187224 */ /* 0x001fc400078e0011 */
[----:B------:R-:W-:Y:S02]  /*19550*/  IMAD.MOV.U32 R25, RZ, RZ, R19 ;  /* 0x000000ffff197224 */ /* 0x000fe400078e0013 */
[----:B-1----:R-:W-:Y:S02]  /*19560*/  IMAD.MOV.U32 R26, RZ, RZ, R13 ;  /* 0x000000ffff1a7224 */ /* 0x002fe400078e000d */
[----:B------:R-:W-:Y:S01]  /*19570*/  IMAD.MOV.U32 R27, RZ, RZ, R15 ;  /* 0x000000ffff1b7224 */ /* 0x000fe200078e000f */
[----:B---3--:R-:W-:Y:S02]  /*19580*/  F2FP.F16.E4M3.UNPACK_B R2, R2.H1 ;  /* 0x00000002ff02723e */ /* 0x008fe400030006ff */
[----:B--2---:R-:W-:-:S07]  /*19590*/  F2FP.F16.E4M3.UNPACK_B R3, R3.H1 ;  /* 0x00000003ff03723e */ /* 0x004fce00030006ff */
[----:B----4-:R-:W-:Y:S01]  /*195a0*/  HMMA.16816.F32 R24, R24, R2, R20 ;  /* 0x000000021818723c */ /* 0x010fe20000001814 */
        /* <DEDUP_REMOVED lines=12> */
[----:B--2---:R-:W-:Y:S01]  /*19670*/  HMMA.16816.F32 R24, R24, R2, R20 ;  /* 0x000000021818723c */ /* 0x004fe20000001814 */
[----:B------:R-:W2:Y:S04]  /*19680*/  LDL.LU R22, [R1+0x210] ;  /* 0x0002100001167983 */ /* 0x000ea80000300800 */
[----:B------:R-:W3:Y:S01]  /*19690*/  LDL.LU R23, [R1+0x214] ;  /* 0x0002140001177983 */ /* 0x000ee20000300800 */
[----:B------:R-:W-:Y:S02]  /*196a0*/  IMAD.MOV.U32 R20, RZ, RZ, R17 ;  /* 0x000000ffff147224 */ /* 0x000fe400078e0011 */
[----:B------:R-:W-:-:S11]  /*196b0*/  IMAD.MOV.U32 R21, RZ, RZ, R19 ;  /* 0x000000ffff157224 */ /* 0x000fd600078e0013 */
[----:B------:R0:W-:Y:S04]  /*196c0*/  STL.64 [R1], R24 ;  /* 0x0000001801007387 */ /* 0x0001e80000100a00 */
[----:B------:R1:W-:Y:S04]  /*196d0*/  STL.64 [R1+0x8], R26 ;  /* 0x0000081a01007387 */ /* 0x0003e80000100a00 */
[----:B0-----:R-:W4:Y:S04]  /*196e0*/  LDL.LU R24, [R1+0x130] ;  /* 0x0001300001187983 */ /* 0x001f280000300800 */
[----:B------:R-:W4:Y:S04]  /*196f0*/  LDL.LU R25, [R1+0x134] ;  /* 0x0001340001197983 */ /* 0x000f280000300800 */
[----:B-1----:R-:W4:Y:S04]  /*19700*/  LDL.LU R26, [R1+0x1a0] ;  /* 0x0001a000011a7983 */ /* 0x002f280000300800 */
[----:B------:R-:W4:Y:S01]  /*19710*/  LDL.LU R27, [R1+0x1a4] ;  /* 0x0001a400011b7983 */ /* 0x000f220000300800 */
[----:B--2---:R-:W-:Y:S01]  /*19720*/  F2FP.F16.E4M3.UNPACK_B R2, R22.H1 ;  /* 0x00000016ff02723e */ /* 0x004fe200030006ff */
[----:B------:R-:W-:Y:S01]  /*19730*/  IMAD.MOV.U32 R22, RZ, RZ, R13 ;  /* 0x000000ffff167224 */ /* 0x000fe200078e000d */
[----:B---3--:R-:W-:Y:S01]  /*19740*/  F2FP.F16.E4M3.UNPACK_B R3, R23.H1 ;  /* 0x00000017ff03723e */ /* 0x008fe200030006ff */
[----:B------:R-:W-:-:S07]  /*19750*/  IMAD.MOV.U32 R23, RZ, RZ, R15 ;  /* 0x000000ffff177224 */ /* 0x000fce00078e000f */
[----:B------:R-:W-:-:S15]  /*19760*/  HMMA.16816.F32 R8, R20, R2, R8 ;  /* 0x000000021408723c */ /* 0x000fde0000001808 */
[----:B------:R-:W-:-:S04]  /*19770*/  NOP ;  /* 0x0000000000007918 */ /* 0x000fc80000000000 */
[----:B------:R-:W-:Y:S04]  /*19780*/  STL.64 [R1+0x10], R8 ;  /* 0x0000100801007387 */ /* 0x000fe80000100a00 */
[----:B------:R-:W-:Y:S04]  /*19790*/  STL.64 [R1+0x18], R10 ;  /* 0x0000180a01007387 */ /* 0x000fe80000100a00 */
[----:B------:R-:W2:Y:S04]  /*197a0*/  LDL.LU R22, [R1+0x180] ;  /* 0x0001800001167983 */ /* 0x000ea80000300800 */
[----:B------:R-:W2:Y:S01]  /*197b0*/  LDL.LU R23, [R1+0x184] ;  /* 0x0001840001177983 */ /* 0x000ea20000300800 */
[----:B-----5:R-:W-:-:S02]  /*197c0*/  IMAD.MOV.U32 R20, RZ, RZ, R4 ;  /* 0x000000ffff147224 */ /* 0x020fc400078e0004 */
[----:B------:R-:W-:Y:S01]  /*197d0*/  IMAD.MOV.U32 R21, RZ, RZ, R5 ;  /* 0x000000ffff157224 */ /* 0x000fe200078e0005 */
[----:B--2---:R0:W-:Y:S04]  /*197e0*/  STL.64 [R1+0x14c0], R22 ;  /* 0x0014c01601007387 */ /* 0x0041e80000100a00 */
[----:B------:R-:W2:Y:S04]  /*197f0*/  LDL.LU R4, [R1+0x14e4] ;  /* 0x0014e40001047983 */ /* 0x000ea80000300800 */
[----:B------:R-:W2:Y:S01]  /*19800*/  LDL.LU R5, [R1+0x14e0] ;  /* 0x0014e00001057983 */ /* 0x000ea20000300800 */
[----:B0-----:R-:W-:-:S03]  /*19810*/  IMAD.MOV.U32 R22, RZ, RZ, R6 ;  /* 0x000000ffff167224 */ /* 0x001fc600078e0006 */
[----:B------:R-:W2:Y:S01]  /*19820*/  LDL.LU R6, [R1+0x14dc] ;  /* 0x0014dc0001067983 */ /* 0x000ea20000300800 */
[----:B------:R-:W-:-:S03]  /*19830*/  IMAD.MOV.U32 R23, RZ, RZ, R7 ;  /* 0x000000ffff177224 */ /* 0x000fc600078e0007 */
[----:B------:R-:W2:Y:S04]  /*19840*/  LDL.LU R7, [R1+0x14d8] ;  /* 0x0014d80001077983 */ /* 0x000ea80000300800 */
[----:B------:R-:W-:Y:S04]  /*19850*/  STL.64 [R1+0x14d0], R22 ;  /* 0x0014d01601007387 */ /* 0x000fe80000100a00 */
[----:B------:R0:W-:Y:S04]  /*19860*/  STL.64 [R1+0x14c8], R20 ;  /* 0x0014c81401007387 */ /* 0x0001e80000100a00 */
[----:B0-----:R-:W3:Y:S04]  /*19870*/  LDL.LU R20, [R1+0x90] ;  /* 0x0000900001147983 */ /* 0x001ee80000300800 */
[----:B------:R-:W3:Y:S04]  /*19880*/  LDL.LU R21, [R1+0x94] ;  /* 0x0000940001157983 */ /* 0x000ee80000300800 */
[----:B------:R-:W3:Y:S04]  /*19890*/  LDL.LU R22, [R1+0x98] ;  /* 0x0000980001167983 */ /* 0x000ee80000300800 */
[----:B------:R-:W3:Y:S01]  /*198a0*/  LDL.LU R23, [R1+0x9c] ;  /* 0x00009c0001177983 */ /* 0x000ee20000300800 */
[----:B----4-:R-:W-:Y:S01]  /*198b0*/  F2FP.F16.E4M3.UNPACK_B R2, R24.H1 ;  /* 0x00000018ff02723e */ /* 0x010fe200030006ff */
[----:B------:R-:W-:Y:S01]  /*198c0*/  IMAD.MOV.U32 R8, RZ, RZ, R17 ;  /* 0x000000ffff087224 */ /* 0x000fe200078e0011 */
[----:B------:R-:W-:Y:S01]  /*198d0*/  F2FP.F16.E4M3.UNPACK_B R3, R25.H1 ;  /* 0x00000019ff03723e */ /* 0x000fe200030006ff */
[----:B------:R-:W-:-:S02]  /*198e0*/  IMAD.MOV.U32 R9, RZ, RZ, R19 ;  /* 0x000000ffff097224 */ /* 0x000fc400078e0013 */
[----:B------:R-:W-:Y:S02]  /*198f0*/  IMAD.MOV.U32 R10, RZ, RZ, R13 ;  /* 0x000000ffff0a7224 */ /* 0x000fe400078e000d */
[----:B------:R-:W-:-:S07]  /*19900*/  IMAD.MOV.U32 R11, RZ, RZ, R15 ;  /* 0x000000ffff0b7224 */ /* 0x000fce00078e000f */
[----:B--2---:R-:W-:Y:S01]  /*19910*/  HMMA.16816.F32 R4, R8, R2, R4 ;  /* 0x000000020804723c */ /* 0x004fe20000001804 */
[----:B------:R-:W2:Y:S01]  /*19920*/  LDL.LU R9, [R1+0x200] ;  /* 0x0002000001097983 */ /* 0x000ea20000300800 */
[----:B------:R-:W-:-:S03]  /*19930*/  F2FP.F16.E4M3.UNPACK_B R2, R26.H1 ;  /* 0x0000001aff02723e */ /* 0x000fc600030006ff */
[----:B------:R-:W4:Y:S01]  /*19940*/  LDL.LU R10, [R1+0x204] ;  /* 0x00020400010a7983 */ /* 0x000f220000300800 */
[----:B------:R-:W-:-:S13]  /*19950*/  F2FP.F16.E4M3.UNPACK_B R3, R27.H1 ;  /* 0x0000001bff03723e */ /* 0x000fda00030006ff */
[----:B------:R0:W-:Y:S04]  /*19960*/  STL.64 [R1+0x20], R4 ;  /* 0x0000200401007387 */ /* 0x0001e80000100a00 */
[----:B------:R1:W-:Y:S04]  /*19970*/  STL.64 [R1+0x28], R6 ;  /* 0x0000280601007387 */ /* 0x0003e80000100a00 */
[----:B------:R-:W5:Y:S01]  /*19980*/  LDL.LU R11, [R1+0x254] ;  /* 0x00025400010b7983 */ /* 0x000f620000300800 */
[----:B0-----:R-:W-:-:S03]  /*19990*/  IMAD.MOV.U32 R4, RZ, RZ, R17 ;  /* 0x000000ffff047224 */ /* 0x001fc600078e0011 */
[----:B------:R-:W5:Y:S01]  /*199a0*/  LDL.LU R24, [R1+0xd0] ;  /* 0x0000d00001187983 */ /* 0x000f620000300800 */
[----:B------:R-:W-:Y:S02]  /*199b0*/  IMAD.MOV.U32 R5, RZ, RZ, R19 ;  /* 0x000000ffff057224 */ /* 0x000fe400078e0013 */
[----:B-1----:R-:W-:Y:S01]  /*199c0*/  IMAD.MOV.U32 R6, RZ, RZ, R13 ;  /* 0x000000ffff067224 */ /* 0x002fe200078e000d */
[----:B------:R-:W5:Y:S01]  /*199d0*/  LDL.LU R25, [R1+0xd4] ;  /* 0x0000d40001197983 */ /* 0x000f620000300800 */
[----:B------:R-:W-:-:S03]  /*199e0*/  IMAD.MOV.U32 R7, RZ, RZ, R15 ;  /* 0x000000ffff077224 */ /* 0x000fc600078e000f */
[----:B------:R-:W5:Y:S04]  /*199f0*/  LDL.LU R26, [R1+0xd8] ;  /* 0x0000d800011a7983 */ /* 0x000f680000300800 */
[----:B------:R-:W5:Y:S01]  /*19a00*/  LDL.LU R27, [R1+0xdc] ;  /* 0x0000dc00011b7983 */ /* 0x000f620000300800 */
[----:B---3--:R-:W-:Y:S03]  /*19a10*/  HMMA.16816.F32 R4, R4, R2, R20 ;  /* 0x000000020404723c */ /* 0x008fe60000001814 */
[----:B------:R-:W3:Y:S04]  /*19a20*/  LDL.LU.64 R22, [R1+0x14d0] ;  /* 0x0014d00001167983 */ /* 0x000ee80000300a00 */
[----:B------:R-:W3:-:S12]  /*19a30*/  LDL.LU.64 R20, [R1+0x14c8] ;  /* 0x0014c80001147983 */ /* 0x000ed80000300a00 */
[----:B------:R0:W-:Y:S04]  /*19a40*/  STL.64 [R1+0x40], R4 ;  /* 0x0000400401007387 */ /* 0x0001e80000100a00 */
[----:B------:R1:W-:Y:S01]  /*19a50*/  STL.64 [R1+0x48], R6 ;  /* 0x0000480601007387 */ /* 0x0003e20000100a00 */
[----:B0-----:R-:W-:Y:S02]  /*19a60*/  IMAD.MOV.U32 R4, RZ, RZ, R17 ;  /* 0x000000ffff047224 */ /* 0x001fe400078e0011 */
[----:B------:R-:W-:Y:S02]  /*19a70*/  IMAD.MOV.U32 R5, RZ, RZ, R19 ;  /* 0x000000ffff057224 */ /* 0x000fe400078e0013 */
[----:B-1----:R-:W-:Y:S02]  /*19a80*/  IMAD.MOV.U32 R6, RZ, RZ, R13 ;  /* 0x000000ffff067224 */ /* 0x002fe400078e000d */
[----:B------:R-:W-:Y:S01]  /*19a90*/  IMAD.MOV.U32 R7, RZ, RZ, R15 ;  /* 0x000000ffff077224 */ /* 0x000fe200078e000f */
[----:B--2---:R-:W-:-:S02]  /*19aa0*/  F2FP.F16.E4M3.UNPACK_B R2, R9.H1 ;  /* 0x00000009ff02723e */ /* 0x004fc400030006ff */
[----:B----4-:R-:W-:-:S07]  /*19ab0*/  F2FP.F16.E4M3.UNPACK_B R3, R10.H1 ;  /* 0x0000000aff03723e */ /* 0x010fce00030006ff */
[----:B---3--:R-:W-:Y:S01]  /*19ac0*/  HMMA.16816.F32 R4, R4, R2, R20 ;  /* 0x000000020404723c */ /* 0x008fe20000001814 */
[----:B------:R-:W2:-:S15]  /*19ad0*/  LDL.LU.64 R22, [R1+0x14c0] ;  /* 0x0014c00001167983 */ /* 0x000e9e0000300a00 */
[----:B------:R-:W-:-:S03]  /*19ae0*/  NOP ;  /* 0x0000000000007918 */ /* 0x000fc60000000000 */
[----:B------:R-:W-:Y:S04]  /*19af0*/  STL.64 [R1+0x30], R4 ;  /* 0x0000300401007387 */ /* 0x000fe80000100a00 */
[----:B------:R-:W-:Y:S04]  /*19b00*/  STL.64 [R1+0x38], R6 ;  /* 0x0000380601007387 */ /* 0x000fe80000100a00 */
[----:B-----5:R-:W0:Y:S04]  /*19b10*/  LDSM.16.MT88.4 R4, [R11+0x1c000] ;  /* 0x01c000000b04783b */ /* 0x020e280000004200 */
[----:B------:R-:W1:Y:S04]  /*19b20*/  LDSM.16.MT88.4 R8, [R11+0x1e000] ;  /* 0x01e000000b08783b */ /* 0x000e680000004200 */
[----:B0-----:R0:W-:Y:S04]  /*19b30*/  STL [R1+0x1424], R7 ;  /* 0x0014240701007387 */ /* 0x0011e80000100800 */
[----:B0-----:R-:W3:Y:S01]  /*19b40*/  LDL.LU R7, [R1+0x178] ;  /* 0x0001780001077983 */ /* 0x001ee20000300800 */
[----:B------:R-:W-:-:S02]  /*19b50*/  IMAD.MOV.U32 R20, RZ, RZ, R17 ;  /* 0x000000ffff147224 */ /* 0x000fc400078e0011 */
[----:B------:R-:W-:Y:S01]  /*19b60*/  IMAD.MOV.U32 R21, RZ, RZ, R19 ;  /* 0x000000ffff157224 */ /* 0x000fe200078e0013 */
[----:B---3--:R-:W-:Y:S04]  /*19b70*/  STL.64 [R1+0x14b8], R6 ;  /* 0x0014b80601007387 */ /* 0x008fe80000100a00 */
[----:B------:R0:W-:Y:S04]  /*19b80*/  STL.64 [R1+0x14b0], R4 ;  /* 0x0014b00401007387 */ /* 0x0001e80000100a00 */
[----:B0-----:R-:W3:Y:S04]  /*19b90*/  LDL.LU R4, [R1+0x120] ;  /* 0x0001200001047983 */ /* 0x001ee80000300800 */
[----:B------:R-:W3:Y:S04]  /*19ba0*/  LDL.LU R5, [R1+0x124] ;  /* 0x0001240001057983 */ /* 0x000ee80000300800 */
[----:B------:R-:W3:Y:S04]  /*19bb0*/  LDL.LU R6, [R1+0x128] ;  /* 0x0001280001067983 */ /* 0x000ee80000300800 */
[----:B------:R-:W3:Y:S01]  /*19bc0*/  LDL.LU R7, [R1+0x12c] ;  /* 0x00012c0001077983 */ /* 0x000ee20000300800 */
[----:B--2---:R-:W-:Y:S01]  /*19bd0*/  F2FP.F16.E4M3.UNPACK_B R2, R22.H1 ;  /* 0x00000016ff02723e */ /* 0x004fe200030006ff */
[----:B------:R-:W-:Y:S01]  /*19be0*/  IMAD.MOV.U32 R22, RZ, RZ, R13 ;  /* 0x000000ffff167224 */ /* 0x000fe200078e000d */
[----:B------:R-:W-:Y:S01]  /*19bf0*/  F2FP.F16.E4M3.UNPACK_B R3, R23.H1 ;  /* 0x00000017ff03723e */ /* 0x000fe200030006ff */
[----:B------:R-:W-:-:S07]  /*19c00*/  IMAD.MOV.U32 R23, RZ, RZ, R15 ;  /* 0x000000ffff177224 */ /* 0x000fce00078e000f */
[----:B------:R-:W-:Y:S01]  /*19c10*/  HMMA.16816.F32 R20, R20, R2, R24 ;  /* 0x000000021414723c */ /* 0x000fe20000001818 */
[----:B------:R-:W-:Y:S01]  /*19c20*/  F2FP.F16.E4M3.UNPACK_B R2, R29.H1 ;  /* 0x0000001dff02723e */ /* 0x000fe200030006ff */
[----:B------:R-:W-:Y:S01]  /*19c30*/  IMAD.MOV.U32 R24, RZ, RZ, R17 ;  /* 0x000000ffff187224 */ /* 0x000fe200078e0011 */
[----:B------:R-:W-:Y:S01]  /*19c40*/  F2FP.F16.E4M3.UNPACK_B R3, R28.H1 ;  /* 0x0000001cff03723e */ /* 0x000fe200030006ff */
[----:B------:R-:W-:Y:S02]  /*19c50*/  IMAD.MOV.U32 R25, RZ, RZ, R19 ;  /* 0x000000ffff197224 */ /* 0x000fe400078e0013 */
[----:B------:R-:W-:Y:S02]  /*19c60*/  IMAD.MOV.U32 R26, RZ, RZ, R13 ;  /* 0x000000ffff1a7224 */ /* 0x000fe400078e000d */
[----:B------:R-:W-:Y:S01]  /*19c70*/  IMAD.MOV.U32 R27, RZ, RZ, R15 ;  /* 0x000000ffff1b7224 */ /* 0x000fe200078e000f */
[----:B-1----:R0:W-:Y:S04]  /*19c80*/  STL [R1+0x1420], R11 ;  /* 0x0014200b01007387 */ /* 0x0021e80000100800 */
[----:B0-----:R-:W2:Y:S06]  /*19c90*/  LDL.LU R11, [R1+0x17c] ;  /* 0x00017c00010b7983 */ /* 0x001eac0000300800 */
[----:B------:R-:W-:Y:S04]  /*19ca0*/  STL.64 [R1+0x1440], R22 ;  /* 0x0014401601007387 */ /* 0x000fe80000100a00 */
[----:B------:R0:W-:Y:S04]  /*19cb0*/  STL.64 [R1+0x1438], R20 ;  /* 0x0014381401007387 */ /* 0x0001e80000100a00 */
[----:B0-----:R-:W4:Y:S04]  /*19cc0*/  LDL.LU R20, [R1+0x110] ;  /* 0x0001100001147983 */ /* 0x001f280000300800 */
[----:B------:R-:W4:Y:S04]  /*19cd0*/  LDL.LU R21, [R1+0x114] ;  /* 0x0001140001157983 */ /* 0x000f280000300800 */
[----:B------:R-:W4:Y:S01]  /*19ce0*/  LDL.LU R22, [R1+0x118] ;  /* 0x0001180001167983 */ /* 0x000f220000300800 */
[----:B---3--:R-:W-:Y:S03]  /*19cf0*/  HMMA.16816.F32 R24, R24, R2, R4 ;  /* 0x000000021818723c */ /* 0x008fe60000001804 */
[----:B------:R-:W3:Y:S04]  /*19d00*/  LDL.LU.64 R6, [R1+0x14b8] ;  /* 0x0014b80001067983 */ /* 0x000ee80000300a00 */
[----:B------:R-:W5:-:S12]  /*19d10*/  LDL.LU.64 R4, [R1+0x14b0] ;  /* 0x0014b00001047983 */ /* 0x000f580000300a00 */
[----:B------:R0:W-:Y:S01]  /*19d20*/  STL [R1+0x50], R24 ;  /* 0x0000501801007387 */ /* 0x0001e20000100800 */
[----:B------:R-:W-:Y:S02]  /*19d30*/  IMAD.MOV.U32 R29, RZ, RZ, R26 ;  /* 0x000000ffff1d7224 */ /* 0x000fe400078e001a */
[----:B------:R-:W-:Y:S01]  /*19d40*/  IMAD.MOV.U32 R28, RZ, RZ, R27 ;  /* 0x000000ffff1c7224 */ /* 0x000fe200078e001b */
[----:B------:R-:W2:Y:S04]  /*19d50*/  LDL.LU R2, [R1+0x220] ;  /* 0x0002200001027983 */ /* 0x000ea80000300800 */
[----:B------:R-:W3:Y:S04]  /*19d60*/  LDL.LU R3, [R1+0x224] ;  /* 0x0002240001037983 */ /* 0x000ee80000300800 */
[----:B------:R-:W4:Y:S04]  /*19d70*/  LDL R26, [R1+0x198] ;  /* 0x00019800011a7983 */ /* 0x000f280000100800 */
[----:B------:R-:W4:Y:S01]  /*19d80*/  LDL R27, [R1+0x19c] ;  /* 0x00019c00011b7983 */ /* 0x000f220000100800 */
[----:B------:R-:W-:-:S02]  /*19d90*/  IMAD.MOV.U32 R23, RZ, RZ, R0 ;  /* 0x000000ffff177224 */ /* 0x000fc400078e0000 */
[----:B------:R-:W-:Y:S01]  /*19da0*/  IMAD.MOV.U32 R0, RZ, RZ, R25 ;  /* 0x000000ffff007224 */ /* 0x000fe200078e0019 */
[----:B--2---:R-:W-:Y:S02]  /*19db0*/  F2FP.F16.E4M3.UNPACK_B R2, R2.H1 ;  /* 0x00000002ff02723e */ /* 0x004fe400030006ff */
[----:B---3--:R-:W-:Y:S01]  /*19dc0*/  F2FP.F16.E4M3.UNPACK_B R3, R3.H1 ;  /* 0x00000003ff03723e */ /* 0x008fe200030006ff */
[----:B----4-:R1:W-:Y:S04]  /*19dd0*/  STL.64 [R1+0x14a8], R26 ;  /* 0x0014a81a01007387 */ /* 0x0103e80000100a00 */
[----:B0-----:R-:W2:Y:S04]  /*19de0*/  LDL.LU R24, [R1+0x100] ;  /* 0x0001000001187983 */ /* 0x001ea80000300800 */
[----:B------:R-:W2:Y:S01]  /*19df0*/  LDL.LU R25, [R1+0x104] ;  /* 0x0001040001197983 */ /* 0x000ea20000300800 */
[----:B-1----:R-:W-:-:S02]  /*19e00*/  IMAD.MOV.U32 R27, RZ, RZ, R16 ;  /* 0x000000ffff1b7224 */ /* 0x002fc400078e0010 */
[----:B------:R-:W-:Y:S02]  /*19e10*/  IMAD.MOV.U32 R16, RZ, RZ, R17 ;  /* 0x000000ffff107224 */ /* 0x000fe400078e0011 */
[----:B------:R-:W-:Y:S02]  /*19e20*/  IMAD.MOV.U32 R26, RZ, RZ, R18 ;  /* 0x000000ffff1a7224 */ /* 0x000fe400078e0012 */
[----:B------:R-:W-:Y:S02]  /*19e30*/  IMAD.MOV.U32 R17, RZ, RZ, R19 ;  /* 0x000000ffff117224 */ /* 0x000fe400078e0013 */
[----:B------:R-:W-:Y:S02]  /*19e40*/  IMAD.MOV.U32 R18, RZ, RZ, R13 ;  /* 0x000000ffff127224 */ /* 0x000fe400078e000d */
[----:B------:R-:W-:-:S07]  /*19e50*/  IMAD.MOV.U32 R19, RZ, RZ, R15 ;  /* 0x000000ffff137224 */ /* 0x000fce00078e000f */
[----:B------:R-:W-:Y:S01]  /*19e60*/  HMMA.16816.F32 R16, R16, R2, R20 ;  /* 0x000000021010723c */ /* 0x000fe20000001814 */
[----:B------:R-:W3:Y:S04]  /*19e70*/  LDL R22, [R1+0x168] ;  /* 0x0001680001167983 */ /* 0x000ee80000100800 */
[----:B------:R-:W3:Y:S04]  /*19e80*/  LDL R23, [R1+0x16c] ;  /* 0x00016c0001177983 */ /* 0x000ee80000100800 */
[----:B---3--:R0:W-:Y:S04]  /*19e90*/  STL.64 [R1+0x1490], R22 ;  /* 0x0014901601007387 */ /* 0x0081e80000100a00 */
[----:B------:R-:W3:Y:S04]  /*19ea0*/  LDL.LU R20, [R1+0xe0] ;  /* 0x0000e00001147983 */ /* 0x000ee80000300800 */
[----:B------:R-:W3:Y:S04]  /*19eb0*/  LDL.LU R21, [R1+0xe4] ;  /* 0x0000e40001157983 */ /* 0x000ee80000300800 */
[----:B0-----:R-:W4:Y:S04]  /*19ec0*/  LDL.LU R22, [R1+0xe8] ;  /* 0x0000e80001167983 */ /* 0x001f280000300800 */
[----:B------:R-:W4:Y:S01]  /*19ed0*/  LDL.LU R23, [R1+0xec] ;  /* 0x0000ec0001177983 */ /* 0x000f220000300800 */
[----:B------:R-:W-:Y:S01]  /*19ee0*/  F2FP.F16.E4M3.UNPACK_B R2, R7 ;  /* 0x00000007ff02723e */ /* 0x000fe200020006ff */
[----:B------:R-:W-:Y:S01]  /*19ef0*/  IMAD.MOV.U32 R13, RZ, RZ, R6 ;  /* 0x000000ffff0d7224 */ /* 0x000fe200078e0006 */
[----:B------:R-:W-:Y:S01]  /*19f00*/  F2FP.F16.E4M3.UNPACK_B R3, R11 ;  /* 0x0000000bff03723e */ /* 0x000fe200020006ff */
[----:B------:R-:W-:Y:S01]  /*19f10*/  IMAD.MOV.U32 R15, RZ, RZ, R10 ;  /* 0x000000ffff0f7224 */ /* 0x000fe200078e000a */
[----:B----4-:R0:W-:Y:S04]  /*19f20*/  STL.64 [R1+0x14a0], R22 ;  /* 0x0014a01601007387 */ /* 0x0101e80000100a00 */
[----:B---3--:R1:W-:Y:S01]  /*19f30*/  STL.64 [R1+0x1498], R20 ;  /* 0x0014981401007387 */ /* 0x0083e20000100a00 */
[----:B0-----:R-:W-:-:S02]  /*19f40*/  IMAD.MOV.U32 R22, RZ, RZ, R14 ;  /* 0x000000ffff167224 */ /* 0x001fc400078e000e */
[----:B------:R-:W-:Y:S02]  /*19f50*/  IMAD.MOV.U32 R23, RZ, RZ, R12 ;  /* 0x000000ffff177224 */ /* 0x000fe400078e000c */
[----:B-----5:R-:W-:Y:S01]  /*19f60*/  IMAD.MOV.U32 R12, RZ, RZ, R4 ;  /* 0x000000ffff0c7224 */ /* 0x020fe200078e0004 */
[----:B-1----:R-:W3:Y:S01]  /*19f70*/  LDL.LU R20, [R1+0xf0] ;  /* 0x0000f00001147983 */ /* 0x002ee20000300800 */
[----:B------:R-:W-:-:S03]  /*19f80*/  IMAD.MOV.U32 R14, RZ, RZ, R8 ;  /* 0x000000ffff0e7224 */ /* 0x000fc600078e0008 */
[----:B------:R-:W3:Y:S04]  /*19f90*/  LDL.LU R21, [R1+0xf4] ;  /* 0x0000f40001157983 */ /* 0x000ee80000300800 */
[----:B------:R0:W-:Y:S01]  /*19fa0*/  STL.64 [R1+0x1430], R18 ;  /* 0x0014301201007387 */ /* 0x0001e20000100a00 */
[----:B--2---:R-:W-:Y:S03]  /*19fb0*/  HMMA.16816.F32 R12, R12, R2, R24 ;  /* 0x000000020c0c723c */ /* 0x004fe60000001818 */
[----:B0-----:R-:W2:Y:S04]  /*19fc0*/  LDL R18, [R1+0x148] ;  /* 0x0001480001127983 */ /* 0x001ea80000100800 */
[----:B------:R-:W4:Y:S04]  /*19fd0*/  LDL R19, [R1+0x14c] ;  /* 0x00014c0001137983 */ /* 0x000f280000100800 */
[----:B------:R-:W-:Y:S04]  /*19fe0*/  STL.64 [R1+0x1428], R16 ;  /* 0x0014281001007387 */ /* 0x000fe80000100a00 */
[----:B------:R-:W5:Y:S01]  /*19ff0*/  LDL.LU.64 R26, [R1+0x14a8] ;  /* 0x0014a800011a7983 */ /* 0x000f620000300a00 */
[----:B------:R-:W-:-:S02]  /*1a000*/  IMAD.MOV.U32 R24, RZ, RZ, R4 ;  /* 0x000000ffff187224 */ /* 0x000fc400078e0004 */
[----:B------:R-:W-:Y:S01]  /*1a010*/  IMAD.MOV.U32 R25, RZ, RZ, R6 ;  /* 0x000000ffff197224 */ /* 0x000fe200078e0006 */
[----:B------:R-:W-:Y:S04]  /*1a020*/  STL.64 [R1+0x1460], R14 ;  /* 0x0014600e01007387 */ /* 0x000fe80000100a00 */
[----:B------:R0:W-:Y:S04]  /*1a030*/  STL.64 [R1+0x1458], R12 ;  /* 0x0014580c01007387 */ /* 0x0001e80000100a00 */
[----:B0-----:R-:W4:Y:S04]  /*1a040*/  LDL.LU R12, [R1+0xc0] ;  /* 0x0000c000010c7983 */ /* 0x001f280000300800 */
[----:B------:R-:W4:Y:S04]  /*1a050*/  LDL.LU R13, [R1+0xc4] ;  /* 0x0000c400010d7983 */ /* 0x000f280000300800 */
[----:B------:R-:W4:Y:S04]  /*1a060*/  LDL.LU R14, [R1+0xc8] ;  /* 0x0000c800010e7983 */ /* 0x000f280000300800 */
[----:B------:R-:W4:Y:S01]  /*1a070*/  LDL.LU R15, [R1+0xcc] ;  /* 0x0000cc00010f7983 */ /* 0x000f220000300800 */
[----:B-----5:R-:W-:Y:S01]  /*1a080*/  F2FP.F16.E4M3.UNPACK_B R2, R26 ;  /* 0x0000001aff02723e */ /* 0x020fe200020006ff */
[----:B------:R-:W-:Y:S01]  /*1a090*/  IMAD.MOV.U32 R26, RZ, RZ, R8 ;  /* 0x000000ffff1a7224 */ /* 0x000fe200078e0008 */
[----:B------:R-:W-:Y:S01]  /*1a0a0*/  F2FP.F16.E4M3.UNPACK_B R3, R27 ;  /* 0x0000001bff03723e */ /* 0x000fe200020006ff */
[----:B------:R-:W-:-:S07]  /*1a0b0*/  IMAD.MOV.U32 R27, RZ, RZ, R10 ;  /* 0x000000ffff1b7224 */ /* 0x000fce00078e000a */
[----:B---3--:R-:W-:Y:S01]  /*1a0c0*/  HMMA.16816.F32 R24, R24, R2, R20 ;  /* 0x000000021818723c */ /* 0x008fe20000001814 */
[----:B------:R-:W3:Y:S01]  /*1a0d0*/  LDL.LU.64 R22, [R1+0x14a0] ;  /* 0x0014a00001167983 */ /* 0x000ee20000300a00 */
[----:B--2---:R-:W-:-:S03]  /*1a0e0*/  F2FP.F16.E4M3.UNPACK_B R2, R18 ;  /* 0x00000012ff02723e */ /* 0x004fc600020006ff */
[----:B------:R-:W3:Y:S01]  /*1a0f0*/  LDL.LU.64 R20, [R1+0x1498] ;  /* 0x0014980001147983 */ /* 0x000ee20000300a00 */
[----:B----4-:R-:W-:-:S13]  /*1a100*/  F2FP.F16.E4M3.UNPACK_B R3, R19 ;  /* 0x00000013ff03723e */ /* 0x010fda00020006ff */
[----:B------:R0:W-:Y:S04]  /*1a110*/  STL.64 [R1+0x90], R24 ;  /* 0x0000901801007387 */ /* 0x0001e80000100a00 */
[----:B------:R1:W-:Y:S04]  /*1a120*/  STL.64 [R1+0x98], R26 ;  /* 0x0000981a01007387 */ /* 0x0003e80000100a00 */
[----:B------:R-:W2:Y:S04]  /*1a130*/  LDL R18, [R1+0x1c8] ;  /* 0x0001c80001127983 */ /* 0x000ea80000100800 */
[----:B------:R-:W2:Y:S01]  /*1a140*/  LDL R19, [R1+0x1cc] ;  /* 0x0001cc0001137983 */ /* 0x000ea20000100800 */
[----:B0-----:R-:W-:-:S02]  /*1a150*/  IMAD.MOV.U32 R24, RZ, RZ, R4 ;  /* 0x000000ffff187224 */ /* 0x001fc400078e0004 */
[----:B------:R-:W-:Y:S02]  /*1a160*/  IMAD.MOV.U32 R25, RZ, RZ, R6 ;  /* 0x000000ffff197224 */ /* 0x000fe400078e0006 */
[----:B-1----:R-:W-:Y:S02]  /*1a170*/  IMAD.MOV.U32 R26, RZ, RZ, R8 ;  /* 0x000000ffff1a7224 */ /* 0x002fe400078e0008 */
[----:B------:R-:W-:-:S07]  /*1a180*/  IMAD.MOV.U32 R27, RZ, RZ, R10 ;  /* 0x000000ffff1b7224 */ /* 0x000fce00078e000a */
[----:B---3--:R-:W-:Y:S01]  /*1a190*/  HMMA.16816.F32 R24, R24, R2, R20 ;  /* 0x000000021818723c */ /* 0x008fe20000001814 */
[----:B--2---:R0:W-:Y:S04]  /*1a1a0*/  STL.64 [R1+0x1488], R18 ;  /* 0x0014881201007387 */ /* 0x0041e80000100a00 */
[----:B------:R-:W2:Y:S04]  /*1a1b0*/  LDL.LU R16, [R1+0xb0] ;  /* 0x0000b00001107983 */ /* 0x000ea80000300800 */
[----:B------:R-:W2:Y:S04]  /*1a1c0*/  LDL.LU R17, [R1+0xb4] ;  /* 0x0000b40001117983 */ /* 0x000ea80000300800 */
[----:B0-----:R-:W2:Y:S04]  /*1a1d0*/  LDL.LU R18, [R1+0xb8] ;  /* 0x0000b80001127983 */ /* 0x001ea80000300800 */
[----:B------:R-:W2:Y:S04]  /*1a1e0*/  LDL.LU R19, [R1+0xbc] ;  /* 0x0000bc0001137983 */ /* 0x000ea80000300800 */
[----:B------:R-:W3:Y:S04]  /*1a1f0*/  LDL.LU.64 R22, [R1+0x1490] ;  /* 0x0014900001167983 */ /* 0x000ee80000300a00 */
[----:B------:R0:W-:Y:S04]  /*1a200*/  STL.64 [R1+0xa0], R24 ;  /* 0x0000a01801007387 */ /* 0x0001e80000100a00 */
[----:B------:R1:W-:Y:S01]  /*1a210*/  STL.64 [R1+0xa8], R26 ;  /* 0x0000a81a01007387 */ /* 0x0003e20000100a00 */
[----:B0-----:R-:W-:-:S02]  /*1a220*/  IMAD.MOV.U32 R24, RZ, RZ, R4 ;  /* 0x000000ffff187224 */ /* 0x001fc400078e0004 */
[----:B------:R-:W-:Y:S01]  /*1a230*/  IMAD.MOV.U32 R25, RZ, RZ, R6 ;  /* 0x000000ffff197224 */ /* 0x000fe200078e0006 */
[----:B---3--:R-:W-:Y:S02]  /*1a240*/  F2FP.F16.E4M3.UNPACK_B R2, R22 ;  /* 0x00000016ff02723e */ /* 0x008fe400020006ff */
[----:B------:R-:W-:Y:S01]  /*1a250*/  F2FP.F16.E4M3.UNPACK_B R3, R23 ;  /* 0x00000017ff03723e */ /* 0x000fe200020006ff */
[----:B------:R-:W3:Y:S04]  /*1a260*/  LDL R22, [R1+0x1b8] ;  /* 0x0001b80001167983 */ /* 0x000ee80000100800 */
[----:B------:R-:W3:Y:S01]  /*1a270*/  LDL R23, [R1+0x1bc] ;  /* 0x0001bc0001177983 */ /* 0x000ee20000100800 */
[----:B-1----:R-:W-:Y:S02]  /*1a280*/  IMAD.MOV.U32 R26, RZ, RZ, R8 ;  /* 0x000000ffff1a7224 */ /* 0x002fe400078e0008 */
[----:B------:R-:W-:-:S07]  /*1a290*/  IMAD.MOV.U32 R27, RZ, RZ, R10 ;  /* 0x000000ffff1b7224 */ /* 0x000fce00078e000a */
[----:B------:R-:W-:Y:S01]  /*1a2a0*/  HMMA.16816.F32 R12, R24, R2, R12 ;  /* 0x00000002180c723c */ /* 0x000fe2000000180c */
[----:B---3--:R0:W-:Y:S04]  /*1a2b0*/  STL.64 [R1+0x1480], R22 ;  /* 0x0014801601007387 */ /* 0x0081e80000100a00 */
[----:B------:R-:W3:Y:S04]  /*1a2c0*/  LDL.LU R20, [R1+0x80] ;  /* 0x0000800001147983 */ /* 0x000ee80000300800 */
[----:B------:R-:W3:Y:S04]  /*1a2d0*/  LDL.LU R21, [R1+0x84] ;  /* 0x0000840001157983 */ /* 0x000ee80000300800 */
[----:B0-----:R-:W3:Y:S04]  /*1a2e0*/  LDL.LU R22, [R1+0x88] ;  /* 0x0000880001167983 */ /* 0x001ee80000300800 */
[----:B------:R-:W3:Y:S04]  /*1a2f0*/  LDL.LU R23, [R1+0x8c] ;  /* 0x00008c0001177983 */ /* 0x000ee80000300800 */
[----:B------:R-:W4:Y:S04]  /*1a300*/  LDL R2, [R1+0x158] ;  /* 0x0001580001027983 */ /* 0x000f280000100800 */
[----:B------:R-:W5:Y:S04]  /*1a310*/  LDL R3, [R1+0x15c] ;  /* 0x00015c0001037983 */ /* 0x000f680000100800 */
[----:B------:R-:W-:Y:S04]  /*1a320*/  STL.64 [R1+0xc0], R12 ;  /* 0x0000c00c01007387 */ /* 0x000fe80000100a00 */
[----:B------:R0:W-:Y:S04]  /*1a330*/  STL.64 [R1+0xc8], R14 ;  /* 0x0000c80e01007387 */ /* 0x0001e80000100a00 */
[----:B0-----:R-:W3:Y:S04]  /*1a340*/  LDL R14, [R1+0x1f8] ;  /* 0x0001f800010e7983 */ /* 0x001ee80000100800 */
[----:B------:R-:W3:Y:S01]  /*1a350*/  LDL R15, [R1+0x1fc] ;  /* 0x0001fc00010f7983 */ /* 0x000ee20000100800 */
[----:B----4-:R-:W-:-:S02]  /*1a360*/  F2FP.F16.E4M3.UNPACK_B R2, R2 ;  /* 0x00000002ff02723e */ /* 0x010fc400020006ff */
[----:B-----5:R-:W-:-:S07]  /*1a370*/  F2FP.F16.E4M3.UNPACK_B R3, R3 ;  /* 0x00000003ff03723e */ /* 0x020fce00020006ff */
[----:B--2---:R-:W-:Y:S01]  /*1a380*/  HMMA.16816.F32 R24, R24, R2, R16 ;  /* 0x000000021818723c */ /* 0x004fe20000001810 */
[----:B---3--:R0:W-:Y:S04]  /*1a390*/  STL.64 [R1+0x1478], R14 ;  /* 0x0014780e01007387 */ /* 0x0081e80000100a00 */
[----:B------:R-:W2:Y:S04]  /*1a3a0*/  LDL.LU R12, [R1+0x70] ;  /* 0x00007000010c7983 */ /* 0x000ea80000300800 */
[----:B------:R-:W2:Y:S04]  /*1a3b0*/  LDL.LU R13, [R1+0x74] ;  /* 0x00007400010d7983 */ /* 0x000ea80000300800 */
[----:B0-----:R-:W2:Y:S04]  /*1a3c0*/  LDL.LU R14, [R1+0x78] ;  /* 0x00007800010e7983 */ /* 0x001ea80000300800 */
[----:B------:R-:W2:Y:S04]  /*1a3d0*/  LDL.LU R15, [R1+0x7c] ;  /* 0x00007c00010f7983 */ /* 0x000ea80000300800 */
[----:B------:R-:W3:Y:S04]  /*1a3e0*/  LDL.LU.64 R18, [R1+0x1488] ;  /* 0x0014880001127983 */ /* 0x000ee80000300a00 */
[----:B------:R0:W-:Y:S04]  /*1a3f0*/  STL.64 [R1+0xb0], R24 ;  /* 0x0000b01801007387 */ /* 0x0001e80000100a00 */
[----:B------:R1:W-:Y:S04]  /*1a400*/  STL.64 [R1+0xb8], R26 ;  /* 0x0000b81a01007387 */ /* 0x0003e80000100a00 */
[----:B------:R-:W4:Y:S01]  /*1a410*/  LDL.LU R16, [R1+0x60] ;  /* 0x0000600001107983 */ /* 0x000f220000300800 */
[----:B0-----:R-:W-:-:S03]  /*1a420*/  IMAD.MOV.U32 R24, RZ, RZ, R4 ;  /* 0x000000ffff187224 */ /* 0x001fc600078e0004 */
[----:B------:R-:W4:Y:S01]  /*1a430*/  LDL.LU R17, [R1+0x64] ;  /* 0x0000640001117983 */ /* 0x000f220000300800 */
[----:B------:R-:W-:Y:S02]  /*1a440*/  IMAD.MOV.U32 R25, RZ, RZ, R6 ;  /* 0x000000ffff197224 */ /* 0x000fe400078e0006 */
[----:B-1----:R-:W-:Y:S02]  /*1a450*/  IMAD.MOV.U32 R26, RZ, RZ, R8 ;  /* 0x000000ffff1a7224 */ /* 0x002fe400078e0008 */
[----:B------:R-:W-:Y:S01]  /*1a460*/  IMAD.MOV.U32 R27, RZ, RZ, R10 ;  /* 0x000000ffff1b7224 */ /* 0x000fe200078e000a */
[----:B---3--:R-:W-:Y:S02]  /*1a470*/  F2FP.F16.E4M3.UNPACK_B R2, R18 ;  /* 0x00000012ff02723e */ /* 0x008fe400020006ff */
[----:B------:R-:W-:Y:S01]  /*1a480*/  F2FP.F16.E4M3.UNPACK_B R3, R19 ;  /* 0x00000013ff03723e */ /* 0x000fe200020006ff */
[----:B------:R-:W4:Y:S04]  /*1a490*/  LDL.LU R18, [R1+0x68] ;  /* 0x0000680001127983 */ /* 0x000f280000300800 */
[----:B------:R-:W4:Y:S02]  /*1a4a0*/  LDL.LU R19, [R1+0x6c] ;  /* 0x00006c0001137983 */ /* 0x000f240000300800 */
[----:B------:R-:W-:Y:S02]  /*1a4b0*/  HMMA.16816.F32 R24, R24, R2, R20 ;  /* 0x000000021818723c */ /* 0x000fe40000001814 */
[----:B------:R-:W3:-:S15]  /*1a4c0*/  LDL.LU.64 R22, [R1+0x1480] ;  /* 0x0014800001167983 */ /* 0x000ede0000300a00 */
[----:B------:R-:W-:Y:S02]  /*1a4d0*/  NOP ;  /* 0x0000000000007918 */ /* 0x000fe40000000000 */
[----:B------:R0:W-:Y:S04]  /*1a4e0*/  STL.64 [R1+0x80], R24 ;  /* 0x0000801801007387 */ /* 0x0001e80000100a00 */
[----:B------:R1:W-:Y:S04]  /*1a4f0*/  STL.64 [R1+0x88], R26 ;  /* 0x0000881a01007387 */ /* 0x0003e80000100a00 */
[----:B------:R-:W5:Y:S01]  /*1a500*/  LDL.LU R20, [R1] ;  /* 0x0000000001147983 */ /* 0x000f620000300800 */
[----:B0-----:R-:W-:-:S03]  /*1a510*/  IMAD.MOV.U32 R24, RZ, RZ, R4 ;  /* 0x000000ffff187224 */ /* 0x001fc600078e0004 */
[----:B------:R-:W5:Y:S01]  /*1a520*/  LDL.LU R21, [R1+0x4] ;  /* 0x0000040001157983 */ /* 0x000f620000300800 */
[----:B------:R-:W-:Y:S02]  /*1a530*/  IMAD.MOV.U32 R25, RZ, RZ, R6 ;  /* 0x000000ffff197224 */ /* 0x000fe400078e0006 */
[----:B-1----:R-:W-:Y:S02]  /*1a540*/  IMAD.MOV.U32 R26, RZ, RZ, R8 ;  /* 0x000000ffff1a7224 */ /* 0x002fe400078e0008 */
[----:B------:R-:W-:Y:S01]  /*1a550*/  IMAD.MOV.U32 R27, RZ, RZ, R10 ;  /* 0x000000ffff1b7224 */ /* 0x000fe200078e000a */
[----:B---3--:R-:W-:Y:S02]  /*1a560*/  F2FP.F16.E4M3.UNPACK_B R2, R22 ;  /* 0x00000016ff02723e */ /* 0x008fe400020006ff */
[----:B------:R-:W-:Y:S01]  /*1a570*/  F2FP.F16.E4M3.UNPACK_B R3, R23 ;  /* 0x00000017ff03723e */ /* 0x000fe200020006ff */
[----:B------:R-:W5:Y:S04]  /*1a580*/  LDL.LU R22, [R1+0x8] ;  /* 0x0000080001167983 */ /* 0x000f680000300800 */
[----:B------:R-:W5:Y:S02]  /*1a590*/  LDL.LU R23, [R1+0xc] ;  /* 0x00000c0001177983 */ /* 0x000f640000300800 */
[----:B--2---:R-:W-:Y:S02]  /*1a5a0*/  HMMA.16816.F32 R24, R24, R2, R12 ;  /* 0x000000021818723c */ /* 0x004fe4000000180c */
[----:B------:R-:W2:-:S15]  /*1a5b0*/  LDL.LU.64 R14, [R1+0x1478] ;  /* 0x00147800010e7983 */ /* 0x000e9e0000300a00 */
[----:B------:R-:W-:Y:S02]  /*1a5c0*/  NOP ;  /* 0x0000000000007918 */ /* 0x000fe40000000000 */
[----:B------:R0:W-:Y:S04]  /*1a5d0*/  STL.64 [R1+0x70], R24 ;  /* 0x0000701801007387 */ /* 0x0001e80000100a00 */
[----:B------:R1:W-:Y:S04]  /*1a5e0*/  STL.64 [R1+0x78], R26 ;  /* 0x0000781a01007387 */ /* 0x0003e80000100a00 */
[----:B------:R-:W3:Y:S04]  /*1a5f0*/  LDL.LU R12, [R1+0x20] ;  /* 0x00002000010c7983 */ /* 0x000ee80000300800 */
[----:B------:R-:W3:Y:S01]  /*1a600*/  LDL.LU R13, [R1+0x24] ;  /* 0x00002400010d7983 */ /* 0x000ee20000300800 */
[----:B--2---:R-:W-:-:S02]  /*1a610*/  F2FP.F16.E4M3.UNPACK_B R2, R14 ;  /* 0x0000000eff02723e */ /* 0x004fc400020006ff */
[----:B------:R-:W-:Y:S01]  /*1a620*/  F2FP.F16.E4M3.UNPACK_B R3, R15 ;  /* 0x0000000fff03723e */ /* 0x000fe200020006ff */
[----:B------:R-:W2:Y:S04]  /*1a630*/  LDL.LU R14, [R1+0x28] ;  /* 0x00002800010e7983 */ /* 0x000ea80000300800 */
[----:B------:R-:W2:Y:S01]  /*1a640*/  LDL.LU R15, [R1+0x2c] ;  /* 0x00002c00010f7983 */ /* 0x000ea20000300800 */
[----:B0-----:R-:W-:Y:S02]  /*1a650*/  IMAD.MOV.U32 R24, RZ, RZ, R4 ;  /* 0x000000ffff187224 */ /* 0x001fe400078e0004 */
[----:B------:R-:W-:Y:S02]  /*1a660*/  IMAD.MOV.U32 R25, RZ, RZ, R6 ;  /* 0x000000ffff197224 */ /* 0x000fe400078e0006 */
[----:B-1----:R-:W-:-:S02]  /*1a670*/  IMAD.MOV.U32 R26, RZ, RZ, R8 ;  /* 0x000000ffff1a7224 */ /* 0x002fc400078e0008 */
[----:B------:R-:W-:-:S07]  /*1a680*/  IMAD.MOV.U32 R27, RZ, RZ, R10 ;  /* 0x000000ffff1b7224 */ /* 0x000fce00078e000a */
[----:B----4-:R-:W-:Y:S01]  /*1a690*/  HMMA.16816.F32 R16, R24, R2, R16 ;  /* 0x000000021810723c */ /* 0x010fe20000001810 */
[----:B--2---:R-:W-:Y:S04]  /*1a6a0*/  STL.64 [R1+0x1470], R14 ;  /* 0x0014700e01007387 */ /* 0x004fe80000100a00 */
[----:B---3--:R0:W-:Y:S04]  /*1a6b0*/  STL.64 [R1+0x1468], R12 ;  /* 0x0014680c01007387 */ /* 0x0081e80000100a00 */
[----:B0-----:R-:W2:Y:S04]  /*1a6c0*/  LDL.LU R12, [R1+0x10] ;  /* 0x00001000010c7983 */ /* 0x001ea80000300800 */
[----:B------:R-:W2:Y:S04]  /*1a6d0*/  LDL.LU R13, [R1+0x14] ;  /* 0x00001400010d7983 */ /* 0x000ea80000300800 */
[----:B------:R-:W2:Y:S04]  /*1a6e0*/  LDL.LU R14, [R1+0x18] ;  /* 0x00001800010e7983 */ /* 0x000ea80000300800 */
[----:B------:R-:W2:Y:S04]  /*1a6f0*/  LDL.LU R15, [R1+0x1c] ;  /* 0x00001c00010f7983 */ /* 0x000ea80000300800 */
[----:B------:R-:W3:Y:S04]  /*1a700*/  LDL R2, [R1+0x1e8] ;  /* 0x0001e80001027983 */ /* 0x000ee80000100800 */
[----:B------:R-:W4:Y:S04]  /*1a710*/  LDL R3, [R1+0x1ec] ;  /* 0x0001ec0001037983 */ /* 0x000f280000100800 */
[----:B------:R0:W-:Y:S04]  /*1a720*/  STL.64 [R1+0x60], R16 ;  /* 0x0000601001007387 */ /* 0x0001e80000100a00 */
[----:B------:R1:W-:Y:S04]  /*1a730*/  STL.64 [R1+0x68], R18 ;  /* 0x0000681201007387 */ /* 0x0003e80000100a00 */
[----:B0-----:R-:W2:Y:S04]  /*1a740*/  LDL.LU R16, [R1+0x40] ;  /* 0x0000400001107983 */ /* 0x001ea80000300800 */
[----:B------:R-:W2:Y:S04]  /*1a750*/  LDL.LU R17, [R1+0x44] ;  /* 0x0000440001117983 */ /* 0x000ea80000300800 */
[----:B-1----:R-:W2:Y:S04]  /*1a760*/  LDL.LU R18, [R1+0x48] ;  /* 0x0000480001127983 */ /* 0x002ea80000300800 */
[----:B------:R-:W2:Y:S01]  /*1a770*/  LDL.LU R19, [R1+0x4c] ;  /* 0x00004c0001137983 */ /* 0x000ea20000300800 */
[----:B---3--:R-:W-:-:S02]  /*1a780*/  F2FP.F16.E4M3.UNPACK_B R2, R2 ;  /* 0x00000002ff02723e */ /* 0x008fc400020006ff */
[----:B----4-:R-:W-:-:S07]  /*1a790*/  F2FP.F16.E4M3.UNPACK_B R3, R3 ;  /* 0x00000003ff03723e */ /* 0x010fce00020006ff */
[----:B-----5:R-:W-:Y:S01]  /*1a7a0*/  HMMA.16816.F32 R20, R24, R2, R20 ;  /* 0x000000021814723c */ /* 0x020fe20000001814 */
[----:B------:R-:W3:Y:S04]  /*1a7b0*/  LDL R2, [R1+0x218] ;  /* 0x0002180001027983 */ /* 0x000ee80000100800 */
[----:B------:R-:W4:-:S14]  /*1a7c0*/  LDL R3, [R1+0x21c] ;  /* 0x00021c0001037983 */ /* 0x000f1c0000100800 */
[----:B------:R0:W-:Y:S04]  /*1a7d0*/  STL.64 [R1], R20 ;  /* 0x0000001401007387 */ /* 0x0001e80000100a00 */
[----:B------:R1:W-:Y:S04]  /*1a7e0*/  STL.64 [R1+0x8], R22 ;  /* 0x0000081601007387 */ /* 0x0003e80000100a00 */
[----:B0-----:R-:W5:Y:S04]  /*1a7f0*/  LDL.LU R20, [R1+0x30] ;  /* 0x0000300001147983 */ /* 0x001f680000300800 */
[----:B------:R-:W5:Y:S04]  /*1a800*/  LDL.LU R21, [R1+0x34] ;  /* 0x0000340001157983 */ /* 0x000f680000300800 */
[----:B-1----:R-:W5:Y:S04]  /*1a810*/  LDL.LU R22, [R1+0x38] ;  /* 0x0000380001167983 */ /* 0x002f680000300800 */
[----:B------:R-:W5:Y:S01]  /*1a820*/  LDL.LU R23, [R1+0x3c] ;  /* 0x00003c0001177983 */ /* 0x000f620000300800 */
[----:B---3--:R-:W-:-:S02]  /*1a830*/  F2FP.F16.E4M3.UNPACK_B R2, R2 ;  /* 0x00000002ff02723e */ /* 0x008fc400020006ff */
[----:B----4-:R-:W-:-:S07]  /*1a840*/  F2FP.F16.E4M3.UNPACK_B R3, R3 ;  /* 0x00000003ff03723e */ /* 0x010fce00020006ff */
[----:B--2---:R-:W-:Y:S01]  /*1a850*/  HMMA.16816.F32 R24, R24, R2, R12 ;  /* 0x000000021818723c */ /* 0x004fe2000000180c */
[----:B------:R-:W2:Y:S04]  /*1a860*/  LDL.LU.64 R14, [R1+0x1470] ;  /* 0x00147000010e7983 */ /* 0x000ea80000300a00 */
[----:B------:R-:W2:Y:S04]  /*1a870*/  LDL.LU.64 R12, [R1+0x1468] ;  /* 0x00146800010c7983 */ /* 0x000ea80000300a00 */
[----:B------:R-:W3:Y:S04]  /*1a880*/  LDL R2, [R1+0x138] ;  /* 0x0001380001027983 */ /* 0x000ee80000100800 */
[----:B------:R-:W4:Y:S06]  /*1a890*/  LDL R3, [R1+0x13c] ;  /* 0x00013c0001037983 */ /* 0x000f2c0000100800 */
[----:B------:R0:W-:Y:S04]  /*1a8a0*/  STL.64 [R1+0xe0], R24 ;  /* 0x0000e01801007387 */ /* 0x0001e80000100a00 */
[----:B------:R1:W-:Y:S01]  /*1a8b0*/  STL.64 [R1+0xe8], R26 ;  /* 0x0000e81a01007387 */ /* 0x0003e20000100a00 */
[----:B0-----:R-:W-:-:S02]  /*1a8c0*/  IMAD.MOV.U32 R24, RZ, RZ, R4 ;  /* 0x000000ffff187224 */ /* 0x001fc400078e0004 */
[----:B------:R-:W-:Y:S02]  /*1a8d0*/  IMAD.MOV.U32 R25, RZ, RZ, R6 ;  /* 0x000000ffff197224 */ /* 0x000fe400078e0006 */
[----:B-1----:R-:W-:Y:S02]  /*1a8e0*/  IMAD.MOV.U32 R26, RZ, RZ, R8 ;  /* 0x000000ffff1a7224 */ /* 0x002fe400078e0008 */
[----:B------:R-:W-:Y:S01]  /*1a8f0*/  IMAD.MOV.U32 R27, RZ, RZ, R10 ;  /* 0x000000ffff1b7224 */ /* 0x000fe200078e000a */
[----:B---3--:R-:W-:Y:S02]  /*1a900*/  F2FP.F16.E4M3.UNPACK_B R2, R2 ;  /* 0x00000002ff02723e */ /* 0x008fe400020006ff */
        /* <DEDUP_REMOVED lines=14> */
[----:B------:R-:W-:Y:S01]  /*1a9f0*/  HMMA.16816.F32 R16, R24, R2, R16 ;  /* 0x000000021810723c */ /* 0x000fe20000001810 */
[----:B------:R-:W3:Y:S04]  /*1aa00*/  LDL R2, [R1+0x208] ;  /* 0x0002080001027983 */ /* 0x000ee80000100800 */
[----:B------:R-:W4:-:S14]  /*1aa10*/  LDL R3, [R1+0x20c] ;  /* 0x00020c0001037983 */ /* 0x000f1c0000100800 */
[----:B------:R0:W-:Y:S04]  /*1aa20*/  STL.64 [R1+0x40], R16 ;  /* 0x0000401001007387 */ /* 0x0001e80000100a00 */
[----:B------:R1:W-:Y:S04]  /*1aa30*/  STL.64 [R1+0x48], R18 ;  /* 0x0000481201007387 */ /* 0x0003e80000100a00 */
[----:B0-----:R-:W2:Y:S01]  /*1aa40*/  LDL.LU R16, [R1+0x50] ;  /* 0x0000500001107983 */ /* 0x001ea20000300800 */
[----:B------:R-:W-:-:S03]  /*1aa50*/  IMAD.MOV.U32 R17, RZ, RZ, R0 ;  /* 0x000000ffff117224 */ /* 0x000fc600078e0000 */
[----:B------:R-:W2:Y:S01]  /*1aa60*/  LDL.LU R0, [R1+0x1450] ;  /* 0x0014500001007983 */ /* 0x000ea20000300800 */
[----:B-1----:R-:W-:Y:S02]  /*1aa70*/  IMAD.MOV.U32 R18, RZ, RZ, R29 ;  /* 0x000000ffff127224 */ /* 0x002fe400078e001d */
[----:B------:R-:W-:Y:S01]  /*1aa80*/  IMAD.MOV.U32 R19, RZ, RZ, R28 ;  /* 0x000000ffff137224 */ /* 0x000fe200078e001c */
[----:B------:R-:W2:Y:S04]  /*1aa90*/  LDL.LU R29, [R1+0x144c] ;  /* 0x00144c00011d7983 */ /* 0x000ea80000300800 */
[----:B------:R-:W2:Y:S01]  /*1aaa0*/  LDL.LU R28, [R1+0x1448] ;  /* 0x00144800011c7983 */ /* 0x000ea20000300800 */
[----:B---3--:R-:W-:Y:S02]  /*1aab0*/  F2FP.F16.E4M3.UNPACK_B R2, R2 ;  /* 0x00000002ff02723e */ /* 0x008fe400020006ff */
[----:B----4-:R-:W-:-:S07]  /*1aac0*/  F2FP.F16.E4M3.UNPACK_B R3, R3 ;  /* 0x00000003ff03723e */ /* 0x010fce00020006ff */
[----:B-----5:R-:W-:Y:S01]  /*1aad0*/  HMMA.16816.F32 R24, R24, R2, R20 ;  /* 0x000000021818723c */ /* 0x020fe20000001814 */
[----:B------:R-:W3:Y:S04]  /*1aae0*/  LDL.LU.64 R22, [R1+0x1440] ;  /* 0x0014400001167983 */ /* 0x000ee80000300a00 */
[----:B------:R-:W3:Y:S04]  /*1aaf0*/  LDL.LU.64 R20, [R1+0x1438] ;  /* 0x0014380001147983 */ /* 0x000ee80000300a00 */
[----:B------:R-:W4:Y:S10]  /*1ab00*/  LDL R3, [R1+0x87c] ;  /* 0x00087c0001037983 */ /* 0x000f340000100800 */
[----:B------:R0:W-:Y:S04]  /*1ab10*/  STL.64 [R1+0x100], R24 ;  /* 0x0001001801007387 */ /* 0x0001e80000100a00 */
[----:B------:R1:W-:Y:S01]  /*1ab20*/  STL.64 [R1+0x108], R26 ;  /* 0x0001081a01007387 */ /* 0x0003e20000100a00 */
[----:B--2---:R-:W-:-:S02]  /*1ab30*/  F2FP.F16.E4M3.UNPACK_B R29, R29 ;  /* 0x0000001dff1d723e */ /* 0x004fc400020006ff */
[----:B------:R-:W-:Y:S01]  /*1ab40*/  F2FP.F16.E4M3.UNPACK_B R28, R28 ;  /* 0x0000001cff1c723e */ /* 0x000fe200020006ff */
[----:B0-----:R-:W-:Y:S02]  /*1ab50*/  IMAD.MOV.U32 R24, RZ, RZ, R4 ;  /* 0x000000ffff187224 */ /* 0x001fe400078e0004 */
[----:B------:R-:W-:Y:S02]  /*1ab60*/  IMAD.MOV.U32 R25, RZ, RZ, R6 ;  /* 0x000000ffff197224 */ /* 0x000fe400078e0006 */
[----:B-1----:R-:W-:Y:S02]  /*1ab70*/  IMAD.MOV.U32 R26, RZ, RZ, R8 ;  /* 0x000000ffff1a7224 */ /* 0x002fe400078e0008 */
[----:B------:R-:W-:-:S07]  /*1ab80*/  IMAD.MOV.U32 R27, RZ, RZ, R10 ;  /* 0x000000ffff1b7224 */ /* 0x000fce00078e000a */
[----:B---3--:R-:W-:Y:S01]  /*1ab90*/  HMMA.16816.F32 R24, R24, R28, R20 ;  /* 0x0000001c1818723c */ /* 0x008fe20000001814 */
[----:B------:R-:W2:Y:S01]  /*1aba0*/  LDL R22, [R1+0x1d8] ;  /* 0x0001d80001167983 */ /* 0x000ea20000100800 */
[----:B----4-:R-:W-:-:S03]  /*1abb0*/  IADD3 R2, P3, PT, R3, UR4, RZ ;  /* 0x0000000403027c10 */ /* 0x010fc6000ff7e0ff */
[----:B------:R-:W3:Y:S04]  /*1abc0*/  LDL R23, [R1+0x1dc] ;  /* 0x0001dc0001177983 */ /* 0x000ee80000100800 */
[----:B------:R-:W4:Y:S10]  /*1abd0*/  LDL R3, [R1+0x878] ;  /* 0x0008780001037983 */ /* 0x000f340000100800 */
[----:B------:R-:W-:Y:S04]  /*1abe0*/  STL.64 [R1+0xf0], R24 ;  /* 0x0000f01801007387 */ /* 0x000fe80000100a00 */
[----:B------:R0:W-:Y:S01]  /*1abf0*/  STL.64 [R1+0xf8], R26 ;  /* 0x0000f81a01007387 */ /* 0x0001e20000100a00 */
[----:B------:R-:W-:Y:S01]  /*1ac00*/  USHF.R.S32.HI UR7, URZ, 0x1f, UR4 ;  /* 0x0000001fff077899 */ /* 0x000fe20008011404 */
[----:B------:R-:W-:-:S02]  /*1ac10*/  IMAD.MOV.U32 R20, RZ, RZ, R4 ;  /* 0x000000ffff147224 */ /* 0x000fc400078e0004 */
[----:B------:R-:W-:Y:S01]  /*1ac20*/  IMAD.MOV.U32 R21, RZ, RZ, R6 ;  /* 0x000000ffff157224 */ /* 0x000fe200078e0006 */
[----:B------:R-:W5:Y:S04]  /*1ac30*/  LDL R29, [R1+0x228] ;  /* 0x00022800011d7983 */ /* 0x000f680000100800 */
[----:B------:R-:W2:Y:S04]  /*1ac40*/  LDL R28, [R1+0x860] ;  /* 0x00086000011c7983 */ /* 0x000ea80000100800 */
[----:B0-----:R-:W2:Y:S01]  /*1ac50*/  LDL R27, [R1+0x880] ;  /* 0x00088000011b7983 */ /* 0x001ea20000100800 */
[----:B----4-:R-:W-:-:S05]  /*1ac60*/  IADD3.X R3, PT, PT, R3, UR7, RZ, P3, !PT ;  /* 0x0000000703037c10 */ /* 0x010fca0009ffe4ff */
[----:B------:R-:W4:Y:S04]  /*1ac70*/  LDG.E.U8 R2, desc[UR10][R2.64] ;  /* 0x0000000a02027981 */ /* 0x000f28000c1e1100 */
[----:B------:R-:W5:Y:S01]  /*1ac80*/  LDL R3, [R1+0x884] ;  /* 0x0008840001037983 */ /* 0x000f620000100800 */
[----:B--2---:R-:W-:-:S03]  /*1ac90*/  IADD3 R26, P3, PT, R27, UR4, RZ ;  /* 0x000000041b1a7c10 */ /* 0x004fc6000ff7e0ff */
[----:B------:R-:W2:Y:S01]  /*1aca0*/  LDL R27, [R1+0x874] ;  /* 0x00087400011b7983 */ /* 0x000ea20000100800 */
[----:B------:R-:W-:Y:S01]  /*1acb0*/  F2FP.F16.E4M3.UNPACK_B R24, R22 ;  /* 0x00000016ff18723e */ /* 0x000fe200020006ff */
[----:B------:R-:W-:Y:S01]  /*1acc0*/  IMAD.MOV.U32 R22, RZ, RZ, R8 ;  /* 0x000000ffff167224 */ /* 0x000fe200078e0008 */
[----:B---3--:R-:W-:Y:S01]  /*1acd0*/  F2FP.F16.E4M3.UNPACK_B R25, R23 ;  /* 0x00000017ff19723e */ /* 0x008fe200020006ff */
[----:B------:R-:W-:-:S07]  /*1ace0*/  IMAD.MOV.U32 R23, RZ, RZ, R10 ;  /* 0x000000ffff177224 */ /* 0x000fce00078e000a */
[----:B------:R-:W-:Y:S01]  /*1acf0*/  HMMA.16816.F32 R20, R20, R24, R16 ;  /* 0x000000181414723c */ /* 0x000fe20000001810 */
[----:B----4-:R5:W-:Y:S02]  /*1ad00*/  STL [R1+0x144], R2 ;  /* 0x0001440201007387 */ /* 0x010be40000100800 */
[----:B-----5:R-:W-:Y:S02]  /*1ad10*/  IADD3 R2, P4, PT, R3, UR4, RZ ;  /* 0x0000000403027c10 */ /* 0x020fe4000ff9e0ff */
[----:B------:R-:W3:Y:S04]  /*1ad20*/  LDL R3, [R1+0x864] ;  /* 0x0008640001037983 */ /* 0x000ee80000100800 */
[----:B------:R-:W4:Y:S04]  /*1ad30*/  LDL.LU.64 R18, [R1+0x1430] ;  /* 0x0014300001127983 */ /* 0x000f280000300a00 */
[----:B------:R-:W4:Y:S04]  /*1ad40*/  LDL.LU.64 R16, [R1+0x1428] ;  /* 0x0014280001107983 */ /* 0x000f280000300a00 */
[----:B------:R-:W5:Y:S01]  /*1ad50*/  LDL R25, [R1+0x868] ;  /* 0x0008680001197983 */ /* 0x000f620000100800 */
[----:B--2---:R-:W-:-:S05]  /*1ad60*/  IADD3.X R27, PT, PT, R27, UR7, RZ, P3, !PT ;  /* 0x000000071b1b7c10 */ /* 0x004fca0009ffe4ff */
[----:B------:R-:W2:Y:S04]  /*1ad70*/  LDG.E.U8 R26, desc[UR10][R26.64] ;  /* 0x0000000a1a1a7981 */ /* 0x000ea8000c1e1100 */
[----:B------:R0:W-:Y:S04]  /*1ad80*/  STL.64 [R1+0x50], R20 ;  /* 0x0000501401007387 */ /* 0x0001e80000100a00 */
[----:B------:R1:W-:Y:S04]  /*1ad90*/  STL.64 [R1+0x58], R22 ;  /* 0x0000581601007387 */ /* 0x0003e80000100a00 */
[----:B------:R-:W4:Y:S04]  /*1ada0*/  LDL R27, [R1+0x84c] ;  /* 0x00084c00011b7983 */ /* 0x000f280000100800 */
[----:B0-----:R-:W4:Y:S04]  /*1adb0*/  LDL R21, [R1+0x85c] ;  /* 0x00085c0001157983 */ /* 0x001f280000100800 */
[----:B-1----:R-:W4:Y:S04]  /*1adc0*/  LDL R22, [R1+0x86c] ;  /* 0x00086c0001167983 */ /* 0x002f280000100800 */
[----:B------:R-:W4:Y:S01]  /*1add0*/  LDL R23, [R1+0x870] ;  /* 0x0008700001177983 */ /* 0x000f220000100800 */
[----:B---3--:R-:W-:-:S06]  /*1ade0*/  IADD3.X R3, PT, PT, R3, UR7, RZ, P4, !PT ;  /* 0x0000000703037c10 */ /* 0x008fcc000a7fe4ff */
[----:B------:R-:W3:Y:S01]  /*1adf0*/  LDG.E.U8 R3, desc[UR10][R2.64] ;  /* 0x0000000a02037981 */ /* 0x000ee2000c1e1100 */
[----:B-----5:R-:W-:-:S04]  /*1ae00*/  IADD3 R24, P3, PT, R25, UR4, RZ ;  /* 0x0000000419187c10 */ /* 0x020fc8000ff7e0ff */
[----:B------:R-:W-:Y:S02]  /*1ae10*/  IADD3.X R25, PT, PT, R28, UR7, RZ, P3, !PT ;  /* 0x000000071c197c10 */ /* 0x000fe40009ffe4ff */
[----:B------:R-:W5:Y:S04]  /*1ae20*/  LDL R28, [R1+0x850] ;  /* 0x00085000011c7983 */ /* 0x000f680000100800 */
[----:B--2---:R0:W-:Y:S04]  /*1ae30*/  STL [R1+0x154], R26 ;  /* 0x0001541a01007387 */ /* 0x0041e80000100800 */
[----:B0-----:R0:W2:Y:S01]  /*1ae40*/  LDG.E.U8 R26, desc[UR10][R24.64] ;  /* 0x0000000a181a7981 */ /* 0x0010a2000c1e1100 */
[----:B----4-:R-:W-:-:S02]  /*1ae50*/  IADD3 R20, P5, PT, R22, UR4, RZ ;  /* 0x0000000416147c10 */ /* 0x010fc4000ffbe0ff */
[----:B------:R-:W-:Y:S02]  /*1ae60*/  IADD3 R22, P3, PT, R23, UR4, RZ ;  /* 0x0000000417167c10 */ /* 0x000fe4000ff7e0ff */
[----:B------:R-:W-:Y:S02]  /*1ae70*/  IADD3.X R21, PT, PT, R21, UR7, RZ, P5, !PT ;  /* 0x0000000715157c10 */ /* 0x000fe4000affe4ff */
[----:B------:R-:W-:Y:S01]  /*1ae80*/  IADD3.X R23, PT, PT, R27, UR7, RZ, P3, !PT ;  /* 0x000000071b177c10 */ /* 0x000fe20009ffe4ff */
[----:B0-----:R-:W-:Y:S01]  /*1ae90*/  IMAD.MOV.U32 R24, RZ, RZ, R4 ;  /* 0x000000ffff187224 */ /* 0x001fe200078e0004 */
[----:B------:R-:W-:Y:S01]  /*1aea0*/  F2FP.F16.E4M3.UNPACK_B R2, R29 ;  /* 0x0000001dff02723e */ /* 0x000fe200020006ff */
[----:B------:R-:W-:Y:S02]  /*1aeb0*/  IMAD.MOV.U32 R25, RZ, RZ, R6 ;  /* 0x000000ffff197224 */ /* 0x000fe400078e0006 */
[----:B------:R-:W4:Y:S04]  /*1aec0*/  LDG.E.U8 R6, desc[UR10][R20.64] ;  /* 0x0000000a14067981 */ /* 0x000f28000c1e1100 */
[----:B------:R0:W4:Y:S02]  /*1aed0*/  LDG.E.U8 R4, desc[UR10][R22.64] ;  /* 0x0000000a16047981 */ /* 0x000124000c1e1100 */
[----:B0-----:R-:W-:-:S02]  /*1aee0*/  F2FP.F16.E4M3.UNPACK_B R22, R7.H1 ;  /* 0x00000007ff16723e */ /* 0x001fc400030006ff */
[----:B------:R-:W-:Y:S01]  /*1aef0*/  F2FP.F16.E4M3.UNPACK_B R23, R11.H1 ;  /* 0x0000000bff17723e */ /* 0x000fe200030006ff */
[----:B---3--:R0:W-:Y:S02]  /*1af00*/  STL [R1+0x134], R3 ;  /* 0x0001340301007387 */ /* 0x0081e40000100800 */
[----:B0-----:R-:W-:Y:S02]  /*1af10*/  F2FP.F16.E4M3.UNPACK_B R3, R0 ;  /* 0x00000000ff03723e */ /* 0x001fe400020006ff */
[----:B--2---:R0:W-:Y:S04]  /*1af20*/  STL [R1+0x150], R26 ;  /* 0x0001501a01007387 */ /* 0x0041e80000100800 */
[----:B------:R-:W2:Y:S04]  /*1af30*/  LDL R29, [R1+0x854] ;  /* 0x00085400011d7983 */ /* 0x000ea80000100800 */
[----:B------:R-:W3:Y:S01]  /*1af40*/  LDL R0, [R1+0x844] ;  /* 0x0008440001007983 */ /* 0x000ee20000100800 */
[----:B0-----:R-:W-:-:S03]  /*1af50*/  IMAD.MOV.U32 R26, RZ, RZ, R8 ;  /* 0x000000ffff1a7224 */ /* 0x001fc600078e0008 */
[----:B------:R-:W2:Y:S04]  /*1af60*/  LDL R8, [R1+0x858] ;  /* 0x0008580001087983 */ /* 0x000ea80000100800 */
[----:B------:R-:W2:Y:S04]  /*1af70*/  LDL R21, [R1+0x848] ;  /* 0x0008480001157983 */ /* 0x000ea80000100800 */
[----:B------:R-:W2:Y:S04]  /*1af80*/  LDL.LU R7, [R1+0x1424] ;  /* 0x0014240001077983 */ /* 0x000ea80000300800 */
[----:B------:R-:W3:Y:S01]  /*1af90*/  LDL.LU R11, [R1+0x1420] ;  /* 0x00142000010b7983 */ /* 0x000ee20000300800 */
[----:B------:R-:W-:Y:S01]  /*1afa0*/  IMAD.MOV.U32 R27, RZ, RZ, R10 ;  /* 0x000000ffff1b7224 */ /* 0x000fe200078e000a */
[----:B-----5:R-:W-:-:S02]  /*1afb0*/  IADD3 R20, P3, PT, R28, UR4, RZ ;  /* 0x000000041c147c10 */ /* 0x020fc4000ff7e0ff */
[----:B------:R-:W5:Y:S04]  /*1afc0*/  LDL R10, [R1+0x838] ;  /* 0x00083800010a7983 */ /* 0x000f680000100800 */
[----:B------:R-:W-:Y:S01]  /*1afd0*/  HMMA.16816.F32 R24, R24, R2, R16 ;  /* 0x000000021818723c */ /* 0x000fe20000001810 */
[----:B------:R-:W-:Y:S02]  /*1afe0*/  IMAD.MOV.U32 R16, RZ, RZ, R5 ;  /* 0x000000ffff107224 */ /* 0x000fe400078e0005 */
[----:B------:R-:W-:Y:S01]  /*1aff0*/  IMAD.MOV.U32 R18, RZ, RZ, R9 ;  /* 0x000000ffff127224 */ /* 0x000fe200078e0009 */
[----:B----4-:R0:W-:Y:S04]  /*1b000*/  STL [R1+0x130], R6 ;  /* 0x0001300601007387 */ /* 0x0101e80000100800 */
[----:B0-----:R-:W4:Y:S04]  /*1b010*/  LDL R6, [R1+0x834] ;  /* 0x0008340001067983 */ /* 0x001f280000100800 */
[----:B------:R0:W-:Y:S04]  /*1b020*/  STL [R1+0x140], R4 ;  /* 0x0001400401007387 */ /* 0x0001e80000100800 */
[----:B0-----:R-:W4:Y:S04]  /*1b030*/  LDL.LU R4, [R1+0x198] ;  /* 0x0001980001047983 */ /* 0x001f280000300800 */
[----:B------:R-:W4:Y:S04]  /*1b040*/  LDL.LU R28, [R1+0x19c] ;  /* 0x00019c00011c7983 */ /* 0x000f280000300800 */
[----:B------:R0:W-:Y:S04]  /*1b050*/  STL.64 [R1+0x30], R24 ;  /* 0x0000301801007387 */ /* 0x0001e80000100a00 */
[----:B------:R1:W-:Y:S01]  /*1b060*/  STL.64 [R1+0x38], R26 ;  /* 0x0000381a01007387 */ /* 0x0003e20000100a00 */
[----:B--2---:R-:W-:-:S02]  /*1b070*/  IMAD.MOV.U32 R17, RZ, RZ, R7 ;  /* 0x000000ffff117224 */ /* 0x004fc400078e0007 */
[----:B---3--:R-:W-:-:S07]  /*1b080*/  IMAD.MOV.U32 R19, RZ, RZ, R11 ;  /* 0x000000ffff137224 */ /* 0x008fce00078e000b */
[----:B------:R-:W-:Y:S01]  /*1b090*/  HMMA.16816.F32 R12, R16, R22, R12 ;  /* 0x00000016100c723c */ /* 0x000fe2000000180c */
[----:B------:R-:W-:Y:S02]  /*1b0a0*/  IADD3.X R21, PT, PT, R21, UR7, RZ, P3, !PT ;  /* 0x0000000715157c10 */ /* 0x000fe40009ffe4ff */
[----:B0-----:R-:W-:Y:S02]  /*1b0b0*/  IADD3 R24, P3, PT, R29, UR4, RZ ;  /* 0x000000041d187c10 */ /* 0x001fe4000ff7e0ff */
[----:B------:R-:W-:Y:S01]  /*1b0c0*/  IADD3 R2, P4, PT, R8, UR4, RZ ;  /* 0x0000000408027c10 */ /* 0x000fe2000ff9e0ff */
[----:B------:R-:W2:Y:S01]  /*1b0d0*/  LDG.E.U8 R20, desc[UR10][R20.64] ;  /* 0x0000000a14147981 */ /* 0x000ea2000c1e1100 */
[----:B------:R-:W-:-:S05]  /*1b0e0*/  IADD3.X R25, PT, PT, R0, UR7, RZ, P3, !PT ;  /* 0x0000000700197c10 */ /* 0x000fca0009ffe4ff */
[----:B------:R-:W3:Y:S07]  /*1b0f0*/  LDG.E.U8 R22, desc[UR10][R24.64] ;  /* 0x0000000a18167981 */ /* 0x000eee000c1e1100 */
[----:B------:R-:W-:Y:S04]  /*1b100*/  STL.64 [R1+0x20], R12 ;  /* 0x0000200c01007387 */ /* 0x000fe80000100a00 */
[----:B------:R-:W-:Y:S04]  /*1b110*/  STL.64 [R1+0x28], R14 ;  /* 0x0000280e01007387 */ /* 0x000fe80000100a00 */
[----:B------:R-:W2:Y:S04]  /*1b120*/  LDL R8, [R1+0x830] ;  /* 0x0008300001087983 */ /* 0x000ea80000100800 */
[----:B------:R-:W2:Y:S04]  /*1b130*/  LDL.LU R21, [R1+0x148] ;  /* 0x0001480001157983 */ /* 0x000ea80000300800 */
[----:B------:R-:W2:Y:S04]  /*1b140*/  LDL.LU R29, [R1+0x14c] ;  /* 0x00014c00011d7983 */ /* 0x000ea80000300800 */
[----:B------:R-:W2:Y:S04]  /*1b150*/  LDL.LU R24, [R1+0xa0] ;  /* 0x0000a00001187983 */ /* 0x000ea80000300800 */
[----:B------:R-:W2:Y:S04]  /*1b160*/  LDL.LU R25, [R1+0xa4] ;  /* 0x0000a40001197983 */ /* 0x000ea80000300800 */
[----:B-1----:R-:W2:Y:S04]  /*1b170*/  LDL.LU R26, [R1+0xa8] ;  /* 0x0000a800011a7983 */ /* 0x002ea80000300800 */
[----:B------:R-:W2:Y:S01]  /*1b180*/  LDL.LU R27, [R1+0xac] ;  /* 0x0000ac00011b7983 */ /* 0x000ea20000300800 */
[----:B----4-:R-:W-:-:S03]  /*1b190*/  IADD3.X R3, PT, PT, R6, UR7, RZ, P4, !PT ;  /* 0x0000000706037c10 */ /* 0x010fc6000a7fe4ff */
[----:B------:R-:W4:Y:S04]  /*1b1a0*/  LDL R6, [R1+0x83c] ;  /* 0x00083c0001067983 */ /* 0x000f280000100800 */
[----:B--2---:R-:W-:Y:S04]  /*1b1b0*/  STL.64 [R1+0x1418], R26 ;  /* 0x0014181a01007387 */ /* 0x004fe80000100a00 */
[----:B------:R0:W-:Y:S04]  /*1b1c0*/  STL.64 [R1+0x1410], R24 ;  /* 0x0014101801007387 */ /* 0x0001e80000100a00 */
[----:B0-----:R-:W2:Y:S04]  /*1b1d0*/  LDL.LU R24, [R1+0x90] ;  /* 0x0000900001187983 */ /* 0x001ea80000300800 */
[----:B------:R-:W2:Y:S04]  /*1b1e0*/  LDL.LU R25, [R1+0x94] ;  /* 0x0000940001197983 */ /* 0x000ea80000300800 */
[----:B------:R-:W2:Y:S04]  /*1b1f0*/  LDL.LU R26, [R1+0x98] ;  /* 0x00009800011a7983 */ /* 0x000ea80000300800 */
[----:B------:R-:W2:Y:S01]  /*1b200*/  LDL.LU R27, [R1+0x9c] ;  /* 0x00009c00011b7983 */ /* 0x000ea20000300800 */
[----:B------:R-:W-:Y:S01]  /*1b210*/  IMAD.MOV.U32 R0, RZ, RZ, R14 ;  /* 0x000000ffff007224 */ /* 0x000fe200078e000e */
[----:B------:R-:W-:-:S02]  /*1b220*/  F2FP.F16.E4M3.UNPACK_B R12, R4.H1 ;  /* 0x00000004ff0c723e */ /* 0x000fc400030006ff */
[----:B------:R-:W-:Y:S01]  /*1b230*/  F2FP.F16.E4M3.UNPACK_B R13, R28.H1 ;  /* 0x0000001cff0d723e */ /* 0x000fe200030006ff */
[----:B------:R0:W-:Y:S01]  /*1b240*/  STL [R1+0x124], R20 ;  /* 0x0001241401007387 */ /* 0x0001e20000100800 */
[----:B-----5:R-:W-:-:S03]  /*1b250*/  IADD3 R14, P3, PT, R10, UR4, RZ ;  /* 0x000000040a0e7c10 */ /* 0x020fc6000ff7e0ff */
[----:B------:R-:W5:Y:S01]  /*1b260*/  LDL R4, [R1+0x82c] ;  /* 0x00082c0001047983 */ /* 0x000f620000100800 */
[----:B------:R-:W-:-:S03]  /*1b270*/  IADD3.X R15, PT, PT, R8, UR7, RZ, P3, !PT ;  /* 0x00000007080f7c10 */ /* 0x000fc60009ffe4ff */
[----:B------:R-:W5:Y:S04]  /*1b280*/  LDL.LU R10, [R1+0x168] ;  /* 0x00016800010a7983 */ /* 0x000f680000300800 */
[----:B------:R-:W5:Y:S04]  /*1b290*/  LDL.LU R28, [R1+0x16c] ;  /* 0x00016c00011c7983 */ /* 0x000f680000300800 */
[----:B0-----:R4:W5:Y:S04]  /*1b2a0*/  LDG.E.U8 R20, desc[UR10][R2.64] ;  /* 0x0000000a02147981 */ /* 0x001968000c1e1100 */
[----:B---3--:R0:W-:Y:S04]  /*1b2b0*/  STL [R1+0x12c], R22 ;  /* 0x00012c1601007387 */ /* 0x0081e80000100800 */
[----:B------:R-:W3:Y:S01]  /*1b2c0*/  LDL R8, [R1+0x840] ;  /* 0x0008400001087983 */ /* 0x000ee20000100800 */
[----:B----4-:R-:W-:-:S03]  /*1b2d0*/  IADD3 R2, P3, PT, R6, UR4, RZ ;  /* 0x0000000406027c10 */ /* 0x010fc6000ff7e0ff */
[----:B------:R-:W4:Y:S04]  /*1b2e0*/  LDL R6, [R1+0x81c] ;  /* 0x00081c0001067983 */ /* 0x000f280000100800 */
[----:B0-----:R-:W3:Y:S04]  /*1b2f0*/  LDL R22, [R1+0x820] ;  /* 0x0008200001167983 */ /* 0x001ee80000100800 */
[----:B------:R0:W4:Y:S01]  /*1b300*/  LDG.E.U8 R23, desc[UR10][R14.64] ;  /* 0x0000000a0e177981 */ /* 0x000122000c1e1100 */
[----:B--2---:R-:W-:Y:S03]  /*1b310*/  HMMA.16816.F32 R16, R16, R12, R24 ;  /* 0x0000000c1010723c */ /* 0x004fe60000001818 */
[----:B------:R-:W2:Y:S04]  /*1b320*/  LDL.LU.64 R26, [R1+0x1418] ;  /* 0x00141800011a7983 */ /* 0x000ea80000300a00 */
[----:B------:R-:W2:Y:S01]  /*1b330*/  LDL.LU.64 R24, [R1+0x1410] ;  /* 0x0014100001187983 */ /* 0x000ea20000300a00 */
[----:B0-----:R-:W-:-:S03]  /*1b340*/  F2FP.F16.E4M3.UNPACK_B R14, R21.H1 ;  /* 0x00000015ff0e723e */ /* 0x001fc600030006ff */
[----:B------:R-:W2:Y:S01]  /*1b350*/  LDL R21, [R1+0x824] ;  /* 0x0008240001157983 */ /* 0x000ea20000100800 */
[----:B------:R-:W-:-:S07]  /*1b360*/  F2FP.F16.E4M3.UNPACK_B R15, R29.H1 ;  /* 0x0000001dff0f723e */ /* 0x000fce00030006ff */
[----:B------:R0:W-:Y:S04]  /*1b370*/  STL.64 [R1+0x10], R16 ;  /* 0x0000101001007387 */ /* 0x0001e80000100a00 */
[----:B------:R1:W-:Y:S01]  /*1b380*/  STL.64 [R1+0x18], R18 ;  /* 0x0000181201007387 */ /* 0x0003e20000100a00 */
[----:B0-----:R-:W-:Y:S02]  /*1b390*/  IMAD.MOV.U32 R16, RZ, RZ, R5 ;  /* 0x000000ffff107224 */ /* 0x001fe400078e0005 */
[----:B------:R-:W-:Y:S02]  /*1b3a0*/  IMAD.MOV.U32 R17, RZ, RZ, R7 ;  /* 0x000000ffff117224 */ /* 0x000fe400078e0007 */
[----:B-1----:R-:W-:Y:S02]  /*1b3b0*/  IMAD.MOV.U32 R18, RZ, RZ, R9 ;  /* 0x000000ffff127224 */ /* 0x002fe400078e0009 */
[----:B------:R-:W-:Y:S01]  /*1b3c0*/  IMAD.MOV.U32 R19, RZ, RZ, R11 ;  /* 0x000000ffff137224 */ /* 0x000fe200078e000b */
[----:B-----5:R-:W-:Y:S01]  /*1b3d0*/  IADD3.X R3, PT, PT, R4, UR7, RZ, P3, !PT ;  /* 0x0000000704037c10 */ /* 0x020fe20009ffe4ff */
[----:B------:R0:W-:Y:S01]  /*1b3e0*/  STL [R1+0x120], R20 ;  /* 0x0001201401007387 */ /* 0x0001e20000100800 */
[----:B---3--:R-:W-:-:S04]  /*1b3f0*/  IADD3 R12, P3, PT, R8, UR4, RZ ;  /* 0x00000004080c7c10 */ /* 0x008fc8000ff7e0ff */
[----:B----4-:R-:W-:Y:S01]  /*1b400*/  IADD3.X R13, PT, PT, R6, UR7, RZ, P3, !PT ;  /* 0x00000007060d7c10 */ /* 0x010fe20009ffe4ff */
[----:B0-----:R-:W3:Y:S04]  /*1b410*/  LDL R20, [R1+0x818] ;  /* 0x0008180001147983 */ /* 0x001ee80000100800 */
[----:B------:R-:W4:Y:S04]  /*1b420*/  LDL.LU R4, [R1+0x158] ;  /* 0x0001580001047983 */ /* 0x000f280000300800 */
[----:B------:R-:W5:Y:S04]  /*1b430*/  LDL.LU R29, [R1+0x15c] ;  /* 0x00015c00011d7983 */ /* 0x000f680000300800 */
[----:B------:R-:W4:Y:S04]  /*1b440*/  LDL R8, [R1+0x814] ;  /* 0x0008140001087983 */ /* 0x000f280000100800 */
[----:B------:R0:W-:Y:S04]  /*1b450*/  STL [R1+0x128], R23 ;  /* 0x0001281701007387 */ /* 0x0001e80000100800 */
[----:B------:R-:W5:Y:S04]  /*1b460*/  LDL R6, [R1+0x828] ;  /* 0x0008280001067983 */ /* 0x000f680000100800 */
[----:B0-----:R0:W5:Y:S01]  /*1b470*/  LDG.E.U8 R23, desc[UR10][R2.64] ;  /* 0x0000000a02177981 */ /* 0x001162000c1e1100 */
[----:B--2---:R-:W-:Y:S01]  /*1b480*/  HMMA.16816.F32 R16, R16, R14, R24 ;  /* 0x0000000e1010723c */ /* 0x004fe20000001818 */
[----:B0-----:R-:W-:-:S02]  /*1b490*/  IADD3 R2, P4, PT, R22, UR4, RZ ;  /* 0x0000000416027c10 */ /* 0x001fc4000ff9e0ff */
[----:B------:R0:W2:-:S15]  /*1b4a0*/  LDG.E.U8 R26, desc[UR10][R12.64] ;  /* 0x0000000a0c1a7981 */ /* 0x00009e000c1e1100 */
[----:B------:R-:W-:Y:S01]  /*1b4b0*/  NOP ;  /* 0x0000000000007918 */ /* 0x000fe20000000000 */
[----:B------:R-:W-:Y:S04]  /*1b4c0*/  STL.64 [R1+0x1390], R18 ;  /* 0x0013901201007387 */ /* 0x000fe80000100a00 */
[----:B------:R1:W-:Y:S04]  /*1b4d0*/  STL.64 [R1+0x1388], R16 ;  /* 0x0013881001007387 */ /* 0x0003e80000100a00 */
[----:B-1----:R-:W2:Y:S04]  /*1b4e0*/  LDL.LU R16, [R1+0xc0] ;  /* 0x0000c00001107983 */ /* 0x002ea80000300800 */
[----:B------:R-:W2:Y:S04]  /*1b4f0*/  LDL.LU R17, [R1+0xc4] ;  /* 0x0000c40001117983 */ /* 0x000ea80000300800 */
[----:B------:R-:W2:Y:S04]  /*1b500*/  LDL.LU R18, [R1+0xc8] ;  /* 0x0000c80001127983 */ /* 0x000ea80000300800 */
[----:B------:R-:W2:Y:S01]  /*1b510*/  LDL.LU R19, [R1+0xcc] ;  /* 0x0000cc0001137983 */ /* 0x000ea20000300800 */
[----:B------:R-:W-:Y:S01]  /*1b520*/  IADD3 R22, P3, PT, R21, UR4, RZ ;  /* 0x0000000415167c10 */ /* 0x000fe2000ff7e0ff */
[----:B0-----:R-:W-:Y:S01]  /*1b530*/  IMAD.MOV.U32 R12, RZ, RZ, R5 ;  /* 0x000000ffff0c7224 */ /* 0x001fe200078e0005 */
[----:B---3--:R-:W-:Y:S01]  /*1b540*/  IADD3.X R3, PT, PT, R20, UR7, RZ, P4, !PT ;  /* 0x0000000714037c10 */ /* 0x008fe2000a7fe4ff */
[----:B------:R-:W-:Y:S01]  /*1b550*/  IMAD.MOV.U32 R13, RZ, RZ, R7 ;  /* 0x000000ffff0d7224 */ /* 0x000fe200078e0007 */
[----:B------:R-:W-:Y:S01]  /*1b560*/  F2FP.F16.E4M3.UNPACK_B R20, R10.H1 ;  /* 0x0000000aff14723e */ /* 0x000fe200030006ff */
[----:B------:R-:W-:Y:S01]  /*1b570*/  IMAD.MOV.U32 R14, RZ, RZ, R9 ;  /* 0x000000ffff0e7224 */ /* 0x000fe200078e0009 */
[----:B------:R-:W-:Y:S01]  /*1b580*/  F2FP.F16.E4M3.UNPACK_B R21, R28.H1 ;  /* 0x0000001cff15723e */ /* 0x000fe200030006ff */
[----:B------:R-:W-:Y:S01]  /*1b590*/  IMAD.MOV.U32 R15, RZ, RZ, R11 ;  /* 0x000000ffff0f7224 */ /* 0x000fe200078e000b */
[----:B------:R0:W3:Y:S01]  /*1b5a0*/  LDG.E.U8 R27, desc[UR10][R2.64] ;  /* 0x0000000a021b7981 */ /* 0x0000e2000c1e1100 */
[----:B----4-:R-:W-:-:S02]  /*1b5b0*/  F2FP.F16.E4M3.UNPACK_B R24, R4.H1 ;  /* 0x00000004ff18723e */ /* 0x010fc400030006ff */
[----:B-----5:R-:W-:Y:S01]  /*1b5c0*/  F2FP.F16.E4M3.UNPACK_B R25, R29.H1 ;  /* 0x0000001dff19723e */ /* 0x020fe200030006ff */
[----:B------:R1:W-:Y:S04]  /*1b5d0*/  STL [R1+0x114], R23 ;  /* 0x0001141701007387 */ /* 0x0003e80000100800 */
[----:B------:R-:W4:Y:S04]  /*1b5e0*/  LDL.LU R10, [R1+0x1c8] ;  /* 0x0001c800010a7983 */ /* 0x000f280000300800 */
[----:B------:R-:W5:Y:S04]  /*1b5f0*/  LDL.LU R28, [R1+0x1cc] ;  /* 0x0001cc00011c7983 */ /* 0x000f680000300800 */
[----:B------:R-:W3:Y:S04]  /*1b600*/  LDL R3, [R1+0x804] ;  /* 0x0008040001037983 */ /* 0x000ee80000100800 */
[----:B------:R-:W3:Y:S04]  /*1b610*/  LDL.LU R4, [R1+0x1b8] ;  /* 0x0001b80001047983 */ /* 0x000ee80000300800 */
[----:B------:R-:W3:Y:S01]  /*1b620*/  LDL.LU R29, [R1+0x1bc] ;  /* 0x0001bc00011d7983 */ /* 0x000ee20000300800 */
[----:B-1----:R-:W-:-:S05]  /*1b630*/  IADD3.X R23, PT, PT, R8, UR7, RZ, P3, !PT ;  /* 0x0000000708177c10 */ /* 0x002fca0009ffe4ff */
[----:B------:R-:W3:Y:S01]  /*1b640*/  LDG.E.U8 R22, desc[UR10][R22.64] ;  /* 0x0000000a16167981 */ /* 0x000ee2000c1e1100 */
[----:B--2---:R-:W-:Y:S03]  /*1b650*/  HMMA.16816.F32 R12, R12, R20, R16 ;  /* 0x000000140c0c723c */ /* 0x004fe60000001810 */
[----:B------:R-:W2:Y:S04]  /*1b660*/  LDL.LU R16, [R1+0x80] ;  /* 0x0000800001107983 */ /* 0x000ea80000300800 */
[----:B------:R-:W2:Y:S04]  /*1b670*/  LDL.LU R17, [R1+0x84] ;  /* 0x0000840001117983 */ /* 0x000ea80000300800 */
[----:B------:R-:W2:Y:S04]  /*1b680*/  LDL.LU R18, [R1+0x88] ;  /* 0x0000880001127983 */ /* 0x000ea80000300800 */
[----:B------:R-:W2:Y:S01]  /*1b690*/  LDL.LU R19, [R1+0x8c] ;  /* 0x00008c0001137983 */ /* 0x000ea20000300800 */
[----:B0-----:R-:W-:-:S03]  /*1b6a0*/  IADD3 R2, P3, PT, R6, UR4, RZ ;  /* 0x0000000406027c10 */ /* 0x001fc6000ff7e0ff */
[----:B------:R0:W-:Y:S04]  /*1b6b0*/  STL [R1+0x11c], R26 ;  /* 0x00011c1a01007387 */ /* 0x0001e80000100800 */
[----:B------:R-:W3:Y:S04]  /*1b6c0*/  LDL R6, [R1+0x80c] ;  /* 0x00080c0001067983 */ /* 0x000ee80000100800 */
[----:B0-----:R-:W3:Y:S04]  /*1b6d0*/  LDL R26, [R1+0x808] ;  /* 0x00080800011a7983 */ /* 0x001ee80000100800 */
[----:B--2---:R-:W-:Y:S04]  /*1b6e0*/  STL.64 [R1+0x1408], R18 ;  /* 0x0014081201007387 */ /* 0x004fe80000100a00 */
[----:B------:R0:W-:Y:S04]  /*1b6f0*/  STL.64 [R1+0x1400], R16 ;  /* 0x0014001001007387 */ /* 0x0001e80000100a00 */
[----:B0-----:R-:W2:Y:S04]  /*1b700*/  LDL.LU R16, [R1+0xb0] ;  /* 0x0000b00001107983 */ /* 0x001ea80000300800 */
[----:B------:R-:W2:Y:S04]  /*1b710*/  LDL.LU R17, [R1+0xb4] ;  /* 0x0000b40001117983 */ /* 0x000ea80000300800 */
[----:B------:R-:W2:Y:S04]  /*1b720*/  LDL.LU R18, [R1+0xb8] ;  /* 0x0000b80001127983 */ /* 0x000ea80000300800 */
[----:B------:R-:W2:Y:S04]  /*1b730*/  LDL.LU R19, [R1+0xbc] ;  /* 0x0000bc0001137983 */ /* 0x000ea80000300800 */
[----:B------:R-:W4:Y:S04]  /*1b740*/  LDL R8, [R1+0x7ec] ;  /* 0x0007ec0001087983 */ /* 0x000f280000100800 */
[----:B------:R0:W-:Y:S04]  /*1b750*/  STL.64 [R1+0x1398], R14 ;  /* 0x0013980e01007387 */ /* 0x0001e80000100a00 */
[----:B---3--:R1:W-:Y:S04]  /*1b760*/  STL [R1+0x110], R27 ;  /* 0x0001101b01007387 */ /* 0x0083e80000100800 */
[----:B0-----:R-:W3:Y:S04]  /*1b770*/  LDL R14, [R1+0x810] ;  /* 0x00081000010e7983 */ /* 0x001ee80000100800 */
[----:B------:R0:W-:Y:S04]  /*1b780*/  STL [R1+0x118], R22 ;  /* 0x0001181601007387 */ /* 0x0001e80000100800 */
[----:B-1----:R-:W3:Y:S01]  /*1b790*/  LDL R27, [R1+0x800] ;  /* 0x00080000011b7983 */ /* 0x002ee20000100800 */
[----:B------:R-:W-:Y:S01]  /*1b7a0*/  IADD3.X R3, PT, PT, R3, UR7, RZ, P3, !PT ;  /* 0x0000000703037c10 */ /* 0x000fe20009ffe4ff */
[----:B------:R-:W-:-:S02]  /*1b7b0*/  IMAD.MOV.U32 R20, RZ, RZ, R5 ;  /* 0x000000ffff147224 */ /* 0x000fc400078e0005 */
[----:B------:R-:W-:Y:S01]  /*1b7c0*/  IMAD.MOV.U32 R21, RZ, RZ, R7 ;  /* 0x000000ffff157224 */ /* 0x000fe200078e0007 */
[----:B------:R-:W4:Y:S04]  /*1b7d0*/  LDL R15, [R1+0x7fc] ;  /* 0x0007fc00010f7983 */ /* 0x000f280000100800 */
[----:B------:R1:W4:Y:S01]  /*1b7e0*/  LDG.E.U8 R3, desc[UR10][R2.64] ;  /* 0x0000000a02037981 */ /* 0x000322000c1e1100 */
[----:B0-----:R-:W-:Y:S01]  /*1b7f0*/  IMAD.MOV.U32 R22, RZ, RZ, R9 ;  /* 0x000000ffff167224 */ /* 0x001fe200078e0009 */
[----:B------:R-:W-:Y:S01]  /*1b800*/  IADD3 R26, P3, PT, R26, UR4, RZ ;  /* 0x000000041a1a7c10 */ /* 0x000fe2000ff7e0ff */
[----:B------:R-:W-:-:S07]  /*1b810*/  IMAD.MOV.U32 R23, RZ, RZ, R11 ;  /* 0x000000ffff177224 */ /* 0x000fce00078e000b */
[----:B--2---:R-:W-:Y:S01]  /*1b820*/  HMMA.16816.F32 R20, R20, R24, R16 ;  /* 0x000000181414723c */ /* 0x004fe20000001810 */
[----:B---3--:R-:W-:Y:S02]  /*1b830*/  IADD3.X R27, PT, PT, R27, UR7, RZ, P3, !PT ;  /* 0x000000071b1b7c10 */ /* 0x008fe40009ffe4ff */
[----:B------:R-:W-:-:S03]  /*1b840*/  IADD3 R24, P3, PT, R14, UR4, RZ ;  /* 0x000000040e187c10 */ /* 0x000fc6000ff7e0ff */
[----:B------:R0:W2:Y:S01]  /*1b850*/  LDG.E.U8 R14, desc[UR10][R26.64] ;  /* 0x0000000a1a0e7981 */ /* 0x0000a2000c1e1100 */
[----:B-1----:R-:W-:-:S03]  /*1b860*/  IADD3 R2, P4, PT, R6, UR4, RZ ;  /* 0x0000000406027c10 */ /* 0x002fc6000ff9e0ff */
[----:B----4-:R1:W-:Y:S04]  /*1b870*/  STL [R1+0xa4], R3 ;  /* 0x0000a40301007387 */ /* 0x0103e80000100800 */
[----:B------:R-:W3:Y:S04]  /*1b880*/  LDL R6, [R1+0x7f0] ;  /* 0x0007f00001067983 */ /* 0x000ee80000100800 */
[----:B------:R-:W4:Y:S04]  /*1b890*/  LDL.LU.64 R18, [R1+0x1408] ;  /* 0x0014080001127983 */ /* 0x000f280000300a00 */
[----:B------:R-:W4:Y:S01]  /*1b8a0*/  LDL.LU.64 R16, [R1+0x1400] ;  /* 0x0014000001107983 */ /* 0x000f220000300a00 */
[----:B-1----:R-:W-:-:S02]  /*1b8b0*/  IADD3.X R3, PT, PT, R15, UR7, RZ, P4, !PT ;  /* 0x000000070f037c10 */ /* 0x002fc4000a7fe4ff */
[----:B------:R-:W-:Y:S01]  /*1b8c0*/  IADD3.X R25, PT, PT, R8, UR7, RZ, P3, !PT ;  /* 0x0000000708197c10 */ /* 0x000fe20009ffe4ff */
[----:B------:R-:W-:Y:S01]  /*1b8d0*/  STL.64 [R1+0x410], R20 ;  /* 0x0004101401007387 */ /* 0x000fe20000100a00 */
[----:B0-----:R-:W-:-:S03]  /*1b8e0*/  F2FP.F16.E4M3.UNPACK_B R26, R10.H1 ;  /* 0x0000000aff1a723e */ /* 0x001fc600030006ff */
[----:B------:R-:W-:Y:S04]  /*1b8f0*/  STL.64 [R1+0x418], R22 ;  /* 0x0004181601007387 */ /* 0x000fe80000100a00 */
[----:B------:R-:W3:Y:S04]  /*1b900*/  LDL R15, [R1+0x7e8] ;  /* 0x0007e800010f7983 */ /* 0x000ee80000100800 */
[----:B------:R-:W3:Y:S04]  /*1b910*/  LDL R8, [R1+0x7f4] ;  /* 0x0007f40001087983 */ /* 0x000ee80000100800 */
[----:B------:R-:W3:Y:S04]  /*1b920*/  LDG.E.U8 R10, desc[UR10][R2.64] ;  /* 0x0000000a020a7981 */ /* 0x000ee8000c1e1100 */
[----:B--2---:R0:W-:Y:S04]  /*1b930*/  STL [R1+0xac], R14 ;  /* 0x0000ac0e01007387 */ /* 0x0041e80000100800 */
[----:B0-----:R3:W2:Y:S01]  /*1b940*/  LDG.E.U8 R14, desc[UR10][R24.64] ;  /* 0x0000000a180e7981 */ /* 0x0016a2000c1e1100 */
[----:B-----5:R-:W-:Y:S01]  /*1b950*/  F2FP.F16.E4M3.UNPACK_B R27, R28.H1 ;  /* 0x0000001cff1b723e */ /* 0x020fe200030006ff */
[----:B------:R-:W-:-:S02]  /*1b960*/  IMAD.MOV.U32 R20, RZ, RZ, R5 ;  /* 0x000000ffff147224 */ /* 0x000fc400078e0005 */
[----:B------:R-:W-:Y:S02]  /*1b970*/  IMAD.MOV.U32 R21, RZ, RZ, R7 ;  /* 0x000000ffff157224 */ /* 0x000fe400078e0007 */
[----:B------:R-:W-:Y:S02]  /*1b980*/  IMAD.MOV.U32 R22, RZ, RZ, R9 ;  /* 0x000000ffff167224 */ /* 0x000fe400078e0009 */
[----:B------:R-:W-:-:S07]  /*1b990*/  IMAD.MOV.U32 R23, RZ, RZ, R11 ;  /* 0x000000ffff177224 */ /* 0x000fce00078e000b */
[----:B----4-:R-:W-:Y:S01]  /*1b9a0*/  HMMA.16816.F32 R16, R20, R26, R16 ;  /* 0x0000001a1410723c */ /* 0x010fe20000001810 */
[----:B---3--:R-:W-:Y:S02]  /*1b9b0*/  IADD3 R24, P3, PT, R6, UR4, RZ ;  /* 0x0000000406187c10 */ /* 0x008fe4000ff7e0ff */
[----:B------:R-:W3:Y:S04]  /*1b9c0*/  LDL.LU R6, [R1+0x1f8] ;  /* 0x0001f80001067983 */ /* 0x000ee80000300800 */
[----:B------:R-:W4:Y:S01]  /*1b9d0*/  LDL.LU R28, [R1+0x1fc] ;  /* 0x0001fc00011c7983 */ /* 0x000f220000300800 */
[----:B------:R-:W-:Y:S02]  /*1b9e0*/  IADD3.X R25, PT, PT, R15, UR7, RZ, P3, !PT ;  /* 0x000000070f197c10 */ /* 0x000fe40009ffe4ff */
[----:B------:R-:W-:-:S02]  /*1b9f0*/  IADD3 R26, P3, PT, R8, UR4, RZ ;  /* 0x00000004081a7c10 */ /* 0x000fc4000ff7e0ff */
[----:B------:R-:W-:Y:S01]  /*1ba00*/  F2FP.F16.E4M3.UNPACK_B R2, R4.H1 ;  /* 0x00000004ff02723e */ /* 0x000fe200030006ff */
[----:B------:R0:W5:Y:S06]  /*1ba10*/  LDG.E.U8 R15, desc[UR10][R24.64] ;  /* 0x0000000a180f7981 */ /* 0x00016c000c1e1100 */
[----:B------:R-:W-:Y:S04]  /*1ba20*/  STL.64 [R1+0x400], R16 ;  /* 0x0004001001007387 */ /* 0x000fe80000100a00 */
[----:B------:R-:W-:Y:S04]  /*1ba30*/  STL.64 [R1+0x408], R18 ;  /* 0x0004081201007387 */ /* 0x000fe80000100a00 */
[----:B------:R-:W-:Y:S04]  /*1ba40*/  STL [R1+0xa0], R10 ;  /* 0x0000a00a01007387 */ /* 0x000fe80000100800 */
[----:B--2---:R1:W-:Y:S04]  /*1ba50*/  STL [R1+0xa8], R14 ;  /* 0x0000a80e01007387 */ /* 0x0043e80000100800 */
[----:B------:R-:W2:Y:S04]  /*1ba60*/  LDL R8, [R1+0x7d8] ;  /* 0x0007d80001087983 */ /* 0x000ea80000100800 */
[----:B------:R-:W3:Y:S04]  /*1ba70*/  LDL R4, [R1+0x7e4] ;  /* 0x0007e40001047983 */ /* 0x000ee80000100800 */
[----:B-1----:R-:W0:Y:S01]  /*1ba80*/  LDL R14, [R1+0x7f8] ;  /* 0x0007f800010e7983 */ /* 0x002e220000100800 */
[----:B------:R-:W-:-:S05]  /*1ba90*/  IMAD.MOV.U32 R10, RZ, RZ, R18 ;  /* 0x000000ffff0a7224 */ /* 0x000fca00078e0012 */
[----:B------:R-:W-:Y:S01]  /*1baa0*/  STL.64 [R1+0x13f8], R10 ;  /* 0x0013f80a01007387 */ /* 0x000fe20000100a00 */
[----:B------:R-:W-:-:S03]  /*1bab0*/  F2FP.F16.E4M3.UNPACK_B R3, R29.H1 ;  /* 0x0000001dff03723e */ /* 0x000fc600030006ff */
[----:B--2---:R1:W-:Y:S01]  /*1bac0*/  STL.64 [R1+0x13f0], R8 ;  /* 0x0013f00801007387 */ /* 0x0043e20000100a00 */
[----:B---3--:R-:W-:Y:S02]  /*1bad0*/  IADD3.X R27, PT, PT, R4, UR7, RZ, P3, !PT ;  /* 0x00000007041b7c10 */ /* 0x008fe40009ffe4ff */
[----:B0-----:R-:W-:Y:S01]  /*1bae0*/  IADD3 R24, P4, PT, R14, UR4, RZ ;  /* 0x000000040e187c10 */ /* 0x001fe2000ff9e0ff */
[----:B-1----:R-:W2:Y:S04]  /*1baf0*/  LDL.LU R8, [R1+0x70] ;  /* 0x0000700001087983 */ /* 0x002ea80000300800 */
[----:B------:R-:W2:Y:S04]  /*1bb00*/  LDL.LU R9, [R1+0x74] ;  /* 0x0000740001097983 */ /* 0x000ea80000300800 */
[----:B------:R-:W2:Y:S04]  /*1bb10*/  LDL.LU R10, [R1+0x78] ;  /* 0x00007800010a7983 */ /* 0x000ea80000300800 */
[----:B------:R-:W2:Y:S04]  /*1bb20*/  LDL.LU R11, [R1+0x7c] ;  /* 0x00007c00010b7983 */ /* 0x000ea80000300800 */
[----:B------:R-:W3:Y:S04]  /*1bb30*/  LDL R14, [R1+0x7d4] ;  /* 0x0007d400010e7983 */ /* 0x000ee80000100800 */
[----:B------:R-:W3:Y:S04]  /*1bb40*/  LDL R4, [R1+0x7d0] ;  /* 0x0007d00001047983 */ /* 0x000ee80000100800 */
[----:B------:R-:W3:Y:S04]  /*1bb50*/  LDL.LU R29, [R1+0x1ec] ;  /* 0x0001ec00011d7983 */ /* 0x000ee80000300800 */
[----:B------:R-:W3:Y:S04]  /*1bb60*/  LDL.LU R16, [R1] ;  /* 0x0000000001107983 */ /* 0x000ee80000300800 */
        /* <DEDUP_REMOVED lines=8> */
[----:B-----5:R0:W-:Y:S04]  /*1bbf0*/  STL [R1+0x94], R15 ;  /* 0x0000940f01007387 */ /* 0x0201e80000100800 */
[----:B------:R-:W2:Y:S04]  /*1bc00*/  LDL.LU R18, [R1+0x68] ;  /* 0x0000680001127983 */ /* 0x000ea80000300800 */
[----:B------:R-:W2:Y:S04]  /*1bc10*/  LDL.LU R19, [R1+0x6c] ;  /* 0x00006c0001137983 */ /* 0x000ea80000300800 */
[----:B------:R-:W3:Y:S04]  /*1bc20*/  LDL.LU.64 R10, [R1+0x13f8] ;  /* 0x0013f800010a7983 */ /* 0x000ee80000300a00 */
[----:B------:R-:W5:Y:S04]  /*1bc30*/  LDL.LU.64 R8, [R1+0x13f0] ;  /* 0x0013f00001087983 */ /* 0x000f680000300a00 */
[----:B0-----:R4:W2:Y:S01]  /*1bc40*/  LDG.E.U8 R15, desc[UR10][R26.64] ;  /* 0x0000000a1a0f7981 */ /* 0x0018a2000c1e1100 */
[----:B------:R-:W-:-:S02]  /*1bc50*/  IADD3.X R25, PT, PT, R14, UR7, RZ, P4, !PT ;  /* 0x000000070e197c10 */ /* 0x000fc4000a7fe4ff */
[----:B----4-:R-:W-:Y:S02]  /*1bc60*/  F2FP.F16.E4M3.UNPACK_B R27, R28.H1 ;  /* 0x0000001cff1b723e */ /* 0x010fe400030006ff */
[----:B-----5:R-:W-:Y:S02]  /*1bc70*/  IADD3 R2, P3, PT, R8, UR4, RZ ;  /* 0x0000000408027c10 */ /* 0x020fe4000ff7e0ff */
[----:B------:R-:W4:Y:S02]  /*1bc80*/  LDL R8, [R1+0x7dc] ;  /* 0x0007dc0001087983 */ /* 0x000f240000100800 */
[----:B------:R-:W-:Y:S02]  /*1bc90*/  IADD3.X R3, PT, PT, R4, UR7, RZ, P3, !PT ;  /* 0x0000000704037c10 */ /* 0x000fe40009ffe4ff */
[----:B------:R0:W-:Y:S04]  /*1bca0*/  STL.64 [R1+0x350], R20 ;  /* 0x0003501401007387 */ /* 0x0001e80000100a00 */
[----:B------:R-:W-:Y:S04]  /*1bcb0*/  STL.64 [R1+0x358], R22 ;  /* 0x0003581601007387 */ /* 0x000fe80000100a00 */
[----:B------:R-:W5:Y:S04]  /*1bcc0*/  LDL R28, [R1+0x7cc] ;  /* 0x0007cc00011c7983 */ /* 0x000f680000100800 */
[----:B------:R-:W5:Y:S04]  /*1bcd0*/  LDL R14, [R1+0x7e0] ;  /* 0x0007e000010e7983 */ /* 0x000f680000100800 */
[----:B--2---:R1:W-:Y:S04]  /*1bce0*/  STL [R1+0x9c], R15 ;  /* 0x00009c0f01007387 */ /* 0x0043e80000100800 */
[----:B------:R-:W2:Y:S01]  /*1bcf0*/  LDG.E.U8 R2, desc[UR10][R2.64] ;  /* 0x0000000a02027981 */ /* 0x000ea2000c1e1100 */
[----:B------:R-:W-:Y:S01]  /*1bd00*/  F2FP.F16.E4M3.UNPACK_B R26, R6.H1 ;  /* 0x00000006ff1a723e */ /* 0x000fe200030006ff */
[----:B0-----:R-:W-:-:S02]  /*1bd10*/  IMAD.MOV.U32 R20, RZ, RZ, R5 ;  /* 0x000000ffff147224 */ /* 0x001fc400078e0005 */
[----:B------:R-:W-:Y:S01]  /*1bd20*/  IMAD.MOV.U32 R21, RZ, RZ, R7 ;  /* 0x000000ffff157224 */ /* 0x000fe200078e0007 */
[----:B------:R-:W2:Y:S04]  /*1bd30*/  LDL R6, [R1+0x7c0] ;  /* 0x0007c00001067983 */ /* 0x000ea80000100800 */
[----:B-1----:R4:W2:Y:S01]  /*1bd40*/  LDG.E.U8 R15, desc[UR10][R24.64] ;  /* 0x0000000a180f7981 */ /* 0x0028a2000c1e1100 */
[----:B------:R-:W-:Y:S02]  /*1bd50*/  IMAD.MOV.U32 R22, RZ, RZ, R9 ;  /* 0x000000ffff167224 */ /* 0x000fe400078e0009 */
[----:B---3--:R-:W-:Y:S01]  /*1bd60*/  IMAD.MOV.U32 R23, RZ, RZ, R11 ;  /* 0x000000ffff177224 */ /* 0x008fe200078e000b */
[----:B------:R-:W3:Y:S04]  /*1bd70*/  LDL R4, [R1+0x7bc] ;  /* 0x0007bc0001047983 */ /* 0x000ee80000100800 */
[----:B------:R-:W3:Y:S02]  /*1bd80*/  LDL.LU R3, [R1+0x1e8] ;  /* 0x0001e80001037983 */ /* 0x000ee40000300800 */
[----:B------:R-:W-:Y:S01]  /*1bd90*/  HMMA.16816.F32 R20, R20, R26, R16 ;  /* 0x0000001a1414723c */ /* 0x000fe20000001810 */
[----:B----4-:R-:W-:Y:S01]  /*1bda0*/  IADD3 R24, P3, PT, R8, UR4, RZ ;  /* 0x0000000408187c10 */ /* 0x010fe2000ff7e0ff */
[----:B--2---:R0:W-:Y:S04]  /*1bdb0*/  STL [R1+0x90], R15 ;  /* 0x0000900f01007387 */ /* 0x0041e80000100800 */
[----:B0-----:R-:W2:Y:S04]  /*1bdc0*/  LDL.LU R15, [R1+0x218] ;  /* 0x00021800010f7983 */ /* 0x001ea80000300800 */
[----:B------:R-:W4:Y:S04]  /*1bdd0*/  LDL.LU R8, [R1+0x21c] ;  /* 0x00021c0001087983 */ /* 0x000f280000300800 */
[----:B------:R3:W-:Y:S04]  /*1bde0*/  STL [R1+0x98], R2 ;  /* 0x0000980201007387 */ /* 0x0007e80000100800 */
[----:B------:R-:W2:Y:S04]  /*1bdf0*/  LDL.LU.64 R18, [R1+0x13e8] ;  /* 0x0013e80001127983 */ /* 0x000ea80000300a00 */
[----:B------:R-:W2:Y:S01]  /*1be00*/  LDL.LU.64 R16, [R1+0x13e0] ;  /* 0x0013e00001107983 */ /* 0x000ea20000300a00 */
[----:B-----5:R-:W-:-:S02]  /*1be10*/  IADD3.X R25, PT, PT, R28, UR7, RZ, P3, !PT ;  /* 0x000000071c197c10 */ /* 0x020fc40009ffe4ff */
[----:B------:R-:W-:Y:S01]  /*1be20*/  IADD3 R26, P3, PT, R14, UR4, RZ ;  /* 0x000000040e1a7c10 */ /* 0x000fe2000ff7e0ff */
[----:B------:R0:W-:Y:S04]  /*1be30*/  STL.64 [R1+0x340], R20 ;  /* 0x0003401401007387 */ /* 0x0001e80000100a00 */
[----:B------:R1:W-:Y:S04]  /*1be40*/  STL.64 [R1+0x348], R22 ;  /* 0x0003481601007387 */ /* 0x0003e80000100a00 */
[----:B------:R-:W5:Y:S01]  /*1be50*/  LDL R14, [R1+0x7b8] ;  /* 0x0007b800010e7983 */ /* 0x000f620000100800 */
[----:B---3--:R-:W-:-:S02]  /*1be60*/  F2FP.F16.E4M3.UNPACK_B R2, R3.H1 ;  /* 0x00000003ff02723e */ /* 0x008fc400030006ff */
[----:B------:R-:W-:Y:S01]  /*1be70*/  F2FP.F16.E4M3.UNPACK_B R3, R29.H1 ;  /* 0x0000001dff03723e */ /* 0x000fe200030006ff */
[----:B0-----:R-:W-:Y:S01]  /*1be80*/  IMAD.MOV.U32 R20, RZ, RZ, R5 ;  /* 0x000000ffff147224 */ /* 0x001fe200078e0005 */
[----:B------:R0:W3:Y:S01]  /*1be90*/  LDG.E.U8 R29, desc[UR10][R24.64] ;  /* 0x0000000a181d7981 */ /* 0x0000e2000c1e1100 */
[----:B------:R-:W-:Y:S02]  /*1bea0*/  IMAD.MOV.U32 R21, RZ, RZ, R7 ;  /* 0x000000ffff157224 */ /* 0x000fe400078e0007 */
[----:B-1----:R-:W-:Y:S01]  /*1beb0*/  IMAD.MOV.U32 R22, RZ, RZ, R9 ;  /* 0x000000ffff167224 */ /* 0x002fe200078e0009 */
[----:B------:R-:W3:Y:S01]  /*1bec0*/  LDL R28, [R1+0x7c4] ;  /* 0x0007c400011c7983 */ /* 0x000ee20000100800 */
[----:B------:R-:W-:Y:S01]  /*1bed0*/  IMAD.MOV.U32 R23, RZ, RZ, R11 ;  /* 0x000000ffff177224 */ /* 0x000fe200078e000b */
[----:B------:R-:W-:Y:S02]  /*1bee0*/  IADD3.X R27, PT, PT, R4, UR7, RZ, P3, !PT ;  /* 0x00000007041b7c10 */ /* 0x000fe40009ffe4ff */
[----:B0-----:R-:W-:-:S02]  /*1bef0*/  IADD3 R24, P4, PT, R6, UR4, RZ ;  /* 0x0000000406187c10 */ /* 0x001fc4000ff9e0ff */
[----:B------:R-:W3:Y:S04]  /*1bf00*/  LDL R6, [R1+0x7b4] ;  /* 0x0007b40001067983 */ /* 0x000ee80000100800 */
[----:B------:R-:W3:Y:S01]  /*1bf10*/  LDL.LU R4, [R1+0x13c] ;  /* 0x00013c0001047983 */ /* 0x000ee20000300800 */
[----:B--2---:R-:W-:-:S15]  /*1bf20*/  HMMA.16816.F32 R16, R20, R2, R16 ;  /* 0x000000021410723c */ /* 0x004fde0000001810 */
[----:B------:R-:W-:-:S04]  /*1bf30*/  NOP ;  /* 0x0000000000007918 */ /* 0x000fc80000000000 */
[----:B------:R0:W-:Y:S04]  /*1bf40*/  STL.64 [R1+0x490], R16 ;  /* 0x0004901001007387 */ /* 0x0001e80000100a00 */
[----:B------:R1:W-:Y:S04]  /*1bf50*/  STL.64 [R1+0x498], R18 ;  /* 0x0004981201007387 */ /* 0x0003e80000100a00 */
[----:B0-----:R-:W2:Y:S04]  /*1bf60*/  LDL.LU R16, [R1+0xd0] ;  /* 0x0000d00001107983 */ /* 0x001ea80000300800 */
[----:B------:R-:W2:Y:S04]  /*1bf70*/  LDL.LU R17, [R1+0xd4] ;  /* 0x0000d40001117983 */ /* 0x000ea80000300800 */
[----:B-1----:R-:W2:Y:S04]  /*1bf80*/  LDL.LU R18, [R1+0xd8] ;  /* 0x0000d80001127983 */ /* 0x002ea80000300800 */
[----:B------:R-:W2:Y:S01]  /*1bf90*/  LDL.LU R19, [R1+0xdc] ;  /* 0x0000dc0001137983 */ /* 0x000ea20000300800 */
[----:B-----5:R-:W-:-:S03]  /*1bfa0*/  IADD3.X R25, PT, PT, R14, UR7, RZ, P4, !PT ;  /* 0x000000070e197c10 */ /* 0x020fc6000a7fe4ff */
[----:B------:R0:W5:Y:S01]  /*1bfb0*/  LDG.E.U8 R14, desc[UR10][R26.64] ;  /* 0x0000000a1a0e7981 */ /* 0x000162000c1e1100 */
[----:B---3--:R-:W-:-:S03]  /*1bfc0*/  IADD3 R2, P3, PT, R28, UR4, RZ ;  /* 0x000000041c027c10 */ /* 0x008fc6000ff7e0ff */
[----:B------:R-:W3:Y:S01]  /*1bfd0*/  LDG.E.U8 R24, desc[UR10][R24.64] ;  /* 0x0000000a18187981 */ /* 0x000ee2000c1e1100 */
[----:B------:R-:W-:Y:S02]  /*1bfe0*/  IADD3.X R3, PT, PT, R6, UR7, RZ, P3, !PT ;  /* 0x0000000706037c10 */ /* 0x000fe40009ffe4ff */
[----:B0-----:R-:W-:-:S03]  /*1bff0*/  F2FP.F16.E4M3.UNPACK_B R26, R15.H1 ;  /* 0x0000000fff1a723e */ /* 0x001fc600030006ff */
[----:B------:R-:W3:Y:S04]  /*1c000*/  LDG.E.U8 R2, desc[UR10][R2.64] ;  /* 0x0000000a02027981 */ /* 0x000ee8000c1e1100 */
[----:B--2---:R-:W-:Y:S04]  /*1c010*/  STL.64 [R1+0x13d8], R18 ;  /* 0x0013d81201007387 */ /* 0x004fe80000100a00 */
[----:B------:R0:W-:Y:S04]  /*1c020*/  STL.64 [R1+0x13d0], R16 ;  /* 0x0013d01001007387 */ /* 0x0001e80000100a00 */
[----:B0-----:R-:W2:Y:S04]  /*1c030*/  LDL.LU R16, [R1+0xe0] ;  /* 0x0000e00001107983 */ /* 0x001ea80000300800 */
[----:B------:R-:W2:Y:S04]  /*1c040*/  LDL.LU R17, [R1+0xe4] ;  /* 0x0000e40001117983 */ /* 0x000ea80000300800 */
[----:B------:R-:W2:Y:S04]  /*1c050*/  LDL.LU R18, [R1+0xe8] ;  /* 0x0000e80001127983 */ /* 0x000ea80000300800 */
[----:B------:R-:W2:Y:S04]  /*1c060*/  LDL.LU R19, [R1+0xec] ;  /* 0x0000ec0001137983 */ /* 0x000ea80000300800 */
[----:B------:R-:W2:Y:S04]  /*1c070*/  LDL.LU R28, [R1+0x1a8] ;  /* 0x0001a800011c7983 */ /* 0x000ea80000300800 */
[----:B------:R0:W-:Y:S04]  /*1c080*/  STL [R1+0x84], R29 ;  /* 0x0000841d01007387 */ /* 0x0001e80000100800 */
[----:B0-----:R-:W2:Y:S04]  /*1c090*/  LDL.LU R29, [R1+0x1ac] ;  /* 0x0001ac00011d7983 */ /* 0x001ea80000300800 */
[----:B------:R-:W2:Y:S04]  /*1c0a0*/  LDL R25, [R1+0x7c8] ;  /* 0x0007c80001197983 */ /* 0x000ea80000100800 */
[----:B------:R-:W2:Y:S04]  /*1c0b0*/  LDL R15, [R1+0x7ac] ;  /* 0x0007ac00010f7983 */ /* 0x000ea80000100800 */
[----:B-----5:R0:W-:Y:S04]  /*1c0c0*/  STL [R1+0x8c], R14 ;  /* 0x00008c0e01007387 */ /* 0x0201e80000100800 */
[----:B0-----:R-:W5:Y:S04]  /*1c0d0*/  LDL R14, [R1+0x7a0] ;  /* 0x0007a000010e7983 */ /* 0x001f680000100800 */
[----:B------:R-:W5:Y:S01]  /*1c0e0*/  LDL.LU R3, [R1+0x138] ;  /* 0x0001380001037983 */ /* 0x000f620000300800 */
[----:B----4-:R-:W-:-:S03]  /*1c0f0*/  F2FP.F16.E4M3.UNPACK_B R27, R8.H1 ;  /* 0x00000008ff1b723e */ /* 0x010fc600030006ff */
[----:B------:R-:W4:Y:S04]  /*1c100*/  LDL R8, [R1+0x7b0] ;  /* 0x0007b00001087983 */ /* 0x000f280000100800 */
[----:B------:R-:W4:Y:S04]  /*1c110*/  LDL R6, [R1+0x79c] ;  /* 0x00079c0001067983 */ /* 0x000f280000100800 */
[----:B---3--:R0:W-:Y:S01]  /*1c120*/  STL [R1+0x80], R24 ;  /* 0x0000801801007387 */ /* 0x0081e20000100800 */
[----:B--2---:R-:W-:Y:S01]  /*1c130*/  HMMA.16816.F32 R20, R20, R26, R16 ;  /* 0x0000001a1414723c */ /* 0x004fe20000001810 */
[----:B0-----:R-:W-:-:S02]  /*1c140*/  IADD3 R24, P3, PT, R25, UR4, RZ ;  /* 0x0000000419187c10 */ /* 0x001fc4000ff7e0ff */
[----:B------:R-:W2:Y:S04]  /*1c150*/  LDL R25, [R1+0x7a4] ;  /* 0x0007a40001197983 */ /* 0x000ea80000100800 */
[----:B------:R5:W-:Y:S02]  /*1c160*/  STL [R1+0x88], R2 ;  /* 0x0000880201007387 */ /* 0x000be40000100800 */
[----:B-----5:R-:W-:Y:S02]  /*1c170*/  F2FP.F16.E4M3.UNPACK_B R2, R3.H1 ;  /* 0x00000003ff02723e */ /* 0x020fe400030006ff */
[----:B------:R-:W-:Y:S02]  /*1c180*/  F2FP.F16.E4M3.UNPACK_B R3, R4.H1 ;  /* 0x00000004ff03723e */ /* 0x000fe400030006ff */
[----:B------:R-:W3:Y:S04]  /*1c190*/  LDL R4, [R1+0x78c] ;  /* 0x00078c0001047983 */ /* 0x000ee80000100800 */
[----:B------:R-:W5:Y:S04]  /*1c1a0*/  LDL.LU.64 R18, [R1+0x13d8] ;  /* 0x0013d80001127983 */ /* 0x000f680000300a00 */
[----:B------:R-:W5:Y:S04]  /*1c1b0*/  LDL.LU.64 R16, [R1+0x13d0] ;  /* 0x0013d00001107983 */ /* 0x000f680000300a00 */
[----:B------:R-:W3:Y:S01]  /*1c1c0*/  LDL R27, [R1+0x7a8] ;  /* 0x0007a800011b7983 */ /* 0x000ee20000100800 */
[----:B--2---:R-:W-:-:S02]  /*1c1d0*/  IADD3.X R25, PT, PT, R25, UR7, RZ, P3, !PT ;  /* 0x0000000719197c10 */ /* 0x004fc40009ffe4ff */
[----:B---3--:R-:W-:-:S03]  /*1c1e0*/  IADD3 R26, P3, PT, R27, UR4, RZ ;  /* 0x000000041b1a7c10 */ /* 0x008fc6000ff7e0ff */
[----:B------:R-:W2:Y:S04]  /*1c1f0*/  LDG.E.U8 R27, desc[UR10][R24.64] ;  /* 0x0000000a181b7981 */ /* 0x000ea8000c1e1100 */
[----:B------:R0:W-:Y:S04]  /*1c200*/  STL.64 [R1+0x480], R20 ;  /* 0x0004801401007387 */ /* 0x0001e80000100a00 */
[----:B------:R1:W-:Y:S01]  /*1c210*/  STL.64 [R1+0x488], R22 ;  /* 0x0004881601007387 */ /* 0x0003e20000100a00 */
[----:B0-----:R-:W-:Y:S02]  /*1c220*/  IMAD.MOV.U32 R20, RZ, RZ, R5 ;  /* 0x000000ffff147224 */ /* 0x001fe400078e0005 */
[----:B------:R-:W-:-:S02]  /*1c230*/  IMAD.MOV.U32 R21, RZ, RZ, R7 ;  /* 0x000000ffff157224 */ /* 0x000fc400078e0007 */
[----:B-1----:R-:W-:Y:S02]  /*1c240*/  IMAD.MOV.U32 R22, RZ, RZ, R9 ;  /* 0x000000ffff167224 */ /* 0x002fe400078e0009 */
[----:B------:R-:W-:-:S07]  /*1c250*/  IMAD.MOV.U32 R23, RZ, RZ, R11 ;  /* 0x000000ffff177224 */ /* 0x000fce00078e000b */
[----:B-----5:R-:W-:Y:S01]  /*1c260*/  HMMA.16816.F32 R16, R20, R2, R16 ;  /* 0x000000021410723c */ /* 0x020fe20000001810 */
[----:B--2---:R0:W-:-:S15]  /*1c270*/  STL [R1+0x74], R27 ;  /* 0x0000741b01007387 */ /* 0x0041de0000100800 */
[----:B------:R-:W-:-:S03]  /*1c280*/  NOP ;  /* 0x0000000000007918 */ /* 0x000fc60000000000 */
[----:B------:R-:W-:Y:S01]  /*1c290*/  STL.64 [R1+0x470], R16 ;  /* 0x0004701001007387 */ /* 0x000fe20000100a00 */
[----:B0-----:R-:W-:-:S03]  /*1c2a0*/  IADD3.X R27, PT, PT, R14, UR7, RZ, P3, !PT ;  /* 0x000000070e1b7c10 */ /* 0x001fc60009ffe4ff */
[----:B------:R0:W-:Y:S01]  /*1c2b0*/  STL.64 [R1+0x478], R18 ;  /* 0x0004781201007387 */ /* 0x0001e20000100a00 */
[----:B----4-:R-:W-:-:S03]  /*1c2c0*/  IADD3 R2, P3, PT, R8, UR4, RZ ;  /* 0x0000000408027c10 */ /* 0x010fc6000ff7e0ff */
[----:B0-----:R-:W2:Y:S04]  /*1c2d0*/  LDG.E.U8 R18, desc[UR10][R26.64] ;  /* 0x0000000a1a127981 */ /* 0x001ea8000c1e1100 */
[----:B------:R-:W3:Y:S04]  /*1c2e0*/  LDL.LU R26, [R1+0x208] ;  /* 0x00020800011a7983 */ /* 0x000ee80000300800 */
[----:B------:R-:W4:Y:S04]  /*1c2f0*/  LDL.LU R27, [R1+0x20c] ;  /* 0x00020c00011b7983 */ /* 0x000f280000300800 */
[----:B------:R-:W5:Y:S01]  /*1c300*/  LDL R8, [R1+0x788] ;  /* 0x0007880001087983 */ /* 0x000f620000100800 */
[----:B------:R-:W-:-:S03]  /*1c310*/  IADD3 R24, P4, PT, R15, UR4, RZ ;  /* 0x000000040f187c10 */ /* 0x000fc6000ff9e0ff */
[----:B------:R-:W2:Y:S01]  /*1c320*/  LDL R14, [R1+0x790] ;  /* 0x00079000010e7983 */ /* 0x000ea20000100800 */
[----:B------:R-:W-:-:S05]  /*1c330*/  IADD3.X R25, PT, PT, R6, UR7, RZ, P4, !PT ;  /* 0x0000000706197c10 */ /* 0x000fca000a7fe4ff */
[----:B------:R-:W2:Y:S01]  /*1c340*/  LDG.E.U8 R15, desc[UR10][R24.64] ;  /* 0x0000000a180f7981 */ /* 0x000ea2000c1e1100 */
[----:B------:R-:W-:-:S05]  /*1c350*/  IADD3.X R3, PT, PT, R4, UR7, RZ, P3, !PT ;  /* 0x0000000704037c10 */ /* 0x000fca0009ffe4ff */
[----:B------:R-:W2:Y:S04]  /*1c360*/  LDG.E.U8 R2, desc[UR10][R2.64] ;  /* 0x0000000a02027981 */ /* 0x000ea8000c1e1100 */
[----:B------:R-:W2:Y:S04]  /*1c370*/  LDL R25, [R1+0x794] ;  /* 0x0007940001197983 */ /* 0x000ea80000100800 */
[----:B------:R-:W-:Y:S04]  /*1c380*/  STL.64 [R1+0x13c8], R10 ;  /* 0x0013c80a01007387 */ /* 0x000fe80000100a00 */
[----:B-----5:R0:W-:Y:S04]  /*1c390*/  STL.64 [R1+0x13c0], R8 ;  /* 0x0013c00801007387 */ /* 0x0201e80000100a00 */
[----:B0-----:R-:W5:Y:S04]  /*1c3a0*/  LDL.LU R8, [R1+0x40] ;  /* 0x0000400001087983 */ /* 0x001f680000300800 */
[----:B------:R-:W5:Y:S04]  /*1c3b0*/  LDL.LU R9, [R1+0x44] ;  /* 0x0000440001097983 */ /* 0x000f680000300800 */
[----:B------:R-:W5:Y:S04]  /*1c3c0*/  LDL.LU R10, [R1+0x48] ;  /* 0x00004800010a7983 */ /* 0x000f680000300800 */
[----:B------:R-:W5:Y:S04]  /*1c3d0*/  LDL.LU R11, [R1+0x4c] ;  /* 0x00004c00010b7983 */ /* 0x000f680000300800 */
[----:B------:R-:W3:Y:S04]  /*1c3e0*/  LDL.LU R6, [R1+0x1d8] ;  /* 0x0001d80001067983 */ /* 0x000ee80000300800 */
[----:B------:R-:W3:Y:S04]  /*1c3f0*/  LDL.LU R4, [R1+0x1dc] ;  /* 0x0001dc0001047983 */ /* 0x000ee80000300800 */
[----:B------:R-:W3:Y:S04]  /*1c400*/  LDL.LU R16, [R1+0xf0] ;  /* 0x0000f00001107983 */ /* 0x000ee80000300800 */
[----:B------:R-:W3:Y:S04]  /*1c410*/  LDL.LU R17, [R1+0xf4] ;  /* 0x0000f40001117983 */ /* 0x000ee80000300800 */
[----:B--2---:R0:W-:Y:S04]  /*1c420*/  STL [R1+0x7c], R18 ;  /* 0x00007c1201007387 */ /* 0x0041e80000100800 */
[----:B0-----:R-:W2:Y:S04]  /*1c430*/  LDL.LU R18, [R1+0xf8] ;  /* 0x0000f80001127983 */ /* 0x001ea80000300800 */
[----:B------:R-:W2:Y:S01]  /*1c440*/  LDL.LU R19, [R1+0xfc] ;  /* 0x0000fc0001137983 */ /* 0x000ea20000300800 */
[----:B------:R-:W-:-:S02]  /*1c450*/  F2FP.F16.E4M3.UNPACK_B R28, R28.H1 ;  /* 0x0000001cff1c723e */ /* 0x000fc400030006ff */
[----:B------:R-:W-:-:S07]  /*1c460*/  F2FP.F16.E4M3.UNPACK_B R29, R29.H1 ;  /* 0x0000001dff1d723e */ /* 0x000fce00030006ff */
[----:B-----5:R-:W-:Y:S01]  /*1c470*/  HMMA.16816.F32 R20, R20, R28, R8 ;  /* 0x0000001c1414723c */ /* 0x020fe20000001808 */
[----:B--2---:R-:W-:Y:S04]  /*1c480*/  STL.64 [R1+0x13b8], R18 ;  /* 0x0013b81201007387 */ /* 0x004fe80000100a00 */
[----:B---3--:R0:W-:Y:S04]  /*1c490*/  STL.64 [R1+0x13b0], R16 ;  /* 0x0013b01001007387 */ /* 0x0081e80000100a00 */
[----:B0-----:R-:W2:Y:S04]  /*1c4a0*/  LDL.LU R16, [R1+0x100] ;  /* 0x0001000001107983 */ /* 0x001ea80000300800 */
[----:B------:R-:W2:Y:S04]  /*1c4b0*/  LDL.LU R17, [R1+0x104] ;  /* 0x0001040001117983 */ /* 0x000ea80000300800 */
[----:B------:R-:W-:Y:S04]  /*1c4c0*/  STL [R1+0x70], R15 ;  /* 0x0000700f01007387 */ /* 0x000fe80000100800 */
[----:B------:R-:W2:Y:S04]  /*1c4d0*/  LDL.LU R18, [R1+0x108] ;  /* 0x0001080001127983 */ /* 0x000ea80000300800 */
[----:B------:R0:W-:Y:S04]  /*1c4e0*/  STL [R1+0x78], R2 ;  /* 0x0000780201007387 */ /* 0x0001e80000100800 */
[----:B------:R-:W2:Y:S04]  /*1c4f0*/  LDL.LU R19, [R1+0x10c] ;  /* 0x00010c0001137983 */ /* 0x000ea80000300800 */
[----:B------:R-:W3:Y:S01]  /*1c500*/  LDL R24, [R1+0x798] ;  /* 0x0007980001187983 */ /* 0x000ee20000100800 */
[----:B0-----:R-:W-:-:S03]  /*1c510*/  IADD3 R2, P3, PT, R14, UR4, RZ ;  /* 0x000000040e027c10 */ /* 0x001fc6000ff7e0ff */
[----:B------:R-:W5:Y:S04]  /*1c520*/  LDL R15, [R1+0x778] ;  /* 0x00077800010f7983 */ /* 0x000f680000100800 */
[----:B------:R-:W2:Y:S04]  /*1c530*/  LDL R14, [R1+0x774] ;  /* 0x00077400010e7983 */ /* 0x000ea80000100800 */
[----:B------:R-:W2:Y:S04]  /*1c540*/  LDL.LU.64 R10, [R1+0x13c8] ;  /* 0x0013c800010a7983 */ /* 0x000ea80000300a00 */
[----:B------:R-:W2:Y:S01]  /*1c550*/  LDL.LU.64 R8, [R1+0x13c0] ;  /* 0x0013c00001087983 */ /* 0x000ea20000300a00 */
[----:B------:R-:W-:-:S03]  /*1c560*/  IADD3 R28, P4, PT, R25, UR4, RZ ;  /* 0x00000004191c7c10 */ /* 0x000fc6000ff9e0ff */
[----:B------:R-:W3:Y:S01]  /*1c570*/  LDL R29, [R1+0x784] ;  /* 0x00078400011d7983 */ /* 0x000ee20000100800 */
[----:B--2---:R-:W-:-:S05]  /*1c580*/  IADD3.X R3, PT, PT, R8, UR7, RZ, P3, !PT ;  /* 0x0000000708037c10 */ /* 0x004fca0009ffe4ff */
[----:B------:R-:W2:Y:S01]  /*1c590*/  LDG.E.U8 R25, desc[UR10][R2.64] ;  /* 0x0000000a02197981 */ /* 0x000ea2000c1e1100 */
[----:B------:R-:W-:-:S03]  /*1c5a0*/  F2FP.F16.E4M3.UNPACK_B R26, R26.H1 ;  /* 0x0000001aff1a723e */ /* 0x000fc600030006ff */
[----:B------:R0:W-:Y:S01]  /*1c5b0*/  STL.64 [R1+0x460], R20 ;  /* 0x0004601401007387 */ /* 0x0001e20000100a00 */
[----:B----4-:R-:W-:-:S03]  /*1c5c0*/  F2FP.F16.E4M3.UNPACK_B R27, R27.H1 ;  /* 0x0000001bff1b723e */ /* 0x010fc600030006ff */
[----:B------:R1:W-:Y:S04]  /*1c5d0*/  STL.64 [R1+0x468], R22 ;  /* 0x0004681601007387 */ /* 0x0003e80000100a00 */
[----:B------:R-:W4:Y:S01]  /*1c5e0*/  LDL R8, [R1+0x770] ;  /* 0x0007700001087983 */ /* 0x000f220000100800 */
[----:B0-----:R-:W-:-:S03]  /*1c5f0*/  IMAD.MOV.U32 R20, RZ, RZ, R5 ;  /* 0x000000ffff147224 */ /* 0x001fc600078e0005 */
[----:B------:R-:W4:Y:S01]  /*1c600*/  LDL.LU R2, [R1+0x188] ;  /* 0x0001880001027983 */ /* 0x000f220000300800 */
[----:B------:R-:W-:Y:S02]  /*1c610*/  IMAD.MOV.U32 R21, RZ, RZ, R7 ;  /* 0x000000ffff157224 */ /* 0x000fe400078e0007 */
[----:B-1----:R-:W-:Y:S01]  /*1c620*/  IMAD.MOV.U32 R22, RZ, RZ, R9 ;  /* 0x000000ffff167224 */ /* 0x002fe200078e0009 */
[----:B------:R-:W5:Y:S01]  /*1c630*/  LDL.LU R3, [R1+0x18c] ;  /* 0x00018c0001037983 */ /* 0x000f620000300800 */
[----:B------:R-:W-:-:S07]  /*1c640*/  IMAD.MOV.U32 R23, RZ, RZ, R11 ;  /* 0x000000ffff177224 */ /* 0x000fce00078e000b */
[----:B------:R-:W-:Y:S01]  /*1c650*/  HMMA.16816.F32 R20, R20, R26, R16 ;  /* 0x0000001a1414723c */ /* 0x000fe20000001810 */
[----:B---3--:R-:W-:Y:S02]  /*1c660*/  IADD3 R24, P3, PT, R24, UR4, RZ ;  /* 0x0000000418187c10 */ /* 0x008fe4000ff7e0ff */
[----:B------:R-:W-:Y:S01]  /*1c670*/  IADD3.X R29, PT, PT, R29, UR7, RZ, P4, !PT ;  /* 0x000000071d1d7c10 */ /* 0x000fe2000a7fe4ff */
[----:B--2---:R0:W-:Y:S04]  /*1c680*/  STL [R1+0x68], R25 ;  /* 0x0000681901007387 */ /* 0x0041e80000100800 */
[----:B------:R-:W2:Y:S04]  /*1c690*/  LDL.LU.64 R18, [R1+0x13b8] ;  /* 0x0013b80001127983 */ /* 0x000ea80000300a00 */
[----:B------:R-:W2:Y:S01]  /*1c6a0*/  LDL.LU.64 R16, [R1+0x13b0] ;  /* 0x0013b00001107983 */ /* 0x000ea20000300a00 */
[----:B0-----:R-:W-:-:S03]  /*1c6b0*/  IADD3.X R25, PT, PT, R14, UR7, RZ, P3, !PT ;  /* 0x000000070e197c10 */ /* 0x001fc60009ffe4ff */
[----:B------:R0:W3:Y:S04]  /*1c6c0*/  LDG.E.U8 R14, desc[UR10][R28.64] ;  /* 0x0000000a1c0e7981 */ /* 0x0000e8000c1e1100 */
[----:B------:R1:W-:Y:S01]  /*1c6d0*/  STL.64 [R1+0x450], R20 ;  /* 0x0004501401007387 */ /* 0x0003e20000100a00 */
[----:B----4-:R-:W-:-:S03]  /*1c6e0*/  F2FP.F16.E4M3.UNPACK_B R2, R2.H1 ;  /* 0x00000002ff02723e */ /* 0x010fc600030006ff */
[----:B------:R4:W-:Y:S01]  /*1c6f0*/  STL.64 [R1+0x458], R22 ;  /* 0x0004581601007387 */ /* 0x0009e20000100a00 */
[----:B-----5:R-:W-:Y:S01]  /*1c700*/  F2FP.F16.E4M3.UNPACK_B R3, R3.H1 ;  /* 0x00000003ff03723e */ /* 0x020fe200030006ff */
[----:B-1----:R-:W-:Y:S02]  /*1c710*/  IMAD.MOV.U32 R20, RZ, RZ, R5 ;  /* 0x000000ffff147224 */ /* 0x002fe400078e0005 */
[----:B------:R-:W-:Y:S02]  /*1c720*/  IMAD.MOV.U32 R21, RZ, RZ, R7 ;  /* 0x000000ffff157224 */ /* 0x000fe400078e0007 */
[----:B----4-:R-:W-:Y:S02]  /*1c730*/  IMAD.MOV.U32 R22, RZ, RZ, R9 ;  /* 0x000000ffff167224 */ /* 0x010fe400078e0009 */
[----:B------:R-:W-:Y:S01]  /*1c740*/  IMAD.MOV.U32 R23, RZ, RZ, R11 ;  /* 0x000000ffff177224 */ /* 0x000fe200078e000b */
[----:B------:R-:W-:Y:S02]  /*1c750*/  IADD3 R26, P4, PT, R15, UR4, RZ ;  /* 0x000000040f1a7c10 */ /* 0x000fe4000ff9e0ff */
[----:B------:R-:W4:Y:S01]  /*1c760*/  LDG.E.U8 R15, desc[UR10][R24.64] ;  /* 0x0000000a180f7981 */ /* 0x000f22000c1e1100 */
[----:B0-----:R-:W-:-:S02]  /*1c770*/  F2FP.F16.E4M3.UNPACK_B R28, R6.H1 ;  /* 0x00000006ff1c723e */ /* 0x001fc400030006ff */
[----:B------:R-:W-:Y:S02]  /*1c780*/  IADD3.X R27, PT, PT, R8, UR7, RZ, P4, !PT ;  /* 0x00000007081b7c10 */ /* 0x000fe4000a7fe4ff */
[----:B------:R-:W-:Y:S01]  /*1c790*/  F2FP.F16.E4M3.UNPACK_B R29, R4.H1 ;  /* 0x00000004ff1d723e */ /* 0x000fe200030006ff */
[----:B------:R-:W5:Y:S04]  /*1c7a0*/  LDL.LU R24, [R1+0x228] ;  /* 0x0002280001187983 */ /* 0x000f680000300800 */
[----:B------:R-:W4:Y:S01]  /*1c7b0*/  LDL.LU R25, [R1+0x22c] ;  /* 0x00022c0001197983 */ /* 0x000f220000300800 */
[----:B--2---:R-:W-:Y:S03]  /*1c7c0*/  HMMA.16816.F32 R16, R20, R2, R16 ;  /* 0x000000021410723c */ /* 0x004fe60000001810 */
[----:B---3--:R0:W-:Y:S04]  /*1c7d0*/  STL [R1+0x6c], R14 ;  /* 0x00006c0e01007387 */ /* 0x0081e80000100800 */
[----:B------:R-:W2:Y:S04]  /*1c7e0*/  LDL R2, [R1+0x780] ;  /* 0x0007800001027983 */ /* 0x000ea80000100800 */
[----:B------:R-:W3:Y:S04]  /*1c7f0*/  LDL R3, [R1+0x760] ;  /* 0x0007600001037983 */ /* 0x000ee80000100800 */
[----:B0-----:R-:W2:Y:S04]  /*1c800*/  LDL R14, [R1+0x77c] ;  /* 0x00077c00010e7983 */ /* 0x001ea80000100800 */
[----:B------:R0:W-:Y:S04]  /*1c810*/  STL.64 [R1+0x440], R16 ;  /* 0x0004401001007387 */ /* 0x0001e80000100a00 */
[----:B------:R1:W-:Y:S04]  /*1c820*/  STL.64 [R1+0x448], R18 ;  /* 0x0004481201007387 */ /* 0x0003e80000100a00 */
[----:B------:R-:W2:Y:S04]  /*1c830*/  LDL R8, [R1+0x76c] ;  /* 0x00076c0001087983 */ /* 0x000ea80000100800 */
[----:B------:R-:W2:Y:S04]  /*1c840*/  LDL R6, [R1+0x75c] ;  /* 0x00075c0001067983 */ /* 0x000ea80000100800 */
[----:B------:R-:W2:Y:S04]  /*1c850*/  LDL R4, [R1+0x758] ;  /* 0x0007580001047983 */ /* 0x000ea80000100800 */
[----:B0-----:R-:W2:Y:S04]  /*1c860*/  LDL.LU R16, [R1+0x30] ;  /* 0x0000300001107983 */ /* 0x001ea80000300800 */
[----:B------:R-:W2:Y:S04]  /*1c870*/  LDL.LU R17, [R1+0x34] ;  /* 0x0000340001117983 */ /* 0x000ea80000300800 */
[----:B-1----:R-:W2:Y:S04]  /*1c880*/  LDL.LU R18, [R1+0x38] ;  /* 0x0000380001127983 */ /* 0x002ea80000300800 */
[----:B------:R-:W2:Y:S04]  /*1c890*/  LDL.LU R19, [R1+0x3c] ;  /* 0x00003c0001137983 */ /* 0x000ea80000300800 */
[----:B--2---:R-:W-:Y:S04]  /*1c8a0*/  STL.64 [R1+0x13a8], R18 ;  /* 0x0013a81201007387 */ /* 0x004fe80000100a00 */
[----:B------:R0:W-:Y:S04]  /*1c8b0*/  STL.64 [R1+0x13a0], R16 ;  /* 0x0013a01001007387 */ /* 0x0001e80000100a00 */
[----:B0-----:R-:W2:Y:S04]  /*1c8c0*/  LDL.LU R16, [R1+0x50] ;  /* 0x0000500001107983 */ /* 0x001ea80000300800 */
[----:B------:R-:W2:Y:S04]  /*1c8d0*/  LDL.LU R17, [R1+0x54] ;  /* 0x0000540001117983 */ /* 0x000ea80000300800 */
[----:B------:R-:W2:Y:S04]  /*1c8e0*/  LDL.LU R18, [R1+0x58] ;  /* 0x0000580001127983 */ /* 0x000ea80000300800 */
[----:B----4-:R0:W-:Y:S04]  /*1c8f0*/  STL [R1+0x60], R15 ;  /* 0x0000600f01007387 */ /* 0x0101e80000100800 */
[----:B------:R-:W2:Y:S04]  /*1c900*/  LDL.LU R19, [R1+0x5c] ;  /* 0x00005c0001137983 */ /* 0x000ea80000300800 */
[----:B0-----:R0:W4:Y:S01]  /*1c910*/  LDG.E.U8 R15, desc[UR10][R26.64] ;  /* 0x0000000a1a0f7981 */ /* 0x001122000c1e1100 */
[----:B------:R-:W-:-:S02]  /*1c920*/  IADD3 R14, P3, PT, R14, UR4, RZ ;  /* 0x000000040e0e7c10 */ /* 0x000fc4000ff7e0ff */
[----:B0-----:R-:W-:-:S04]  /*1c930*/  IADD3 R26, P4, PT, R2, UR4, RZ ;  /* 0x00000004021a7c10 */ /* 0x001fc8000ff9e0ff */
[----:B------:R-:W-:Y:S01]  /*1c940*/  IADD3.X R27, PT, PT, R6, UR7, RZ, P4, !PT ;  /* 0x00000007061b7c10 */ /* 0x000fe2000a7fe4ff */
[----:B--2---:R-:W-:Y:S01]  /*1c950*/  HMMA.16816.F32 R20, R20, R28, R16 ;  /* 0x0000001c1414723c */ /* 0x004fe20000001810 */
[----:B----4-:R0:W-:Y:S02]  /*1c960*/  STL [R1+0x64], R15 ;  /* 0x0000640f01007387 */ /* 0x0101e40000100800 */
[----:B0-----:R-:W-:Y:S02]  /*1c970*/  IADD3.X R15, PT, PT, R8, UR7, RZ, P3, !PT ;  /* 0x00000007080f7c10 */ /* 0x001fe40009ffe4ff */
[----:B------:R-:W2:Y:S04]  /*1c980*/  LDL R8, [R1+0x764] ;  /* 0x0007640001087983 */ /* 0x000ea80000100800 */
[----:B------:R-:W4:Y:S04]  /*1c990*/  LDL.LU.64 R18, [R1+0x13a8] ;  /* 0x0013a80001127983 */ /* 0x000f280000300a00 */
[----:B------:R-:W4:Y:S06]  /*1c9a0*/  LDL.LU.64 R16, [R1+0x13a0] ;  /* 0x0013a00001107983 */ /* 0x000f2c0000300a00 */
[----:B------:R-:W-:Y:S04]  /*1c9b0*/  STL.64 [R1+0x430], R20 ;  /* 0x0004301401007387 */ /* 0x000fe80000100a00 */
[----:B------:R0:W-:Y:S01]  /*1c9c0*/  STL.64 [R1+0x438], R22 ;  /* 0x0004381601007387 */ /* 0x0001e20000100a00 */
[----:B---3--:R-:W-:Y:S01]  /*1c9d0*/  IADD3 R2, P5, PT, R3, UR4, RZ ;  /* 0x0000000403027c10 */ /* 0x008fe2000ffbe0ff */
[----:B------:R-:W-:Y:S01]  /*1c9e0*/  IMAD.MOV.U32 R6, RZ, RZ, R9 ;  /* 0x000000ffff067224 */ /* 0x000fe200078e0009 */
[----:B-----5:R-:W-:Y:S01]  /*1c9f0*/  F2FP.F16.E4M3.UNPACK_B R24, R24.H1 ;  /* 0x00000018ff18723e */ /* 0x020fe200030006ff */
[----:B------:R-:W3:Y:S04]  /*1ca00*/  LDL R28, [R1+0x14] ;  /* 0x00001400011c7983 */ /* 0x000ee80000100800 */
[----:B0-----:R-:W5:Y:S04]  /*1ca10*/  LDG.E.U8 R23, desc[UR10][R14.64] ;  /* 0x0000000a0e177981 */ /* 0x001f68000c1e1100 */
[----:B------:R-:W2:Y:S01]  /*1ca20*/  LDG.E.U8 R22, desc[UR10][R26.64] ;  /* 0x0000000a1a167981 */ /* 0x000ea2000c1e1100 */
[----:B------:R-:W-:Y:S01]  /*1ca30*/  IADD3.X R3, PT, PT, R4, UR7, RZ, P5, !PT ;  /* 0x0000000704037c10 */ /* 0x000fe2000affe4ff */
[----:B------:R-:W-:Y:S01]  /*1ca40*/  IMAD.MOV.U32 R4, RZ, RZ, R5 ;  /* 0x000000ffff047224 */ /* 0x000fe200078e0005 */
[----:B------:R-:W-:Y:S01]  /*1ca50*/  F2FP.F16.E4M3.UNPACK_B R25, R25.H1 ;  /* 0x00000019ff19723e */ /* 0x000fe200030006ff */
[----:B------:R-:W-:Y:S01]  /*1ca60*/  IMAD.MOV.U32 R5, RZ, RZ, R7 ;  /* 0x000000ffff057224 */ /* 0x000fe200078e0007 */
[----:B------:R-:W2:Y:S01]  /*1ca70*/  LDL R20, [R1+0x2c] ;  /* 0x00002c0001147983 */ /* 0x000ea20000100800 */
[----:B------:R-:W-:-:S03]  /*1ca80*/  IMAD.MOV.U32 R7, RZ, RZ, R11 ;  /* 0x000000ffff077224 */ /* 0x000fc600078e000b */
[----:B------:R-:W3:Y:S04]  /*1ca90*/  LDL R21, [R1+0x754] ;  /* 0x0007540001157983 */ /* 0x000ee80000100800 */
[----:B------:R-:W3:Y:S04]  /*1caa0*/  LDL R29, [R1+0x1c] ;  /* 0x00001c00011d7983 */ /* 0x000ee80000100800 */
[----:B------:R-:W3:Y:S04]  /*1cab0*/  LDL.LU.64 R14, [R1+0x1398] ;  /* 0x00139800010e7983 */ /* 0x000ee80000300a00 */
[----:B------:R0:W3:Y:S04]  /*1cac0*/  LDG.E.U8 R2, desc[UR10][R2.64] ;  /* 0x0000000a02027981 */ /* 0x0000e8000c1e1100 */
[----:B------:R-:W3:Y:S04]  /*1cad0*/  LDL R26, [R1+0x24] ;  /* 0x00002400011a7983 */ /* 0x000ee80000100800 */
[----:B------:R-:W0:Y:S04]  /*1cae0*/  LDL R27, [R1+0x18] ;  /* 0x00001800011b7983 */ /* 0x000e280000100800 */
[----:B------:R-:W3:Y:S04]  /*1caf0*/  LDL R3, [R1+0x20] ;  /* 0x0000200001037983 */ /* 0x000ee80000100800 */
[----:B------:R-:W3:Y:S01]  /*1cb00*/  LDL R11, [R1+0x768] ;  /* 0x00076800010b7983 */ /* 0x000ee20000100800 */
[----:B----4-:R-:W-:Y:S03]  /*1cb10*/  HMMA.16816.F32 R4, R4, R24, R16 ;  /* 0x000000180404723c */ /* 0x010fe60000001810 */
[----:B------:R-:W4:Y:S04]  /*1cb20*/  LDL.LU.64 R18, [R1+0x1390] ;  /* 0x0013900001127983 */ /* 0x000f280000300a00 */
[----:B------:R-:W4:Y:S04]  /*1cb30*/  LDL.LU.64 R16, [R1+0x1388] ;  /* 0x0013880001107983 */ /* 0x000f280000300a00 */
[----:B-----5:R-:W-:Y:S08]  /*1cb40*/  STL [R1+0x54], R23 ;  /* 0x0000541701007387 */ /* 0x020ff00000100800 */
[----:B------:R-:W-:Y:S04]  /*1cb50*/  STL.64 [R1+0x420], R4 ;  /* 0x0004200401007387 */ /* 0x000fe80000100a00 */
[----:B------:R-:W-:Y:S04]  /*1cb60*/  STL.64 [R1+0x428], R6 ;  /* 0x0004280601007387 */ /* 0x000fe80000100a00 */
[----:B--2---:R1:W-:Y:S04]  /*1cb70*/  STL [R1+0x5c], R22 ;  /* 0x00005c1601007387 */ /* 0x0043e80000100800 */
[----:B------:R-:W2:Y:S01]  /*1cb80*/  LDL R25, [R1+0x744] ;  /* 0x0007440001197983 */ /* 0x000ea20000100800 */
[----:B-1----:R-:W-:-:S05]  /*1cb90*/  IMAD.MOV.U32 R22, RZ, RZ, R7 ;  /* 0x000000ffff167224 */ /* 0x002fca00078e0007 */
[----:B------:R1:W-:Y:S04]  /*1cba0*/  STL [R1+0x1380], R22 ;  /* 0x0013801601007387 */ /* 0x0003e80000100800 */
[----:B-1----:R-:W5:Y:S01]  /*1cbb0*/  LDL.LU R22, [R1+0x10] ;  /* 0x0000100001167983 */ /* 0x002f620000300800 */
[----:B------:R-:W-:Y:S01]  /*1cbc0*/  IADD3 R8, P3, PT, R8, UR4, RZ ;  /* 0x0000000408087c10 */ /* 0x000fe2000ff7e0ff */
[----:B------:R-:W-:Y:S02]  /*1cbd0*/  IMAD.MOV.U32 R23, RZ, RZ, R5 ;  /* 0x000000ffff177224 */ /* 0x000fe400078e0005 */
[----:B---3--:R-:W-:Y:S01]  /*1cbe0*/  FMUL R4, R3, UR13 ;  /* 0x0000000d03047c20 */ /* 0x008fe20008400000 */
[----:B------:R-:W-:Y:S01]  /*1cbf0*/  FMUL R5, R26, UR13 ;  /* 0x0000000d1a057c20 */ /* 0x000fe20008400000 */
[----:B------:R-:W-:Y:S01]  /*1cc00*/  IADD3.X R9, PT, PT, R21, UR7, RZ, P3, !PT ;  /* 0x0000000715097c10 */ /* 0x000fe20009ffe4ff */
[----:B------:R-:W3:Y:S01]  /*1cc10*/  LDL R24, [R1+0x748] ;  /* 0x0007480001187983 */ /* 0x000ee20000100800 */
[----:B------:R-:W-:Y:S01]  /*1cc20*/  IADD3 R6, P3, PT, R11, UR4, RZ ;  /* 0x000000040b067c10 */ /* 0x000fe2000ff7e0ff */
[----:B------:R-:W-:-:S02]  /*1cc30*/  FMUL R0, R0, UR13 ;  /* 0x0000000d00007c20 */ /* 0x000fc40008400000 */
[----:B------:R-:W3:Y:S01]  /*1cc40*/  LDL R21, [R1+0x740] ;  /* 0x0007400001157983 */ /* 0x000ee20000100800 */
[----:B0-----:R-:W-:-:S03]  /*1cc50*/  FMUL R3, R27, UR13 ;  /* 0x0000000d1b037c20 */ /* 0x001fc60008400000 */
[----:B------:R0:W-:Y:S04]  /*1cc60*/  STL [R1+0x50], R2 ;  /* 0x0000500201007387 */ /* 0x0001e80000100800 */
[----:B------:R-:W3:Y:S04]  /*1cc70*/  LDL R11, [R1+0x6a8] ;  /* 0x0006a800010b7983 */ /* 0x000ee80000100800 */
[----:B------:R1:W3:Y:S01]  /*1cc80*/  LDG.E.U8 R26, desc[UR10][R8.64] ;  /* 0x0000000a081a7981 */ /* 0x0002e2000c1e1100 */
[----:B0-----:R-:W-:-:S03]  /*1cc90*/  FMUL R2, R20, UR13 ;  /* 0x0000000d14027c20 */ /* 0x001fc60008400000 */
[----:B------:R-:W3:Y:S02]  /*1cca0*/  LDL R20, [R1+0x74c] ;  /* 0x00074c0001147983 */ /* 0x000ee40000100800 */
[----:B------:R-:W-:Y:S01]  /*1ccb0*/  FMNMX3 R0, R0, R2, R3, !PT ;  /* 0x0000000200007276 */ /* 0x000fe20007800003 */
[----:B----4-:R-:W-:Y:S01]  /*1ccc0*/  FMUL R3, R18, UR13 ;  /* 0x0000000d12037c20 */ /* 0x010fe20008400000 */
[----:B------:R-:W-:Y:S04]  /*1ccd0*/  STL [R1+0x1350], R16 ;  /* 0x0013501001007387 */ /* 0x000fe80000100800 */
[----:B------:R0:W-:Y:S01]  /*1cce0*/  STL [R1+0x134c], R18 ;  /* 0x00134c1201007387 */ /* 0x0001e20000100800 */
[----:B-----5:R-:W-:-:S05]  /*1ccf0*/  FMUL R7, R22, UR13 ;  /* 0x0000000d16077c20 */ /* 0x020fca0008400000 */
[----:B------:R-:W-:Y:S02]  /*1cd00*/  FMNMX3 R4, R4, R5, R7, !PT ;  /* 0x0000000504047276 */ /* 0x000fe40007800007 */
[----:B--2---:R-:W-:-:S05]  /*1cd10*/  IADD3.X R7, PT, PT, R25, UR7, RZ, P3, !PT ;  /* 0x0000000719077c10 */ /* 0x004fca0009ffe4ff */
[----:B0-----:R0:W2:Y:S01]  /*1cd20*/  LDG.E.U8 R18, desc[UR10][R6.64] ;  /* 0x0000000a06127981 */ /* 0x0010a2000c1e1100 */
[----:B------:R-:W-:Y:S01]  /*1cd30*/  FMUL R5, R28, UR13 ;  /* 0x0000000d1c057c20 */ /* 0x000fe20008400000 */
[----:B-1----:R-:W-:Y:S01]  /*1cd40*/  FMUL R9, R16, UR13 ;  /* 0x0000000d10097c20 */ /* 0x002fe20008400000 */
[----:B---3--:R-:W-:-:S04]  /*1cd50*/  IADD3 R8, P3, PT, R24, UR4, RZ ;  /* 0x0000000418087c10 */ /* 0x008fc8000ff7e0ff */
[----:B------:R-:W-:Y:S01]  /*1cd60*/  FMNMX3 R4, R4, R5, R9, !PT ;  /* 0x0000000504047276 */ /* 0x000fe20007800009 */
[----:B------:R-:W-:Y:S01]  /*1cd70*/  FMUL R5, R17, UR13 ;  /* 0x0000000d11057c20 */ /* 0x000fe20008400000 */
[----:B------:R-:W-:Y:S01]  /*1cd80*/  IADD3.X R9, PT, PT, R21, UR7, RZ, P3, !PT ;  /* 0x0000000715097c10 */ /* 0x000fe20009ffe4ff */
[----:B0-----:R-:W-:Y:S01]  /*1cd90*/  FMUL R7, R12, UR13 ;  /* 0x0000000d0c077c20 */ /* 0x001fe20008400000 */
[----:B------:R-:W-:Y:S01]  /*1cda0*/  FMUL R2, R29, UR13 ;  /* 0x0000000d1d027c20 */ /* 0x000fe20008400000 */
[----:B------:R-:W-:-:S03]  /*1cdb0*/  IADD3 R6, P3, PT, R20, UR4, RZ ;  /* 0x0000000414067c10 */ /* 0x000fc6000ff7e0ff */
[----:B------:R-:W-:Y:S02]  /*1cdc0*/  FMNMX3 R4, R4, R5, R7, !PT ;  /* 0x0000000504047276 */ /* 0x000fe40007800007 */
[----:B------:R-:W-:Y:S02]  /*1cdd0*/  IADD3.X R7, PT, PT, R11, UR7, RZ, P3, !PT ;  /* 0x000000070b077c10 */ /* 0x000fe40009ffe4ff */
[----:B------:R-:W-:Y:S01]  /*1cde0*/  FMNMX3 R0, R0, R2, R3, !PT ;  /* 0x0000000200007276 */ /* 0x000fe20007800003 */
[----:B------:R-:W-:Y:S01]  /*1cdf0*/  FMUL R3, R14, UR13 ;  /* 0x0000000d0e037c20 */ /* 0x000fe20008400000 */
[----:B--2---:R0:W-:Y:S04]  /*1ce00*/  STL [R1+0x1354], R18 ;  /* 0x0013541201007387 */ /* 0x0041e80000100800 */
[----:B------:R-:W2:Y:S04]  /*1ce10*/  LDL R29, [R1+0x418] ;  /* 0x00041800011d7983 */ /* 0x000ea80000100800 */
[----:B0-----:R-:W3:Y:S04]  /*1ce20*/  LDL R18, [R1+0x410] ;  /* 0x0004100001127983 */ /* 0x001ee80000100800 */
[----:B------:R-:W-:Y:S04]  /*1ce30*/  STL [R1+0x1358], R17 ;  /* 0x0013581101007387 */ /* 0x000fe80000100800 */
[----:B------:R0:W-:Y:S04]  /*1ce40*/  STL [R1+0x135c], R12 ;  /* 0x00135c0c01007387 */ /* 0x0001e80000100800 */
[----:B------:R-:W-:Y:S04]  /*1ce50*/  STL [R1+0x1360], R19 ;  /* 0x0013601301007387 */ /* 0x000fe80000100800 */
[----:B------:R1:W-:Y:S04]  /*1ce60*/  STL [R1+0x1348], R14 ;  /* 0x0013480e01007387 */ /* 0x0003e80000100800 */
[----:B------:R-:W4:Y:S04]  /*1ce70*/  LDL R16, [R1+0x750] ;  /* 0x0007500001107983 */ /* 0x000f280000100800 */
[----:B0-----:R-:W5:Y:S04]  /*1ce80*/  LDL R12, [R1+0x734] ;  /* 0x00073400010c7983 */ /* 0x001f680000100800 */
[----:B-1----:R-:W4:Y:S04]  /*1ce90*/  LDG.E.U8 R14, desc[UR10][R6.64] ;  /* 0x0000000a060e7981 */ /* 0x002f28000c1e1100 */
[----:B------:R0:W-:Y:S04]  /*1cea0*/  STL [R1+0x58], R26 ;  /* 0x0000581a01007387 */ /* 0x0001e80000100800 */
[----:B------:R-:W5:Y:S04]  /*1ceb0*/  LDL R11, [R1+0x6ac] ;  /* 0x0006ac00010b7983 */ /* 0x000f680000100800 */
[----:B------:R3:W5:Y:S01]  /*1cec0*/  LDG.E.U8 R17, desc[UR10][R8.64] ;  /* 0x0000000a08117981 */ /* 0x000762000c1e1100 */
[----:B------:R-:W-:Y:S01]  /*1ced0*/  FMUL R2, R19, UR13 ;  /* 0x0000000d13027c20 */ /* 0x000fe20008400000 */
[----:B------:R-:W-:-:S02]  /*1cee0*/  FMUL R5, R13, UR13 ;  /* 0x0000000d0d057c20 */ /* 0x000fc40008400000 */
[----:B------:R-:W5:Y:S02]  /*1cef0*/  LDL R19, [R1+0x6b0] ;  /* 0x0006b00001137983 */ /* 0x000f640000100800 */
[----:B------:R-:W-:Y:S02]  /*1cf00*/  FMNMX3 R0, R0, R2, R3, !PT ;  /* 0x0000000200007276 */ /* 0x000fe40007800003 */
[----:B------:R-:W5:Y:S01]  /*1cf10*/  LDL R24, [R1+0x404] ;  /* 0x0004040001187983 */ /* 0x000f620000100800 */
[----:B------:R-:W-:-:S03]  /*1cf20*/  FMUL R2, R15, UR13 ;  /* 0x0000000d0f027c20 */ /* 0x000fc60008400000 */
[----:B------:R-:W5:Y:S04]  /*1cf30*/  LDL R25, [R1+0x350] ;  /* 0x0003500001197983 */ /* 0x000f680000100800 */
[----:B0-----:R-:W5:Y:S04]  /*1cf40*/  LDL R26, [R1+0x40c] ;  /* 0x00040c00011a7983 */ /* 0x001f680000100800 */
[----:B------:R-:W5:Y:S04]  /*1cf50*/  LDL R27, [R1+0x358] ;  /* 0x00035800011b7983 */ /* 0x000f680000100800 */
[----:B------:R-:W5:Y:S04]  /*1cf60*/  LDL R20, [R1+0x354] ;  /* 0x0003540001147983 */ /* 0x000f680000100800 */
[----:B------:R-:W5:Y:S04]  /*1cf70*/  LDL R21, [R1+0x340] ;  /* 0x0003400001157983 */ /* 0x000f680000100800 */
[----:B------:R-:W5:Y:S04]  /*1cf80*/  LDL R28, [R1+0x344] ;  /* 0x00034400011c7983 */ /* 0x000f680000100800 */
[----:B------:R0:W-:Y:S04]  /*1cf90*/  STL [R1+0x1364], R13 ;  /* 0x0013640d01007387 */ /* 0x0001e80000100800 */
[----:B0-----:R-:W5:Y:S04]  /*1cfa0*/  LDL R13, [R1+0x41c] ;  /* 0x00041c00010d7983 */ /* 0x001f680000100800 */
[----:B------:R0:W-:Y:S04]  /*1cfb0*/  STL [R1+0x1368], R15 ;  /* 0x0013680f01007387 */ /* 0x0001e80000100800 */
[----:B0-----:R-:W5:Y:S01]  /*1cfc0*/  LDL R15, [R1+0x400] ;  /* 0x00040000010f7983 */ /* 0x001f620000100800 */
[----:B---3--:R-:W-:-:S05]  /*1cfd0*/  FMUL R8, R18, UR13 ;  /* 0x0000000d12087c20 */ /* 0x008fca0008400000 */
[----:B------:R-:W-:Y:S01]  /*1cfe0*/  FMNMX3 R4, R4, R5, R8, !PT ;  /* 0x0000000504047276 */ /* 0x000fe20007800008 */
[----:B--2---:R-:W-:Y:S01]  /*1cff0*/  FMUL R3, R29, UR13 ;  /* 0x0000000d1d037c20 */ /* 0x004fe20008400000 */
[----:B----4-:R0:W-:Y:S01]  /*1d000*/  STL [R1+0x136c], R14 ;  /* 0x00136c0e01007387 */ /* 0x0101e20000100800 */
[----:B------:R-:W-:Y:S02]  /*1d010*/  IADD3 R6, P3, PT, R16, UR4, RZ ;  /* 0x0000000410067c10 */ /* 0x000fe4000ff7e0ff */
[----:B-----5:R-:W-:Y:S01]  /*1d020*/  IADD3 R8, P4, PT, R12, UR4, RZ ;  /* 0x000000040c087c10 */ /* 0x020fe2000ff9e0ff */
[----:B------:R-:W2:Y:S04]  /*1d030*/  LDL R29, [R1+0x490] ;  /* 0x00049000011d7983 */ /* 0x000ea80000100800 */
[----:B------:R-:W3:Y:S04]  /*1d040*/  LDL R12, [R1+0x738] ;  /* 0x00073800010c7983 */ /* 0x000ee80000100800 */
[----:B0-----:R-:W4:Y:S01]  /*1d050*/  LDL R14, [R1+0x414] ;  /* 0x00041400010e7983 */ /* 0x001f220000100800 */
[----:B------:R-:W-:-:S03]  /*1d060*/  IADD3.X R7, PT, PT, R11, UR7, RZ, P3, !PT ;  /* 0x000000070b077c10 */ /* 0x000fc60009ffe4ff */
[----:B------:R0:W-:Y:S04]  /*1d070*/  STL [R1+0x4c], R17 ;  /* 0x00004c1101007387 */ /* 0x0001e80000100800 */
[----:B------:R-:W5:Y:S04]  /*1d080*/  LDL R18, [R1+0x73c] ;  /* 0x00073c0001127983 */ /* 0x000f680000100800 */
[----:B------:R1:W2:Y:S04]  /*1d090*/  LDG.E.U8 R7, desc[UR10][R6.64] ;  /* 0x0000000a06077981 */ /* 0x0002a8000c1e1100 */
[----:B0-----:R-:W2:Y:S04]  /*1d0a0*/  LDL R17, [R1+0x6b4] ;  /* 0x0006b40001117983 */ /* 0x001ea80000100800 */
[----:B------:R-:W5:Y:S01]  /*1d0b0*/  LDL R11, [R1+0x6b8] ;  /* 0x0006b800010b7983 */ /* 0x000f620000100800 */
[----:B------:R-:W-:Y:S01]  /*1d0c0*/  FMNMX3 R0, R0, R2, R3, !PT ;  /* 0x0000000200007276 */ /* 0x000fe20007800003 */
[----:B------:R-:W-:-:S02]  /*1d0d0*/  FMUL R10, R10, UR13 ;  /* 0x0000000d0a0a7c20 */ /* 0x000fc40008400000 */
[----:B------:R-:W5:Y:S01]  /*1d0e0*/  LDL R16, [R1+0x6c0] ;  /* 0x0006c00001107983 */ /* 0x000f620000100800 */
[----:B------:R-:W-:Y:S01]  /*1d0f0*/  IADD3.X R9, PT, PT, R19, UR7, RZ, P4, !PT ;  /* 0x0000000713097c10 */ /* 0x000fe2000a7fe4ff */
[----:B-1----:R-:W-:-:S04]  /*1d100*/  FMUL R6, R25, UR13 ;  /* 0x0000000d19067c20 */ /* 0x002fc80008400000 */
[----:B------:R0:W5:Y:S04]  /*1d110*/  LDG.E.U8 R19, desc[UR10][R8.64] ;  /* 0x0000000a08137981 */ /* 0x000168000c1e1100 */
[----:B------:R-:W5:Y:S01]  /*1d120*/  LDL R9, [R1+0x6cc] ;  /* 0x0006cc0001097983 */ /* 0x000f620000100800 */
[----:B------:R-:W-:-:S03]  /*1d130*/  FMUL R5, R13, UR13 ;  /* 0x0000000d0d057c20 */ /* 0x000fc60008400000 */
[----:B------:R-:W5:Y:S02]  /*1d140*/  LDL R13, [R1+0x6d0] ;  /* 0x0006d000010d7983 */ /* 0x000f640000100800 */
[----:B------:R-:W-:Y:S01]  /*1d150*/  FMNMX3 R0, R0, R5, R10, !PT ;  /* 0x0000000500007276 */ /* 0x000fe2000780000a */
[----:B------:R-:W-:Y:S01]  /*1d160*/  FMUL R5, R27, UR13 ;  /* 0x0000000d1b057c20 */ /* 0x000fe20008400000 */
[----:B------:R-:W-:Y:S02]  /*1d170*/  FMUL R3, R15, UR13 ;  /* 0x0000000d0f037c20 */ /* 0x000fe40008400000 */
[----:B------:R-:W5:Y:S01]  /*1d180*/  LDL R15, [R1+0x6bc] ;  /* 0x0006bc00010f7983 */ /* 0x000f620000100800 */
[----:B----4-:R-:W-:-:S03]  /*1d190*/  FMUL R2, R14, UR13 ;  /* 0x0000000d0e027c20 */ /* 0x010fc60008400000 */
[----:B------:R-:W4:Y:S02]  /*1d1a0*/  LDL R14, [R1+0x6c8] ;  /* 0x0006c800010e7983 */ /* 0x000f240000100800 */
[----:B------:R-:W-:Y:S01]  /*1d1b0*/  FMNMX3 R3, R4, R2, R3, !PT ;  /* 0x0000000204037276 */ /* 0x000fe20007800003 */
[----:B------:R-:W-:Y:S01]  /*1d1c0*/  FMUL R4, R24, UR13 ;  /* 0x0000000d18047c20 */ /* 0x000fe20008400000 */
[----:B------:R-:W-:-:S04]  /*1d1d0*/  FMUL R2, R26, UR13 ;  /* 0x0000000d1a027c20 */ /* 0x000fc80008400000 */
[----:B------:R-:W-:Y:S01]  /*1d1e0*/  FMNMX3 R3, R3, R4, R6, !PT ;  /* 0x0000000403037276 */ /* 0x000fe20007800006 */
[----:B------:R-:W-:Y:S01]  /*1d1f0*/  FMUL R4, R20, UR13 ;  /* 0x0000000d14047c20 */ /* 0x000fe20008400000 */
[----:B0-----:R-:W-:Y:S01]  /*1d200*/  FMNMX3 R8, R0, R2, R5, !PT ;  /* 0x0000000200087276 */ /* 0x001fe20007800005 */
[----:B------:R-:W-:Y:S01]  /*1d210*/  FMUL R6, R21, UR13 ;  /* 0x0000000d15067c20 */ /* 0x000fe20008400000 */
[----:B---3--:R-:W-:Y:S02]  /*1d220*/  IADD3 R2, P3, PT, R12, UR4, RZ ;  /* 0x000000040c027c10 */ /* 0x008fe4000ff7e0ff */
[----:B------:R-:W3:Y:S01]  /*1d230*/  LDL R12, [R1+0x6c4] ;  /* 0x0006c400010c7983 */ /* 0x000ee20000100800 */
[----:B------:R-:W-:Y:S01]  /*1d240*/  FMUL R0, R28, UR13 ;  /* 0x0000000d1c007c20 */ /* 0x000fe20008400000 */
[----:B--2---:R-:W-:Y:S01]  /*1d250*/  FMUL R5, R29, UR13 ;  /* 0x0000000d1d057c20 */ /* 0x004fe20008400000 */
[----:B------:R-:W-:Y:S01]  /*1d260*/  FMNMX3 R6, R3, R4, R6, !PT ;  /* 0x0000000403067276 */ /* 0x000fe20007800006 */
[----:B------:R0:W-:Y:S01]  /*1d270*/  STL [R1+0x44], R7 ;  /* 0x0000440701007387 */ /* 0x0001e20000100800 */
[----:B-----5:R-:W-:-:S02]  /*1d280*/  IADD3 R4, P4, PT, R18, UR4, RZ ;  /* 0x0000000412047c10 */ /* 0x020fc4000ff9e0ff */
[----:B------:R-:W-:Y:S01]  /*1d290*/  IADD3.X R3, PT, PT, R17, UR7, RZ, P3, !PT ;  /* 0x0000000711037c10 */ /* 0x000fe20009ffe4ff */
[----:B------:R-:W2:Y:S01]  /*1d2a0*/  LDL R10, [R1+0x6e0] ;  /* 0x0006e000010a7983 */ /* 0x000ea20000100800 */
[----:B------:R-:W-:-:S03]  /*1d2b0*/  FMNMX3 R0, R6, R0, R5, !PT ;  /* 0x0000000006007276 */ /* 0x000fc60007800005 */
[----:B------:R-:W5:Y:S01]  /*1d2c0*/  LDL R17, [R1+0x6d8] ;  /* 0x0006d80001117983 */ /* 0x000f620000100800 */
[----:B------:R-:W-:-:S03]  /*1d2d0*/  IADD3.X R5, PT, PT, R11, UR7, RZ, P4, !PT ;  /* 0x000000070b057c10 */ /* 0x000fc6000a7fe4ff */
[----:B------:R-:W2:Y:S01]  /*1d2e0*/  LDL R11, [R1+0x6d4] ;  /* 0x0006d400010b7983 */ /* 0x000ea20000100800 */
[----:B------:R-:W-:-:S03]  /*1d2f0*/  IADD3 R6, P3, PT, R16, UR4, RZ ;  /* 0x0000000410067c10 */ /* 0x000fc6000ff7e0ff */
[----:B------:R-:W2:Y:S04]  /*1d300*/  LDL R16, [R1+0x6dc] ;  /* 0x0006dc0001107983 */ /* 0x000ea80000100800 */
[----:B------:R-:W2:Y:S04]  /*1d310*/  LDG.E.U8 R25, desc[UR10][R2.64] ;  /* 0x0000000a02197981 */ /* 0x000ea8000c1e1100 */
[----:B------:R1:W2:Y:S01]  /*1d320*/  LDG.E.U8 R24, desc[UR10][R4.64] ;  /* 0x0000000a04187981 */ /* 0x0002a2000c1e1100 */
[----:B0-----:R-:W-:-:S03]  /*1d330*/  IADD3.X R7, PT, PT, R15, UR7, RZ, P3, !PT ;  /* 0x000000070f077c10 */ /* 0x001fc60009ffe4ff */
[----:B------:R-:W2:Y:S01]  /*1d340*/  LDL R15, [R1+0x6e8] ;  /* 0x0006e800010f7983 */ /* 0x000ea20000100800 */
[----:B-1----:R-:W-:-:S03]  /*1d350*/  IADD3 R4, P4, PT, R13, UR4, RZ ;  /* 0x000000040d047c10 */ /* 0x002fc6000ff9e0ff */
[----:B------:R-:W2:Y:S01]  /*1d360*/  LDL R13, [R1+0x728] ;  /* 0x00072800010d7983 */ /* 0x000ea20000100800 */
[----:B----4-:R-:W-:-:S03]  /*1d370*/  IADD3 R2, P3, PT, R14, UR4, RZ ;  /* 0x000000040e027c10 */ /* 0x010fc6000ff7e0ff */
[----:B------:R-:W4:Y:S04]  /*1d380*/  LDG.E.U8 R18, desc[UR10][R6.64] ;  /* 0x0000000a06127981 */ /* 0x000f28000c1e1100 */
[----:B------:R-:W4:Y:S01]  /*1d390*/  LDL R14, [R1+0x6e4] ;  /* 0x0006e400010e7983 */ /* 0x000f220000100800 */
[----:B---3--:R-:W-:-:S05]  /*1d3a0*/  IADD3.X R3, PT, PT, R12, UR7, RZ, P3, !PT ;  /* 0x000000070c037c10 */ /* 0x008fca0009ffe4ff */
[----:B------:R5:W3:Y:S02]  /*1d3b0*/  LDG.E.U8 R21, desc[UR10][R2.64] ;  /* 0x0000000a02157981 */ /* 0x000ae4000c1e1100 */
[----:B-----5:R-:W-:-:S04]  /*1d3c0*/  IADD3 R2, P3, PT, R17, UR4, RZ ;  /* 0x0000000411027c10 */ /* 0x020fc8000ff7e0ff */
[----:B--2---:R-:W-:-:S05]  /*1d3d0*/  IADD3.X R3, PT, PT, R11, UR7, RZ, P3, !PT ;  /* 0x000000070b037c10 */ /* 0x004fca0009ffe4ff */
[----:B------:R0:W2:Y:S02]  /*1d3e0*/  LDG.E.U8 R29, desc[UR10][R2.64] ;  /* 0x0000000a021d7981 */ /* 0x0000a4000c1e1100 */
[----:B0-----:R-:W-:-:S04]  /*1d3f0*/  IADD3 R2, P3, PT, R10, UR4, RZ ;  /* 0x000000040a027c10 */ /* 0x001fc8000ff7e0ff */
[----:B------:R-:W-:Y:S01]  /*1d400*/  IADD3.X R3, PT, PT, R16, UR7, RZ, P3, !PT ;  /* 0x0000000710037c10 */ /* 0x000fe20009ffe4ff */
[----:B------:R0:W-:Y:S01]  /*1d410*/  STL [R1+0x3c], R19 ;  /* 0x00003c1301007387 */ /* 0x0001e20000100800 */
[----:B------:R-:W-:-:S03]  /*1d420*/  IADD3.X R5, PT, PT, R9, UR7, RZ, P4, !PT ;  /* 0x0000000709057c10 */ /* 0x000fc6000a7fe4ff */
[----:B------:R-:W5:Y:S04]  /*1d430*/  LDL R9, [R1+0x6ec] ;  /* 0x0006ec0001097983 */ /* 0x000f680000100800 */
[----:B------:R-:W3:Y:S04]  /*1d440*/  LDL R12, [R1+0x72c] ;  /* 0x00072c00010c7983 */ /* 0x000ee80000100800 */
[----:B0-----:R0:W3:Y:S04]  /*1d450*/  LDG.E.U8 R19, desc[UR10][R2.64] ;  /* 0x0000000a02137981 */ /* 0x0010e8000c1e1100 */
[----:B------:R-:W3:Y:S04]  /*1d460*/  LDL R11, [R1+0x714] ;  /* 0x00071400010b7983 */ /* 0x000ee80000100800 */
[----:B------:R-:W3:Y:S01]  /*1d470*/  LDG.E.U8 R20, desc[UR10][R4.64] ;  /* 0x0000000a04147981 */ /* 0x000ee2000c1e1100 */
[----:B0-----:R-:W-:-:S04]  /*1d480*/  IADD3 R2, P3, PT, R15, UR4, RZ ;  /* 0x000000040f027c10 */ /* 0x001fc8000ff7e0ff */
[----:B----4-:R-:W-:-:S05]  /*1d490*/  IADD3.X R3, PT, PT, R14, UR7, RZ, P3, !PT ;  /* 0x000000070e037c10 */ /* 0x010fca0009ffe4ff */
[----:B------:R0:W4:Y:S04]  /*1d4a0*/  LDG.E.U8 R28, desc[UR10][R2.64] ;  /* 0x0000000a021c7981 */ /* 0x000128000c1e1100 */
[----:B--2---:R-:W-:Y:S04]  /*1d4b0*/  STL [R1+0x1370], R29 ;  /* 0x0013701d01007387 */ /* 0x004fe80000100800 */
[----:B------:R-:W2:Y:S04]  /*1d4c0*/  LDL R10, [R1+0x730] ;  /* 0x00073000010a7983 */ /* 0x000ea80000100800 */
[----:B------:R-:W2:Y:S01]  /*1d4d0*/  LDL R7, [R1+0x718] ;  /* 0x0007180001077983 */ /* 0x000ea20000100800 */
[----:B0-----:R-:W-:-:S03]  /*1d4e0*/  IADD3 R2, P3, PT, R13, UR4, RZ ;  /* 0x000000040d027c10 */ /* 0x001fc6000ff7e0ff */
[----:B------:R-:W2:Y:S04]  /*1d4f0*/  LDL R6, [R1+0x71c] ;  /* 0x00071c0001067983 */ /* 0x000ea80000100800 */
[----:B------:R-:W2:Y:S01]  /*1d500*/  LDL R17, [R1+0x6f0] ;  /* 0x0006f00001117983 */ /* 0x000ea20000100800 */
[----:B-----5:R-:W-:-:S03]  /*1d510*/  IADD3.X R3, PT, PT, R9, UR7, RZ, P3, !PT ;  /* 0x0000000709037c10 */ /* 0x020fc60009ffe4ff */
[----:B------:R-:W-:Y:S04]  /*1d520*/  STL [R1+0x38], R25 ;  /* 0x0000381901007387 */ /* 0x000fe80000100800 */
[----:B----4-:R-:W-:Y:S04]  /*1d530*/  STL [R1+0x1374], R28 ;  /* 0x0013741c01007387 */ /* 0x010fe80000100800 */
[----:B------:R-:W-:Y:S04]  /*1d540*/  STL [R1+0xc], R24 ;  /* 0x00000c1801007387 */ /* 0x000fe80000100800 */
[----:B------:R-:W4:Y:S04]  /*1d550*/  LDL R16, [R1+0x720] ;  /* 0x0007200001107983 */ /* 0x000f280000100800 */
[----:B------:R-:W5:Y:S04]  /*1d560*/  LDL R15, [R1+0x700] ;  /* 0x00070000010f7983 */ /* 0x000f680000100800 */
[----:B------:R-:W5:Y:S04]  /*1d570*/  LDL R14, [R1+0x724] ;  /* 0x00072400010e7983 */ /* 0x000f680000100800 */
[----:B------:R-:W5:Y:S04]  /*1d580*/  LDL R9, [R1+0x704] ;  /* 0x0007040001097983 */ /* 0x000f680000100800 */
[----:B------:R0:W-:Y:S04]  /*1d590*/  STL [R1+0x34], R18 ;  /* 0x0000341201007387 */ /* 0x0001e80000100800 */
[----:B------:R-:W5:Y:S04]  /*1d5a0*/  LDL R13, [R1+0x70c] ;  /* 0x00070c00010d7983 */ /* 0x000f680000100800 */
[----:B------:R-:W5:Y:S04]  /*1d5b0*/  LDL R5, [R1+0x6f8] ;  /* 0x0006f80001057983 */ /* 0x000f680000100800 */
[----:B0-----:R3:W5:Y:S04]  /*1d5c0*/  LDG.E.U8 R18, desc[UR10][R2.64] ;  /* 0x0000000a02127981 */ /* 0x001768000c1e1100 */
[----:B------:R-:W5:Y:S01]  /*1d5d0*/  LDL R4, [R1+0x69c] ;  /* 0x00069c0001047983 */ /* 0x000f620000100800 */
[----:B---3--:R-:W-:-:S04]  /*1d5e0*/  IADD3 R2, P3, PT, R12, UR4, RZ ;  /* 0x000000040c027c10 */ /* 0x008fc8000ff7e0ff */
[----:B------:R-:W-:-:S05]  /*1d5f0*/  IADD3.X R3, PT, PT, R11, UR7, RZ, P3, !PT ;  /* 0x000000070b037c10 */ /* 0x000fca0009ffe4ff */
[----:B------:R2:W3:Y:S02]  /*1d600*/  LDG.E.U8 R26, desc[UR10][R2.64] ;  /* 0x0000000a021a7981 */ /* 0x0004e4000c1e1100 */
[----:B--2---:R-:W-:-:S04]  /*1d610*/  IADD3 R2, P3, PT, R10, UR4, RZ ;  /* 0x000000040a027c10 */ /* 0x004fc8000ff7e0ff */
[----:B------:R-:W-:-:S05]  /*1d620*/  IADD3.X R3, PT, PT, R7, UR7, RZ, P3, !PT ;  /* 0x0000000707037c10 */ /* 0x000fca0009ffe4ff */
[----:B------:R4:W2:Y:S01]  /*1d630*/  LDG.E.U8 R27, desc[UR10][R2.64] ;  /* 0x0000000a021b7981 */ /* 0x0008a2000c1e1100 */
[----:B------:R-:W-:-:S04]  /*1d640*/  IADD3 R6, P3, PT, R6, UR4, RZ ;  /* 0x0000000406067c10 */ /* 0x000fc8000ff7e0ff */
[----:B------:R-:W-:Y:S01]  /*1d650*/  IADD3.X R7, PT, PT, R17, UR7, RZ, P3, !PT ;  /* 0x0000000711077c10 */ /* 0x000fe20009ffe4ff */
[----:B------:R-:W-:Y:S04]  /*1d660*/  STL [R1+0x4], R21 ;  /* 0x0000041501007387 */ /* 0x000fe80000100800 */
[----:B------:R-:W2:Y:S04]  /*1d670*/  LDG.E.U8 R24, desc[UR10][R6.64] ;  /* 0x0000000a06187981 */ /* 0x000ea8000c1e1100 */
[----:B------:R-:W2:Y:S04]  /*1d680*/  LDL R12, [R1+0x688] ;  /* 0x00068800010c7983 */ /* 0x000ea80000100800 */
[----:B------:R-:W-:Y:S01]  /*1d690*/  STL [R1+0x30], R20 ;  /* 0x0000301401007387 */ /* 0x000fe20000100800 */
[----:B----4-:R-:W-:-:S04]  /*1d6a0*/  IADD3 R2, P3, PT, R16, UR4, RZ ;  /* 0x0000000410027c10 */ /* 0x010fc8000ff7e0ff */
[----:B-----5:R-:W-:-:S05]  /*1d6b0*/  IADD3.X R3, PT, PT, R15, UR7, RZ, P3, !PT ;  /* 0x000000070f037c10 */ /* 0x020fca0009ffe4ff */
[----:B------:R0:W4:Y:S04]  /*1d6c0*/  LDG.E.U8 R25, desc[UR10][R2.64] ;  /* 0x0000000a02197981 */ /* 0x000128000c1e1100 */
[----:B---3--:R-:W-:Y:S04]  /*1d6d0*/  STL [R1+0x1378], R26 ;  /* 0x0013781a01007387 */ /* 0x008fe80000100800 */
[----:B------:R-:W3:Y:S04]  /*1d6e0*/  LDL R11, [R1+0x6a4] ;  /* 0x0006a400010b7983 */ /* 0x000ee80000100800 */
[----:B--2---:R-:W-:Y:S04]  /*1d6f0*/  STL [R1+0x1338], R27 ;  /* 0x0013381b01007387 */ /* 0x004fe80000100800 */
[----:B------:R-:W2:Y:S01]  /*1d700*/  LDL R10, [R1+0x694] ;  /* 0x00069400010a7983 */ /* 0x000ea20000100800 */
[----:B0-----:R-:W-:-:S04]  /*1d710*/  IADD3 R2, P3, PT, R14, UR4, RZ ;  /* 0x000000040e027c10 */ /* 0x001fc8000ff7e0ff */
[----:B------:R-:W-:-:S05]  /*1d720*/  IADD3.X R3, PT, PT, R9, UR7, RZ, P3, !PT ;  /* 0x0000000709037c10 */ /* 0x000fca0009ffe4ff */
[----:B------:R0:W5:Y:S04]  /*1d730*/  LDG.E.U8 R9, desc[UR10][R2.64] ;  /* 0x0000000a02097981 */ /* 0x000168000c1e1100 */
[----:B------:R-:W-:Y:S01]  /*1d740*/  STL [R1+0x8], R19 ;  /* 0x0000081301007387 */ /* 0x000fe20000100800 */
[----:B0-----:R-:W-:-:S03]  /*1d750*/  IADD3 R2, P3, PT, R13, UR4, RZ ;  /* 0x000000040d027c10 */ /* 0x001fc6000ff7e0ff */
[----:B------:R0:W-:Y:S01]  /*1d760*/  STL [R1+0x137c], R24 ;  /* 0x00137c1801007387 */ /* 0x0001e20000100800 */
[----:B------:R-:W-:-:S03]  /*1d770*/  IADD3.X R3, PT, PT, R5, UR7, RZ, P3, !PT ;  /* 0x0000000705037c10 */ /* 0x000fc60009ffe4ff */
[----:B------:R-:W5:Y:S01]  /*1d780*/  LDL R6, [R1+0x708] ;  /* 0x0007080001067983 */ /* 0x000f620000100800 */
[----:B------:R-:W-:-:S03]  /*1d790*/  IADD3 R4, P3, PT, R4, UR4, RZ ;  /* 0x0000000404047c10 */ /* 0x000fc6000ff7e0ff */
[----:B------:R-:W5:Y:S01]  /*1d7a0*/  LDG.E.U8 R2, desc[UR10][R2.64] ;  /* 0x0000000a02027981 */ /* 0x000f62000c1e1100 */
[----:B------:R-:W-:-:S05]  /*1d7b0*/  IADD3.X R5, PT, PT, R12, UR7, RZ, P3, !PT ;  /* 0x000000070c057c10 */ /* 0x000fca0009ffe4ff */
[----:B------:R3:W5:Y:S04]  /*1d7c0*/  LDG.E.U8 R3, desc[UR10][R4.64] ;  /* 0x0000000a04037981 */ /* 0x000768000c1e1100 */
[----:B----4-:R-:W-:Y:S04]  /*1d7d0*/  STL [R1+0x133c], R25 ;  /* 0x00133c1901007387 */ /* 0x010fe80000100800 */
[----:B------:R-:W4:Y:S04]  /*1d7e0*/  LDL R15, [R1+0x6f4] ;  /* 0x0006f400010f7983 */ /* 0x000f280000100800 */
[----:B------:R1:W-:Y:S04]  /*1d7f0*/  STL [R1], R18 ;  /* 0x0000001201007387 */ /* 0x0003e80000100800 */
[----:B------:R-:W4:Y:S04]  /*1d800*/  LDL R14, [R1+0x710] ;  /* 0x00071000010e7983 */ /* 0x000f280000100800 */
[----:B------:R-:W4:Y:S04]  /*1d810*/  LDL R13, [R1+0x6a0] ;  /* 0x0006a000010d7983 */ /* 0x000f280000100800 */
[----:B0-----:R-:W4:Y:S04]  /*1d820*/  LDL R24, [R1+0x698] ;  /* 0x0006980001187983 */ /* 0x001f280000100800 */
[----:B------:R-:W4:Y:S04]  /*1d830*/  LDL R19, [R1+0x690] ;  /* 0x0006900001137983 */ /* 0x000f280000100800 */
[----:B------:R-:W4:Y:S04]  /*1d840*/  LDL R27, [R1+0x494] ;  /* 0x00049400011b7983 */ /* 0x000f280000100800 */
[----:B------:R-:W4:Y:S04]  /*1d850*/  LDL R20, [R1+0x480] ;  /* 0x0004800001147983 */ /* 0x000f280000100800 */
[----:B------:R-:W4:Y:S04]  /*1d860*/  LDL R12, [R1+0x484] ;  /* 0x00048400010c7983 */ /* 0x000f280000100800 */
[----:B------:R-:W4:Y:S01]  /*1d870*/  LDL R26, [R1+0x470] ;  /* 0x00047000011a7983 */ /* 0x000f220000100800 */
[----:B---3--:R-:W-:-:S03]  /*1d880*/  IADD3 R4, P3, PT, R11, UR4, RZ ;  /* 0x000000040b047c10 */ /* 0x008fc6000ff7e0ff */
[----:B------:R-:W3:Y:S04]  /*1d890*/  LDL R11, [R1+0x68c] ;  /* 0x00068c00010b7983 */ /* 0x000ee80000100800 */
[----:B------:R-:W3:Y:S04]  /*1d8a0*/  LDL R28, [R1+0x474] ;  /* 0x00047400011c7983 */ /* 0x000ee80000100800 */
[----:B------:R-:W3:Y:S04]  /*1d8b0*/  LDL R29, [R1+0x460] ;  /* 0x00046000011d7983 */ /* 0x000ee80000100800 */
[----:B------:R-:W3:Y:S04]  /*1d8c0*/  LDL R17, [R1+0x464] ;  /* 0x0004640001117983 */ /* 0x000ee80000100800 */
[----:B-1----:R-:W3:Y:S01]  /*1d8d0*/  LDL R18, [R1+0x450] ;  /* 0x0004500001127983 */ /* 0x002ee20000100800 */
[----:B--2---:R-:W-:-:S03]  /*1d8e0*/  IADD3.X R5, PT, PT, R10, UR7, RZ, P3, !PT ;  /* 0x000000070a057c10 */ /* 0x004fc60009ffe4ff */
[----:B------:R-:W2:Y:S04]  /*1d8f0*/  LDL R10, [R1+0x6fc] ;  /* 0x0006fc00010a7983 */ /* 0x000ea80000100800 */
[----:B------:R-:W3:Y:S04]  /*1d900*/  LDG.E.U8 R4, desc[UR10][R4.64] ;  /* 0x0000000a04047981 */ /* 0x000ee8000c1e1100 */
[----:B------:R-:W3:Y:S01]  /*1d910*/  LDL R21, [R1+0x454] ;  /* 0x0004540001157983 */ /* 0x000ee20000100800 */
[----:B-----5:R-:W-:-:S04]  /*1d920*/  IADD3 R6, P3, PT, R6, UR4, RZ ;  /* 0x0000000406067c10 */ /* 0x020fc8000ff7e0ff */
[----:B----4-:R-:W-:-:S05]  /*1d930*/  IADD3.X R7, PT, PT, R15, UR7, RZ, P3, !PT ;  /* 0x000000070f077c10 */ /* 0x010fca0009ffe4ff */
[----:B------:R0:W4:Y:S02]  /*1d940*/  LDG.E.U8 R5, desc[UR10][R6.64] ;  /* 0x0000000a06057981 */ /* 0x000124000c1e1100 */
[----:B0-----:R-:W-:-:S04]  /*1d950*/  IADD3 R6, P3, PT, R14, UR4, RZ ;  /* 0x000000040e067c10 */ /* 0x001fc8000ff7e0ff */
[----:B--2---:R-:W-:-:S05]  /*1d960*/  IADD3.X R7, PT, PT, R10, UR7, RZ, P3, !PT ;  /* 0x000000070a077c10 */ /* 0x004fca0009ffe4ff */
[----:B------:R0:W2:Y:S02]  /*1d970*/  LDG.E.U8 R10, desc[UR10][R6.64] ;  /* 0x0000000a060a7981 */ /* 0x0000a4000c1e1100 */
[----:B0-----:R-:W-:-:S04]  /*1d980*/  IADD3 R6, P3, PT, R13, UR4, RZ ;  /* 0x000000040d067c10 */ /* 0x001fc8000ff7e0ff */
[----:B---3--:R-:W-:-:S05]  /*1d990*/  IADD3.X R7, PT, PT, R11, UR7, RZ, P3, !PT ;  /* 0x000000070b077c10 */ /* 0x008fca0009ffe4ff */
[----:B------:R0:W3:Y:S02]  /*1d9a0*/  LDG.E.U8 R11, desc[UR10][R6.64] ;  /* 0x0000000a060b7981 */ /* 0x0000e4000c1e1100 */
[----:B0-----:R-:W-:-:S04]  /*1d9b0*/  IADD3 R6, P3, PT, R24, UR4, RZ ;  /* 0x0000000418067c10 */ /* 0x001fc8000ff7e0ff */
[----:B------:R-:W-:Y:S01]  /*1d9c0*/  IADD3.X R7, PT, PT, R19, UR7, RZ, P3, !PT ;  /* 0x0000000713077c10 */ /* 0x000fe20009ffe4ff */
[----:B------:R-:W-:-:S04]  /*1d9d0*/  FMUL R20, R20, UR13 ;  /* 0x0000000d14147c20 */ /* 0x000fc80008400000 */
[----:B------:R0:W5:Y:S02]  /*1d9e0*/  LDG.E.U8 R6, desc[UR10][R6.64] ;  /* 0x0000000a06067981 */ /* 0x000164000c1e1100 */
[----:B0-----:R-:W-:-:S05]  /*1d9f0*/  FMUL R7, R27, UR13 ;  /* 0x0000000d1b077c20 */ /* 0x001fca0008400000 */
[----:B------:R-:W-:Y:S01]  /*1da00*/  FMNMX3 R0, R0, R7, R20, !PT ;  /* 0x0000000700007276 */ /* 0x000fe20007800014 */
[----:B------:R-:W-:Y:S01]  /*1da10*/  FMUL R7, R12, UR13 ;  /* 0x0000000d0c077c20 */ /* 0x000fe20008400000 */
[----:B------:R-:W-:-:S05]  /*1da20*/  FMUL R20, R26, UR13 ;  /* 0x0000000d1a147c20 */ /* 0x000fca0008400000 */
[----:B------:R-:W-:Y:S01]  /*1da30*/  FMNMX3 R0, R0, R7, R20, !PT ;  /* 0x0000000700007276 */ /* 0x000fe20007800014 */
[----:B------:R-:W-:Y:S01]  /*1da40*/  FMUL R7, R28, UR13 ;  /* 0x0000000d1c077c20 */ /* 0x000fe20008400000 */
[----:B------:R-:W-:-:S05]  /*1da50*/  FMUL R20, R29, UR13 ;  /* 0x0000000d1d147c20 */ /* 0x000fca0008400000 */
[----:B------:R-:W-:Y:S01]  /*1da60*/  FMNMX3 R0, R0, R7, R20, !PT ;  /* 0x0000000700007276 */ /* 0x000fe20007800014 */
[----:B------:R-:W-:Y:S01]  /*1da70*/  FMUL R7, R17, UR13 ;  /* 0x0000000d11077c20 */ /* 0x000fe20008400000 */
[----:B------:R-:W-:Y:S01]  /*1da80*/  FMUL R20, R18, UR13 ;  /* 0x0000000d12147c20 */ /* 0x000fe20008400000 */
[----:B----4-:R-:W-:Y:S04]  /*1da90*/  STL [R1+0x1340], R5 ;  /* 0x0013400501007387 */ /* 0x010fe80000100800 */
[----:B------:R-:W4:Y:S04]  /*1daa0*/  LDL R14, [R1+0x440] ;  /* 0x00044000010e7983 */ /* 0x000f280000100800 */
[----:B------:R-:W3:Y:S04]  /*1dab0*/  LDL R15, [R1+0x444] ;  /* 0x00044400010f7983 */ /* 0x000ee80000100800 */
[----:B--2---:R0:W-:Y:S04]  /*1dac0*/  STL [R1+0x1344], R10 ;  /* 0x0013440a01007387 */ /* 0x0041e80000100800 */
[----:B------:R-:W2:Y:S04]  /*1dad0*/  LDL R13, [R1+0x430] ;  /* 0x00043000010d7983 */ /* 0x000ea80000100800 */
[----:B------:R-:W5:Y:S04]  /*1dae0*/  LDL R16, [R1+0x434] ;  /* 0x0004340001107983 */ /* 0x000f680000100800 */
[----:B------:R-:W5:Y:S04]  /*1daf0*/  LDL R19, [R1+0x420] ;  /* 0x0004200001137983 */ /* 0x000f680000100800 */
[----:B------:R-:W5:Y:S04]  /*1db00*/  LDL R12, [R1+0x35c] ;  /* 0x00035c00010c7983 */ /* 0x000f680000100800 */
[----:B------:R-:W5:Y:S04]  /*1db10*/  LDL R17, [R1+0x348] ;  /* 0x0003480001117983 */ /* 0x000f680000100800 */
[----:B------:R-:W5:Y:S01]  /*1db20*/  LDL R18, [R1+0x34c] ;  /* 0x00034c0001127983 */ /* 0x000f620000100800 */
[----:B------:R-:W-:Y:S01]  /*1db30*/  FMNMX3 R0, R0, R7, R20, !PT ;  /* 0x0000000700007276 */ /* 0x000fe20007800014 */
[----:B------:R-:W-:-:S02]  /*1db40*/  FMUL R7, R21, UR13 ;  /* 0x0000000d15077c20 */ /* 0x000fc40008400000 */
[----:B------:R-:W5:Y:S04]  /*1db50*/  LDL R21, [R1+0x498] ;  /* 0x0004980001157983 */ /* 0x000f680000100800 */
[----:B0-----:R-:W5:Y:S04]  /*1db60*/  LDL R10, [R1+0x49c] ;  /* 0x00049c00010a7983 */ /* 0x001f680000100800 */
[----:B------:R-:W5:Y:S04]  /*1db70*/  LDL R25, [R1+0x488] ;  /* 0x0004880001197983 */ /* 0x000f680000100800 */
[----:B------:R-:W5:Y:S04]  /*1db80*/  LDL R24, [R1+0x48c] ;  /* 0x00048c0001187983 */ /* 0x000f680000100800 */
[----:B------:R-:W5:Y:S04]  /*1db90*/  LDL R27, [R1+0x478] ;  /* 0x00047800011b7983 */ /* 0x000f680000100800 */
[----:B------:R-:W5:Y:S04]  /*1dba0*/  LDL R26, [R1+0x468] ;  /* 0x00046800011a7983 */ /* 0x000f680000100800 */
[----:B------:R-:W5:Y:S04]  /*1dbb0*/  LDL R28, [R1+0x46c] ;  /* 0x00046c00011c7983 */ /* 0x000f680000100800 */
[----:B------:R-:W5:Y:S04]  /*1dbc0*/  LDL R29, [R1+0x458] ;  /* 0x00045800011d7983 */ /* 0x000f680000100800 */
[----:B------:R-:W5:Y:S01]  /*1dbd0*/  LDL R5, [R1+0x258] ;  /* 0x0002580001057983 */ /* 0x000f620000100800 */
[----:B----4-:R-:W-:-:S03]  /*1dbe0*/  FMUL R20, R14, UR13 ;  /* 0x0000000d0e147c20 */ /* 0x010fc60008400000 */
[----:B------:R-:W4:Y:S02]  /*1dbf0*/  LDL R14, [R1+0x45c] ;  /* 0x00045c00010e7983 */ /* 0x000f240000100800 */
[----:B------:R-:W-:Y:S01]  /*1dc00*/  FMNMX3 R0, R0, R7, R20, !PT ;  /* 0x0000000700007276 */ /* 0x000fe20007800014 */
[----:B---3--:R-:W-:Y:S02]  /*1dc10*/  FMUL R7, R15, UR13 ;  /* 0x0000000d0f077c20 */ /* 0x008fe40008400000 */
[----:B------:R-:W3:Y:S01]  /*1dc20*/  LDL R15, [R1+0x44c] ;  /* 0x00044c00010f7983 */ /* 0x000ee20000100800 */
[----:B--2---:R-:W-:-:S03]  /*1dc30*/  FMUL R20, R13, UR13 ;  /* 0x0000000d0d147c20 */ /* 0x004fc60008400000 */
[----:B------:R-:W2:Y:S02]  /*1dc40*/  LDL R13, [R1+0x438] ;  /* 0x00043800010d7983 */ /* 0x000ea40000100800 */
[----:B------:R-:W-:Y:S01]  /*1dc50*/  FMNMX3 R0, R0, R7, R20, !PT ;  /* 0x0000000700007276 */ /* 0x000fe20007800014 */
[----:B-----5:R-:W-:Y:S02]  /*1dc60*/  FMUL R7, R16, UR13 ;  /* 0x0000000d10077c20 */ /* 0x020fe40008400000 */
[----:B------:R-:W5:Y:S01]  /*1dc70*/  LDL R16, [R1+0x47c] ;  /* 0x00047c0001107983 */ /* 0x000f620000100800 */
[----:B------:R-:W-:-:S03]  /*1dc80*/  FMUL R20, R19, UR13 ;  /* 0x0000000d13147c20 */ /* 0x000fc60008400000 */
[----:B------:R-:W2:Y:S02]  /*1dc90*/  LDL R19, [R1+0x43c] ;  /* 0x00043c0001137983 */ /* 0x000ea40000100800 */
[----:B------:R-:W-:Y:S01]  /*1dca0*/  FMNMX3 R0, R0, R7, R20, !PT ;  /* 0x0000000700007276 */ /* 0x000fe20007800014 */
[----:B------:R-:W-:Y:S02]  /*1dcb0*/  FMUL R7, R23, UR13 ;  /* 0x0000000d17077c20 */ /* 0x000fe40008400000 */
[----:B------:R-:W2:Y:S03]  /*1dcc0*/  LDL R23, [R1+0x448] ;  /* 0x0004480001177983 */ /* 0x000ea60000100800 */
[----:B------:R-:W-:Y:S01]  /*1dcd0*/  FMNMX R0, R7, R0, !PT ;  /* 0x0000000007007209 */ /* 0x000fe20007800000 */
[----:B------:R-:W-:Y:S02]  /*1dce0*/  FMUL R7, R12, UR13 ;  /* 0x0000000d0c077c20 */ /* 0x000fe40008400000 */
[----:B------:R-:W2:Y:S01]  /*1dcf0*/  LDL R12, [R1+0x428] ;  /* 0x00042800010c7983 */ /* 0x000ea20000100800 */
[----:B------:R-:W-:-:S03]  /*1dd00*/  FMUL R20, R17, UR13 ;  /* 0x0000000d11147c20 */ /* 0x000fc60008400000 */
[----:B------:R-:W3:Y:S02]  /*1dd10*/  LDL.LU R17, [R1+0x20] ;  /* 0x0000200001117983 */ /* 0x000ee40000300800 */
[----:B------:R-:W-:Y:S01]  /*1dd20*/  FMNMX3 R8, R8, R7, R20, !PT ;  /* 0x0000000708087276 */ /* 0x000fe20007800014 */
[----:B------:R-:W-:Y:S02]  /*1dd30*/  FMUL R20, R18, UR13 ;  /* 0x0000000d12147c20 */ /* 0x000fe40008400000 */
[----:B------:R-:W3:Y:S04]  /*1dd40*/  LDL.LU R18, [R1+0x24] ;  /* 0x0000240001127983 */ /* 0x000ee80000300800 */
[----:B------:R-:W0:Y:S01]  /*1dd50*/  SHFL.BFLY PT, R7, R0, 0x2, 0x1f ;  /* 0x0c401f0000077f89 */ /* 0x000e2200000e0000 */
[----:B------:R-:W-:-:S05]  /*1dd60*/  FMUL R21, R21, UR13 ;  /* 0x0000000d15157c20 */ /* 0x000fca0008400000 */
        /* <DEDUP_REMOVED lines=8> */
[----:B0-----:R-:W-:Y:S01]  /*1ddf0*/  FMNMX R7, R0, R7, !PT ;  /* 0x0000000700077209 */ /* 0x001fe20007800000 */
[----:B------:R-:W-:Y:S01]  /*1de00*/  FMUL R21, R29, UR13 ;  /* 0x0000000d1d157c20 */ /* 0x000fe20008400000 */
[----:B------:R-:W-:Y:S01]  /*1de10*/  UMOV UR7, 0x400 ;  /* 0x0000040000077882 */ /* 0x000fe20000000000 */
[----:B------:R-:W-:Y:S01]  /*1de20*/  BAR.SYNC.DEFER_BLOCKING 0x0 ;  /* 0x0000000000007b1d */ /* 0x000fe20000010000 */
[----:B-----5:R-:W-:-:S05]  /*1de30*/  FMUL R0, R16, UR13 ;  /* 0x0000000d10007c20 */ /* 0x020fca0008400000 */
[----:B------:R-:W5:Y:S01]  /*1de40*/  LDL.LU R16, [R1+0x14] ;  /* 0x0000140001107983 */ /* 0x000f620000300800 */
[----:B------:R-:W-:-:S03]  /*1de50*/  FMNMX3 R8, R8, R0, R20, !PT ;  /* 0x0000000008087276 */ /* 0x000fc60007800014 */
[----:B------:R-:W0:Y:S01]  /*1de60*/  SHFL.BFLY PT, R0, R7, 0x1, 0x1f ;  /* 0x0c201f0007007f89 */ /* 0x000e2200000e0000 */
[----:B------:R-:W-:-:S05]  /*1de70*/  FMUL R20, R28, UR13 ;  /* 0x0000000d1c147c20 */ /* 0x000fca0008400000 */
[----:B------:R-:W-:Y:S01]  /*1de80*/  FMNMX3 R8, R8, R20, R21, !PT ;  /* 0x0000001408087276 */ /* 0x000fe20007800015 */
[----:B----4-:R-:W-:Y:S01]  /*1de90*/  FMUL R20, R14, UR13 ;  /* 0x0000000d0e147c20 */ /* 0x010fe20008400000 */
[----:B--2---:R-:W-:-:S05]  /*1dea0*/  FMUL R21, R23, UR13 ;  /* 0x0000000d17157c20 */ /* 0x004fca0008400000 */
[----:B------:R-:W-:Y:S01]  /*1deb0*/  FMNMX3 R8, R8, R20, R21, !PT ;  /* 0x0000001408087276 */ /* 0x000fe20007800015 */
[----:B---3--:R-:W-:Y:S01]  /*1dec0*/  FMUL R20, R15, UR13 ;  /* 0x0000000d0f147c20 */ /* 0x008fe20008400000 */
[----:B------:R-:W-:-:S05]  /*1ded0*/  FMUL R21, R13, UR13 ;  /* 0x0000000d0d157c20 */ /* 0x000fca0008400000 */
[----:B------:R-:W-:Y:S02]  /*1dee0*/  FMNMX3 R8, R8, R20, R21, !PT ;  /* 0x0000001408087276 */ /* 0x000fe40007800015 */
[----:B0-----:R-:W-:Y:S01]  /*1def0*/  FMNMX3 R5, R7, R0, R5, !PT ;  /* 0x0000000007057276 */ /* 0x001fe20007800005 */
[----:B------:R-:W-:Y:S01]  /*1df00*/  FMUL R0, R19, UR13 ;  /* 0x0000000d13007c20 */ /* 0x000fe20008400000 */
[----:B------:R-:W-:-:S05]  /*1df10*/  FMUL R7, R12, UR13 ;  /* 0x0000000d0c077c20 */ /* 0x000fca0008400000 */
[----:B------:R-:W-:Y:S01]  /*1df20*/  FMNMX3 R7, R8, R0, R7, !PT ;  /* 0x0000000008077276 */ /* 0x000fe20007800007 */
[--C-:B------:R-:W-:Y:S01]  /*1df30*/  FFMA R0, R17, UR13, -R5.reuse ;  /* 0x0000000d11007c23 */ /* 0x100fe20008000805 */
[----:B------:R-:W-:-:S03]  /*1df40*/  FFMA R8, R18, UR13, -R5 ;  /* 0x0000000d12087c23 */ /* 0x000fc60008000805 */
[----:B------:R-:W-:Y:S01]  /*1df50*/  FMUL R0, R0, 1.4426950216293334961 ;  /* 0x3fb8aa3b00007820 */ /* 0x000fe20000400000 */
[----:B------:R0:W-:Y:S03]  /*1df60*/  STL [R1+0x4c4], R5 ;  /* 0x0004c40501007387 */ /* 0x0001e60000100800 */
[----:B------:R1:W2:Y:S02]  /*1df70*/  MUFU.EX2 R18, R0 ;  /* 0x0000000000127308 */ /* 0x0002a40000000800 */
[----:B-1----:R-:W-:Y:S01]  /*1df80*/  FMUL R0, R8, 1.4426950216293334961 ;  /* 0x3fb8aa3b08007820 */ /* 0x002fe20000400000 */
[----:B------:R-:W-:Y:S02]  /*1df90*/  FFMA R8, R22, UR13, -R5 ;  /* 0x0000000d16087c23 */ /* 0x000fe40008000805 */
[----:B------:R-:W3:Y:S01]  /*1dfa0*/  LDL.LU R22, [R1+0x1380] ;  /* 0x0013800001167983 */ /* 0x000ee20000300800 */
[----:B------:R-:W1:Y:S02]  /*1dfb0*/  S2R R23, SR_TID.X ;  /* 0x0000000000177919 */ /* 0x000e640000002100 */
[----:B------:R4:W0:Y:S02]  /*1dfc0*/  MUFU.EX2 R17, R0 ;  /* 0x0000000000117308 */ /* 0x0008240000000800 */
[----:B----4-:R-:W-:Y:S01]  /*1dfd0*/  FMUL R0, R8, 1.4426950216293334961 ;  /* 0x3fb8aa3b08007820 */ /* 0x010fe20000400000 */
[----:B--2---:R-:W-:Y:S04]  /*1dfe0*/  STL [R1+0x620], R18 ;  /* 0x0006201201007387 */ /* 0x004fe80000100800 */
[----:B0-----:R0:W-:Y:S01]  /*1dff0*/  STL [R1+0x4dc], R17 ;  /* 0x0004dc1101007387 */ /* 0x0011e20000100800 */
[----:B-1----:R-:W-:-:S05]  /*1e000*/  LOP3.LUT R20, R23, 0x7, RZ, 0xc0, !PT ;  /* 0x0000000717147812 */ /* 0x002fca00078ec0ff */
[----:B------:R-:W-:Y:S02]  /*1e010*/  IMAD R20, R20, 0x90, RZ ;  /* 0x0000009014147824 */ /* 0x000fe400078e02ff */
[----:B-----5:R-:W-:Y:S02]  /*1e020*/  FFMA R8, R16, UR13, -R5 ;  /* 0x0000000d10087c23 */ /* 0x020fe40008000805 */
[----:B------:R1:W2:Y:S02]  /*1e030*/  MUFU.EX2 R16, R0 ;  /* 0x0000000000107308 */ /* 0x0002a40000000800 */
[----:B------:R-:W-:-:S06]  /*1e040*/  FMUL R8, R8, 1.4426950216293334961 ;  /* 0x3fb8aa3b08087820 */ /* 0x000fcc0000400000 */
[----:B------:R4:W5:Y:S01]  /*1e050*/  MUFU.EX2 R10, R8 ;  /* 0x00000008000a7308 */ /* 0x0009620000000800 */
[----:B-1----:R-:W-:Y:S01]  /*1e060*/  IMAD.SHL.U32 R0, R23, 0x2, RZ ;  /* 0x0000000217007824 */ /* 0x002fe200078e00ff */
[----:B------:R-:W-:-:S04]  /*1e070*/  SHF.R.U32.HI R5, RZ, 0x1, R23 ;  /* 0x00000001ff057819 */ /* 0x000fc80000011617 */
[----:B------:R-:W-:Y:S02]  /*1e080*/  LOP3.LUT R0, R20, 0x30, R0, 0x78, !PT ;  /* 0x0000003014007812 */ /* 0x000fe400078e7800 */
[C---:B----4-:R-:W-:Y:S01]  /*1e090*/  LOP3.LUT R8, R23.reuse, 0x1, RZ, 0xc0, !PT ;  /* 0x0000000117087812 */ /* 0x050fe200078ec0ff */
[----:B--2---:R1:W-:Y:S01]  /*1e0a0*/  STL [R1+0x624], R16 ;  /* 0x0006241001007387 */ /* 0x0043e20000100800 */
[----:B------:R-:W-:-:S03]  /*1e0b0*/  LOP3.LUT R20, R23, 0x180, RZ, 0xc0, !PT ;  /* 0x0000018017147812 */ /* 0x000fc600078ec0ff */
[----:B------:R-:W2:Y:S01]  /*1e0c0*/  LDL.LU R24, [R1+0x144] ;  /* 0x0001440001187983 */ /* 0x000ea20000300800 */
[----:B------:R-:W-:-:S03]  /*1e0d0*/  IMAD.SHL.U32 R8, R8, 0x2, RZ ;  /* 0x0000000208087824 */ /* 0x000fc600078e00ff */
[----:B------:R-:W4:Y:S01]  /*1e0e0*/  LDL.LU R26, [R1+0x134] ;  /* 0x00013400011a7983 */ /* 0x000f220000300800 */
[----:B------:R-:W-:-:S03]  /*1e0f0*/  SHF.R.U32.HI R20, RZ, 0x3, R20 ;  /* 0x00000003ff147819 */ /* 0x000fc60000011614 */
[----:B------:R-:W4:Y:S04]  /*1e100*/  LDL.LU R28, [R1+0x130] ;  /* 0x00013000011c7983 */ /* 0x000f280000300800 */
[----:B------:R-:W4:Y:S04]  /*1e110*/  LDL.LU R29, [R1+0x124] ;  /* 0x00012400011d7983 */ /* 0x000f280000300800 */
[----:B------:R-:W4:Y:S01]  /*1e120*/  LDL.LU R14, [R1+0x120] ;  /* 0x00012000010e7983 */ /* 0x000f220000300800 */
[----:B------:R-:W-:-:S03]  /*1e130*/  LOP3.LUT R8, R8, 0x1c, R23, 0xf8, !PT ;  /* 0x0000001c08087812 */ /* 0x000fc600078ef817 */
[----:B------:R-:W4:Y:S01]  /*1e140*/  LDL.LU R15, [R1+0x114] ;  /* 0x00011400010f7983 */ /* 0x000f220000300800 */
[----:B------:R-:W-:-:S03]  /*1e150*/  SGXT.U32 R25, R5, 0x1 ;  /* 0x000000010519781a */ /* 0x000fc60000000000 */
[----:B------:R-:W4:Y:S01]  /*1e160*/  LDL.LU R13, [R1+0x110] ;  /* 0x00011000010d7983 */ /* 0x000f220000300800 */
[----:B------:R-:W-:-:S03]  /*1e170*/  LOP3.LUT R20, R20, 0x1ff, R23, 0x78, !PT ;  /* 0x000001ff14147812 */ /* 0x000fc600078e7817 */
[----:B------:R-:W4:Y:S01]  /*1e180*/  LDL.LU R19, [R1+0xa4] ;  /* 0x0000a40001137983 */ /* 0x000f220000300800 */
[----:B---3--:R-:W-:-:S03]  /*1e190*/  FMUL R21, R22, UR13 ;  /* 0x0000000d16157c20 */ /* 0x008fc60008400000 */
[----:B------:R-:W3:Y:S01]  /*1e1a0*/  LDL.LU R12, [R1+0xa0] ;  /* 0x0000a000010c7983 */ /* 0x000ee20000300800 */
[----:B-----5:R-:W-:Y:S02]  /*1e1b0*/  F2FP.SATFINITE.E4M3.F32.PACK_AB_MERGE_C R23, R10, R16, RZ ;  /* 0x000000100a17723e */ /* 0x020fe400048070ff */
[----:B------:R-:W-:Y:S01]  /*1e1c0*/  FMNMX R21, R21, R7, !PT ;  /* 0x0000000715157209 */ /* 0x000fe20007800000 */
[----:B------:R5:W-:Y:S01]  /*1e1d0*/  STL [R1+0x628], R10 ;  /* 0x0006280a01007387 */ /* 0x000be20000100800 */
[----:B------:R-:W-:-:S03]  /*1e1e0*/  F2FP.SATFINITE.E4M3.F32.PACK_AB_MERGE_C R7, R17, R18, RZ ;  /* 0x000000121107723e */ /* 0x000fc600048070ff */
[----:B0-----:R-:W3:Y:S01]  /*1e1f0*/  LDL.LU R17, [R1+0x94] ;  /* 0x0000940001117983 */ /* 0x001ee20000300800 */
[----:B------:R-:W-:-:S03]  /*1e200*/  LOP3.LUT R8, R8, R25, RZ, 0xfc, !PT ;  /* 0x0000001908087212 */ /* 0x000fc600078efcff */
[----:B------:R-:W3:Y:S01]  /*1e210*/  LDL.LU R18, [R1+0x74] ;  /* 0x0000740001127983 */ /* 0x000ee20000300800 */
[----:B------:R-:W-:-:S03]  /*1e220*/  F2FP.F16.E4M3.UNPACK_B R7, R7 ;  /* 0x00000007ff07723e */ /* 0x000fc600020006ff */
[----:B-1----:R-:W3:Y:S01]  /*1e230*/  LDL.LU R16, [R1+0x70] ;  /* 0x0000700001107983 */ /* 0x002ee20000300800 */
[----:B------:R-:W-:-:S03]  /*1e240*/  F2FP.F16.E4M3.UNPACK_B R23, R23 ;  /* 0x00000017ff17723e */ /* 0x000fc600020006ff */
[----:B-----5:R-:W5:Y:S04]  /*1e250*/  LDL.LU R10, [R1+0x68] ;  /* 0x00006800010a7983 */ /* 0x020f680000300800 */
[----:B------:R-:W5:Y:S04]  /*1e260*/  LDL.LU R5, [R1+0x60] ;  /* 0x0000600001057983 */ /* 0x000f680000300800 */
[----:B------:R-:W5:Y:S04]  /*1e270*/  LDL.LU R27, [R1+0x54] ;  /* 0x00005400011b7983 */ /* 0x000f680000300800 */
[----:B------:R-:W5:Y:S04]  /*1e280*/  LDL.LU R25, [R1+0x50] ;  /* 0x0000500001197983 */ /* 0x000f680000300800 */
[----:B------:R0:W-:Y:S02]  /*1e290*/  STL [R1+0x370], R8 ;  /* 0x0003700801007387 */ /* 0x0001e40000100800 */
[----:B0-----:R-:W-:-:S02]  /*1e2a0*/  SEL R8, R7, R23, !P2 ;  /* 0x0000001707087207 */ /* 0x001fc40005000000 */
[----:B------:R-:W-:-:S03]  /*1e2b0*/  SEL R7, R23, R7, !P2 ;  /* 0x0000000717077207 */ /* 0x000fc60005000000 */
[----:B------:R0:W-:Y:S04]  /*1e2c0*/  STL [R1+0x1318], R8 ;  /* 0x0013180801007387 */ /* 0x0001e80000100800 */
[----:B0-----:R-:W5:Y:S04]  /*1e2d0*/  LDL R8, [R1+0x4c4] ;  /* 0x0004c40001087983 */ /* 0x001f680000100800 */
[----:B------:R-:W5:Y:S04]  /*1e2e0*/  LDL.LU R23, [R1+0x84] ;  /* 0x0000840001177983 */ /* 0x000f680000300800 */
[----:B------:R0:W-:Y:S04]  /*1e2f0*/  STL [R1+0x131c], R7 ;  /* 0x00131c0701007387 */ /* 0x0001e80000100800 */
[----:B0-----:R-:W5:Y:S04]  /*1e300*/  LDL.LU R7, [R1+0x90] ;  /* 0x0000900001077983 */ /* 0x001f680000300800 */
[----:B------:R-:W0:Y:S01]  /*1e310*/  SHFL.BFLY PT, R22, R21, 0x2, 0x1f ;  /* 0x0c401f0015167f89 */ /* 0x000e2200000e0000 */
[----:B------:R-:W-:Y:S01]  /*1e320*/  ULEA UR7, UR8, UR7, 0x18 ;  /* 0x0000000708077291 */ /* 0x000fe2000f8ec0ff */
[----:B0-----:R-:W-:-:S08]  /*1e330*/  FMNMX R22, R21, R22, !PT ;  /* 0x0000001615167209 */ /* 0x001fd00007800000 */
[----:B--2---:R0:W-:Y:S04]  /*1e340*/  STS.U8 [R20+UR7+0x20000], R24 ;  /* 0x0200001814007988 */ /* 0x0041e80008000007 */
[----:B----4-:R1:W-:Y:S04]  /*1e350*/  STS.U8 [R20+UR7+0x20400], R26 ;  /* 0x0204001a14007988 */ /* 0x0103e80008000007 */
[----:B------:R2:W-:Y:S04]  /*1e360*/  STS.U8 [R20+UR7+0x20800], R28 ;  /* 0x0208001c14007988 */ /* 0x0005e80008000007 */
[----:B0-----:R-:W4:Y:S04]  /*1e370*/  LDL.LU R24, [R1+0x137c] ;  /* 0x00137c0001187983 */ /* 0x001f280000300800 */
[----:B-1----:R-:W4:Y:S04]  /*1e380*/  LDL.LU R26, [R1+0x1378] ;  /* 0x00137800011a7983 */ /* 0x002f280000300800 */
[----:B--2---:R-:W2:Y:S04]  /*1e390*/  LDL.LU R28, [R1+0x1374] ;  /* 0x00137400011c7983 */ /* 0x004ea80000300800 */
[----:B------:R0:W-:Y:S04]  /*1e3a0*/  STS.U8 [R20+UR7+0x20c00], R29 ;  /* 0x020c001d14007988 */ /* 0x0001e80008000007 */
[----:B------:R1:W-:Y:S04]  /*1e3b0*/  STS.U8 [R20+UR7+0x21000], R14 ;  /* 0x0210000e14007988 */ /* 0x0003e80008000007 */
[----:B------:R1:W-:Y:S04]  /*1e3c0*/  STS.U8 [R20+UR7+0x21400], R15 ;  /* 0x0214000f14007988 */ /* 0x0003e80008000007 */
[----:B0-----:R-:W2:Y:S04]  /*1e3d0*/  LDL.LU R29, [R1+0x1370] ;  /* 0x00137000011d7983 */ /* 0x001ea80000300800 */
[----:B-1----:R-:W2:Y:S04]  /*1e3e0*/  LDL.LU R14, [R1+0x136c] ;  /* 0x00136c00010e7983 */ /* 0x002ea80000300800 */
[----:B------:R-:W2:Y:S04]  /*1e3f0*/  LDL.LU R15, [R1+0x1368] ;  /* 0x00136800010f7983 */ /* 0x000ea80000300800 */
[----:B------:R0:W-:Y:S04]  /*1e400*/  STS.U8 [R20+UR7+0x21800], R13 ;  /* 0x0218000d14007988 */ /* 0x0001e80008000007 */
[----:B------:R1:W-:Y:S04]  /*1e410*/  STS.U8 [R20+UR7+0x21c00], R19 ;  /* 0x021c001314007988 */ /* 0x0003e80008000007 */
[----:B---3--:R3:W-:Y:S04]  /*1e420*/  STS.U8 [R20+UR7+0x22000], R12 ;  /* 0x0220000c14007988 */ /* 0x0087e80008000007 */
[----:B0-----:R-:W2:Y:S04]  /*1e430*/  LDL.LU R13, [R1+0x1364] ;  /* 0x00136400010d7983 */ /* 0x001ea80000300800 */
[----:B-1----:R-:W2:Y:S04]  /*1e440*/  LDL.LU R19, [R1+0x1360] ;  /* 0x0013600001137983 */ /* 0x002ea80000300800 */
[----:B---3--:R-:W3:Y:S04]  /*1e450*/  LDL.LU R12, [R1+0x135c] ;  /* 0x00135c00010c7983 */ /* 0x008ee80000300800 */
[----:B------:R-:W2:Y:S04]  /*1e460*/  LDL.LU R21, [R1+0x80] ;  /* 0x0000800001157983 */ /* 0x000ea80000300800 */
[----:B------:R0:W-:Y:S04]  /*1e470*/  STS.U8 [R20+UR7+0x22400], R17 ;  /* 0x0224001114007988 */ /* 0x0001e80008000007 */
[----:B------:R-:W-:Y:S04]  /*1e480*/  STS.U8 [R20+UR7+0x23400], R18 ;  /* 0x0234001214007988 */ /* 0x000fe80008000007 */
[----:B0-----:R-:W2:Y:S04]  /*1e490*/  LDL.LU R17, [R1+0x1358] ;  /* 0x0013580001117983 */ /* 0x001ea80000300800 */
[----:B------:R-:W-:Y:S04]  /*1e4a0*/  STS.U8 [R20+UR7+0x23800], R16 ;  /* 0x0238001014007988 */ /* 0x000fe80008000007 */
[----:B-----5:R-:W-:Y:S04]  /*1e4b0*/  STS.U8 [R20+UR7+0x22c00], R23 ;  /* 0x022c001714007988 */ /* 0x020fe80008000007 */
[----:B------:R0:W-:Y:S04]  /*1e4c0*/  STS.U8 [R20+UR7+0x22800], R7 ;  /* 0x0228000714007988 */ /* 0x0001e80008000007 */
[----:B0-----:R-:W5:Y:S04]  /*1e4d0*/  LDL.LU R7, [R1+0x28] ;  /* 0x0000280001077983 */ /* 0x001f680000300800 */
[----:B------:R-:W3:Y:S04]  /*1e4e0*/  LDL.LU R23, [R1+0x25c] ;  /* 0x00025c0001177983 */ /* 0x000ee80000300800 */
[----:B------:R-:W3:Y:S04]  /*1e4f0*/  LDL.LU R18, [R1+0x1354] ;  /* 0x0013540001127983 */ /* 0x000ee80000300800 */
[----:B------:R-:W3:Y:S04]  /*1e500*/  LDL.LU R16, [R1+0x1350] ;  /* 0x0013500001107983 */ /* 0x000ee80000300800 */
[----:B------:R-:W-:Y:S04]  /*1e510*/  STS.U8 [R20+UR7+0x24000], R5 ;  /* 0x0240000514007988 */ /* 0x000fe80008000007 */
[----:B------:R0:W-:Y:S04]  /*1e520*/  STS.U8 [R20+UR7+0x23c00], R10 ;  /* 0x023c000a14007988 */ /* 0x0001e80008000007 */
[----:B------:R1:W-:Y:S04]  /*1e530*/  STS.U8 [R20+UR7+0x24400], R27 ;  /* 0x0244001b14007988 */ /* 0x0003e80008000007 */
[----:B0-----:R-:W4:Y:S04]  /*1e540*/  LDL.LU R10, [R1+0x1c] ;  /* 0x00001c00010a7983 */ /* 0x001f280000300800 */
[----:B------:R-:W-:Y:S01]  /*1e550*/  STS.U8 [R20+UR7+0x24800], R25 ;  /* 0x0248001914007988 */ /* 0x000fe20008000007 */
[----:B--2---:R-:W-:-:S04]  /*1e560*/  FFMA R17, R17, UR13, -R8 ;  /* 0x0000000d11117c23 */ /* 0x004fc80008000808 */
[----:B------:R-:W-:-:S06]  /*1e570*/  FMUL R17, R17, 1.4426950216293334961 ;  /* 0x3fb8aa3b11117820 */ /* 0x000fcc0000400000 */
[----:B------:R-:W-:Y:S01]  /*1e580*/  MUFU.EX2 R17, R17 ;  /* 0x0000001100117308 */ /* 0x000fe20000000800 */
[----:B---3--:R-:W-:-:S04]  /*1e590*/  FFMA R16, R16, UR13, -R8 ;  /* 0x0000000d10107c23 */ /* 0x008fc80008000808 */
[----:B------:R-:W-:-:S04]  /*1e5a0*/  FMUL R16, R16, 1.4426950216293334961 ;  /* 0x3fb8aa3b10107820 */ /* 0x000fc80000400000 */
[----:B------:R0:W2:Y:S02]  /*1e5b0*/  MUFU.EX2 R5, R16 ;  /* 0x0000001000057308 */ /* 0x0000a40000000800 */
[----:B0-----:R-:W3:Y:S04]  /*1e5c0*/  LDL.LU R16, [R1+0x18] ;  /* 0x0000180001107983 */ /* 0x001ee80000300800 */
[----:B-1----:R-:W3:Y:S04]  /*1e5d0*/  LDL.LU R27, [R1+0x3c] ;  /* 0x00003c00011b7983 */ /* 0x002ee80000300800 */
[----:B--2---:R0:W-:Y:S04]  /*1e5e0*/  STL [R1+0x670], R5 ;  /* 0x0006700501007387 */ /* 0x0041e80000100800 */
[----:B0-----:R-:W2:Y:S04]  /*1e5f0*/  LDL.LU R5, [R1+0xc] ;  /* 0x00000c0001057983 */ /* 0x001ea80000300800 */
[----:B------:R-:W2:Y:S04]  /*1e600*/  LDL.LU R25, [R1+0x4] ;  /* 0x0000040001197983 */ /* 0x000ea80000300800 */
[----:B------:R0:W-:Y:S04]  /*1e610*/  STL [R1+0x674], R17 ;  /* 0x0006741101007387 */ /* 0x0001e80000100800 */
[----:B0-----:R-:W2:Y:S04]  /*1e620*/  LDL.LU R17, [R1+0x2c] ;  /* 0x00002c0001117983 */ /* 0x001ea80000300800 */
[----:B------:R-:W-:Y:S04]  /*1e630*/  STS.U8 [R20+UR7+0x23000], R21 ;  /* 0x0230001514007988 */ /* 0x000fe80008000007 */
[----:B------:R-:W0:Y:S01]  /*1e640*/  SHFL.BFLY PT, R21, R22, 0x1, 0x1f ;  /* 0x0c201f0016157f89 */ /* 0x000e2200000e0000 */
[--C-:B------:R-:W-:Y:S01]  /*1e650*/  FFMA R12, R12, UR13, -R8.reuse ;  /* 0x0000000d0c0c7c23 */ /* 0x100fe20008000808 */
[----:B------:R-:W-:-:S03]  /*1e660*/  FFMA R13, R13, UR13, -R8 ;  /* 0x0000000d0d0d7c23 */ /* 0x000fc60008000808 */
[----:B------:R-:W-:Y:S01]  /*1e670*/  FMUL R12, R12, 1.4426950216293334961 ;  /* 0x3fb8aa3b0c0c7820 */ /* 0x000fe20000400000 */
[----:B------:R-:W-:Y:S04]  /*1e680*/  STL [R1+0x1320], R23 ;  /* 0x0013201701007387 */ /* 0x000fe80000100800 */
[----:B------:R1:W-:Y:S02]  /*1e690*/  STL [R1+0x1324], R8 ;  /* 0x0013240801007387 */ /* 0x0003e40000100800 */
[----:B-1----:R5:W1:Y:S01]  /*1e6a0*/  MUFU.EX2 R8, R12 ;  /* 0x0000000c00087308 */ /* 0x002a620000000800 */
[----:B0-----:R-:W-:Y:S01]  /*1e6b0*/  FMNMX3 R21, R22, R21, R23, !PT ;  /* 0x0000001516157276 */ /* 0x001fe20007800017 */
[----:B------:R-:W-:-:S04]  /*1e6c0*/  FMUL R13, R13, 1.4426950216293334961 ;  /* 0x3fb8aa3b0d0d7820 */ /* 0x000fc80000400000 */
[--C-:B-----5:R-:W-:Y:S01]  /*1e6d0*/  FFMA R12, R7, UR13, -R21.reuse ;  /* 0x0000000d070c7c23 */ /* 0x120fe20008000815 */
[----:B------:R-:W-:Y:S03]  /*1e6e0*/  STL [R1+0x4c0], R21 ;  /* 0x0004c01501007387 */ /* 0x000fe60000100800 */
[----:B------:R-:W-:Y:S01]  /*1e6f0*/  FMUL R12, R12, 1.4426950216293334961 ;  /* 0x3fb8aa3b0c0c7820 */ /* 0x000fe20000400000 */
[----:B------:R-:W0:Y:S01]  /*1e700*/  MUFU.EX2 R7, R13 ;  /* 0x0000000d00077308 */ /* 0x000e220000000800 */
[----:B-1----:R1:W-:Y:S07]  /*1e710*/  STL [R1+0x678], R8 ;  /* 0x0006780801007387 */ /* 0x0023ee0000100800 */
[----:B-1----:R1:W5:Y:S01]  /*1e720*/  MUFU.EX2 R8, R12 ;  /* 0x0000000c00087308 */ /* 0x0023620000000800 */
[----:B------:R0:W-:Y:S04]  /*1e730*/  STS.U8 [R20+UR7+0x24c00], R18 ;  /* 0x024c001214007988 */ /* 0x0001e80008000007 */
[----:B------:R1:W-:Y:S04]  /*1e740*/  STS.U8 [R20+UR7+0x25000], R14 ;  /* 0x0250000e14007988 */ /* 0x0003e80008000007 */
[----:B----4-:R-:W-:Y:S04]  /*1e750*/  STS.U8 [R20+UR7+0x26c00], R24 ;  /* 0x026c001814007988 */ /* 0x010fe80008000007 */
[----:B0-----:R-:W4:Y:S04]  /*1e760*/  LDL.LU R18, [R1+0x134c] ;  /* 0x00134c0001127983 */ /* 0x001f280000300800 */
[----:B-1----:R-:W4:Y:S04]  /*1e770*/  LDL.LU R14, [R1+0x1348] ;  /* 0x00134800010e7983 */ /* 0x002f280000300800 */
[----:B------:R-:W-:Y:S01]  /*1e780*/  STL [R1+0x67c], R7 ;  /* 0x00067c0701007387 */ /* 0x000fe20000100800 */
[----:B------:R-:W-:-:S03]  /*1e790*/  FFMA R12, R10, UR13, -R21 ;  /* 0x0000000d0a0c7c23 */ /* 0x000fc60008000815 */
[----:B-----5:R-:W-:Y:S04]  /*1e7a0*/  STL [R1+0x4d8], R8 ;  /* 0x0004d80801007387 */ /* 0x020fe80000100800 */
[----:B------:R-:W-:Y:S04]  /*1e7b0*/  STS.U8 [R20+UR7+0x26000], R29 ;  /* 0x0260001d14007988 */ /* 0x000fe80008000007 */
[----:B------:R-:W-:Y:S04]  /*1e7c0*/  STS.U8 [R20+UR7+0x26400], R28 ;  /* 0x0264001c14007988 */ /* 0x000fe80008000007 */
[----:B------:R0:W-:Y:S02]  /*1e7d0*/  STS.U8 [R20+UR7+0x27400], R2 ;  /* 0x0274000214007988 */ /* 0x0001e40008000007 */
[----:B0-----:R-:W-:Y:S01]  /*1e7e0*/  FMUL R2, R12, 1.4426950216293334961 ;  /* 0x3fb8aa3b0c027820 */ /* 0x001fe20000400000 */
[--C-:B---3--:R-:W-:Y:S01]  /*1e7f0*/  FFMA R16, R16, UR13, -R21.reuse ;  /* 0x0000000d10107c23 */ /* 0x108fe20008000815 */
[----:B------:R0:W-:Y:S04]  /*1e800*/  STS.U8 [R20+UR7+0x25400], R27 ;  /* 0x0254001b14007988 */ /* 0x0001e80008000007 */
[----:B0-----:R-:W3:Y:S01]  /*1e810*/  LDL.LU R27, [R1+0x12c] ;  /* 0x00012c00011b7983 */ /* 0x001ee20000300800 */
[----:B--2---:R-:W-:-:S03]  /*1e820*/  FFMA R13, R17, UR13, -R21 ;  /* 0x0000000d110d7c23 */ /* 0x004fc60008000815 */
[----:B------:R-:W2:Y:S04]  /*1e830*/  LDL.LU R17, [R1+0x118] ;  /* 0x0001180001117983 */ /* 0x000ea80000300800 */
[----:B------:R-:W5:Y:S01]  /*1e840*/  LDL.LU R22, [R1+0xac] ;  /* 0x0000ac0001167983 */ /* 0x000f620000300800 */
[----:B------:R-:W-:-:S03]  /*1e850*/  FMUL R13, R13, 1.4426950216293334961 ;  /* 0x3fb8aa3b0d0d7820 */ /* 0x000fc60000400000 */
[----:B------:R0:W-:Y:S04]  /*1e860*/  STS.U8 [R20+UR7+0x25800], R5 ;  /* 0x0258000514007988 */ /* 0x0001e80008000007 */
[----:B------:R-:W5:Y:S01]  /*1e870*/  LDL.LU R10, [R1+0xa8] ;  /* 0x0000a800010a7983 */ /* 0x000f620000300800 */
[----:B------:R1:W1:Y:S03]  /*1e880*/  MUFU.EX2 R23, R13 ;  /* 0x0000000d00177308 */ /* 0x0002660000000800 */
[----:B------:R1:W-:Y:S04]  /*1e890*/  STS.U8 [R20+UR7+0x25c00], R25 ;  /* 0x025c001914007988 */ /* 0x0003e80008000007 */
[----:B0-----:R-:W5:Y:S01]  /*1e8a0*/  LDL.LU R5, [R1+0x98] ;  /* 0x0000980001057983 */ /* 0x001f620000300800 */
[----:B-1----:R-:W-:-:S03]  /*1e8b0*/  FMUL R13, R16, 1.4426950216293334961 ;  /* 0x3fb8aa3b100d7820 */ /* 0x002fc60000400000 */
[----:B------:R-:W5:Y:S04]  /*1e8c0*/  LDL.LU R25, [R1+0x8c] ;  /* 0x00008c0001197983 */ /* 0x000f680000300800 */
[----:B------:R-:W5:Y:S01]  /*1e8d0*/  LDL.LU R29, [R1+0x140] ;  /* 0x00014000011d7983 */ /* 0x000f620000300800 */
[----:B------:R0:W1:Y:S03]  /*1e8e0*/  MUFU.EX2 R24, R13 ;  /* 0x0000000d00187308 */ /* 0x0000660000000800 */
[----:B------:R-:W-:Y:S04]  /*1e8f0*/  STL [R1+0x378], R23 ;  /* 0x0003781701007387 */ /* 0x000fe80000100800 */
[----:B------:R-:W5:Y:S04]  /*1e900*/  LDL.LU R16, [R1+0x11c] ;  /* 0x00011c0001107983 */ /* 0x000f680000300800 */
[----:B------:R-:W5:Y:S04]  /*1e910*/  LDL.LU R28, [R1+0x154] ;  /* 0x00015400011c7983 */ /* 0x000f680000300800 */
[----:B0-----:R-:W5:Y:S04]  /*1e920*/  LDL.LU R13, [R1+0x150] ;  /* 0x00015000010d7983 */ /* 0x001f680000300800 */
[----:B-1----:R-:W-:Y:S04]  /*1e930*/  STL [R1+0x37c], R24 ;  /* 0x00037c1801007387 */ /* 0x002fe80000100800 */
[----:B------:R-:W5:Y:S04]  /*1e940*/  LDL.LU R12, [R1+0x128] ;  /* 0x00012800010c7983 */ /* 0x000f680000300800 */
[----:B------:R0:W-:Y:S04]  /*1e950*/  STS.U8 [R20+UR7+0x27c00], R4 ;  /* 0x027c000414007988 */ /* 0x0001e80008000007 */
[----:B------:R1:W-:Y:S01]  /*1e960*/  STS.U8 [R20+UR7+0x27000], R9 ;  /* 0x0270000914007988 */ /* 0x0003e20008000007 */
[----:B0-----:R0:W0:Y:S01]  /*1e970*/  MUFU.EX2 R4, R2 ;  /* 0x0000000200047308 */ /* 0x0010220000000800 */
[----:B-1----:R-:W-:-:S02]  /*1e980*/  LOP3.LUT R9, R20, 0x40, RZ, 0x3c, !PT ;  /* 0x0000004014097812 */ /* 0x002fc400078e3cff */
[----:B------:R1:W-:Y:S04]  /*1e990*/  STS.U8 [R20+UR7+0x27800], R3 ;  /* 0x0278000314007988 */ /* 0x0003e80008000007 */
[----:B------:R0:W-:Y:S04]  /*1e9a0*/  STS.U8 [R20+UR7+0x26800], R26 ;  /* 0x0268001a14007988 */ /* 0x0001e80008000007 */
[----:B-1----:R-:W5:Y:S04]  /*1e9b0*/  LDL.LU R3, [R1+0x88] ;  /* 0x0000880001037983 */ /* 0x002f680000300800 */
[----:B0-----:R-:W5:Y:S01]  /*1e9c0*/  LDL.LU R26, [R1+0x78] ;  /* 0x00007800011a7983 */ /* 0x001f620000300800 */
[----:B----4-:R-:W-:-:S04]  /*1e9d0*/  FFMA R18, R18, UR13, -R21 ;  /* 0x0000000d12127c23 */ /* 0x010fc80008000815 */
[----:B------:R-:W-:Y:S01]  /*1e9e0*/  FMUL R2, R18, 1.4426950216293334961 ;  /* 0x3fb8aa3b12027820 */ /* 0x000fe20000400000 */
[----:B---3--:R-:W-:Y:S04]  /*1e9f0*/  STS.U8 [R9+UR7+0x20e00], R27 ;  /* 0x020e001b09007988 */ /* 0x008fe80008000007 */
[----:B--2---:R-:W-:Y:S04]  /*1ea00*/  STS.U8 [R9+UR7+0x21a00], R17 ;  /* 0x021a001109007988 */ /* 0x004fe80008000007 */
[----:B-----5:R-:W-:Y:S04]  /*1ea10*/  STS.U8 [R9+UR7+0x20a00], R29 ;  /* 0x020a001d09007988 */ /* 0x020fe80008000007 */
[----:B------:R0:W-:Y:S04]  /*1ea20*/  STS.U8 [R9+UR7+0x20200], R28 ;  /* 0x0202001c09007988 */ /* 0x0001e80008000007 */
[----:B------:R1:W-:Y:S04]  /*1ea30*/  STS.U8 [R9+UR7+0x20600], R13 ;  /* 0x0206000d09007988 */ /* 0x0003e80008000007 */
[----:B------:R2:W-:Y:S04]  /*1ea40*/  STS.U8 [R9+UR7+0x21600], R16 ;  /* 0x0216001009007988 */ /* 0x0005e80008000007 */
[----:B0-----:R-:W3:Y:S04]  /*1ea50*/  LDL.LU R28, [R1+0x6c] ;  /* 0x00006c00011c7983 */ /* 0x001ee80000300800 */
[----:B------:R-:W4:Y:S04]  /*1ea60*/  LDL.LU R29, [R1+0x64] ;  /* 0x00006400011d7983 */ /* 0x000f280000300800 */
[----:B------:R-:W5:Y:S04]  /*1ea70*/  LDL.LU R27, [R1+0x5c] ;  /* 0x00005c00011b7983 */ /* 0x000f680000300800 */
[----:B-1----:R-:W3:Y:S04]  /*1ea80*/  LDL.LU R13, [R1+0x58] ;  /* 0x00005800010d7983 */ /* 0x002ee80000300800 */
[----:B------:R-:W-:Y:S04]  /*1ea90*/  STL [R1+0x4d4], R4 ;  /* 0x0004d40401007387 */ /* 0x000fe80000100800 */
[----:B------:R-:W3:Y:S04]  /*1eaa0*/  LDL.LU R18, [R1+0x38] ;  /* 0x0000380001127983 */ /* 0x000ee80000300800 */
[----:B------:R-:W3:Y:S04]  /*1eab0*/  LDL.LU R20, [R1+0x34] ;  /* 0x0000340001147983 */ /* 0x000ee80000300800 */
[----:B------:R0:W-:Y:S04]  /*1eac0*/  STS.U8 [R9+UR7+0x21200], R12 ;  /* 0x0212000c09007988 */ /* 0x0001e80008000007 */
[----:B------:R-:W3:Y:S01]  /*1ead0*/  LDL.LU R17, [R1+0x30] ;  /* 0x0000300001117983 */ /* 0x000ee20000300800 */
[----:B--2---:R1:W2:Y:S03]  /*1eae0*/  MUFU.EX2 R16, R2 ;  /* 0x0000000200107308 */ /* 0x0042a60000000800 */
[----:B0-----:R-:W3:Y:S04]  /*1eaf0*/  LDL.LU R12, [R1+0x8] ;  /* 0x00000800010c7983 */ /* 0x001ee80000300800 */
[----:B-1----:R-:W3:Y:S01]  /*1eb00*/  LDL.LU R2, [R1+0x9c] ;  /* 0x00009c0001027983 */ /* 0x002ee20000300800 */
[----:B------:R-:W-:-:S03]  /*1eb10*/  FFMA R19, R19, UR13, -R21 ;  /* 0x0000000d13137c23 */ /* 0x000fc60008000815 */
[----:B------:R0:W-:Y:S04]  /*1eb20*/  STS.U8 [R9+UR7+0x21e00], R22 ;  /* 0x021e001609007988 */ /* 0x0001e80008000007 */
[----:B------:R1:W-:Y:S04]  /*1eb30*/  STS.U8 [R9+UR7+0x22200], R10 ;  /* 0x0222000a09007988 */ /* 0x0003e80008000007 */
[----:B------:R-:W-:Y:S04]  /*1eb40*/  STS.U8 [R9+UR7+0x22a00], R5 ;  /* 0x022a000509007988 */ /* 0x000fe80008000007 */
[----:B------:R-:W-:Y:S04]  /*1eb50*/  STS.U8 [R9+UR7+0x22e00], R25 ;  /* 0x022e001909007988 */ /* 0x000fe80008000007 */
[----:B------:R-:W-:Y:S04]  /*1eb60*/  STS.U8 [R9+UR7+0x23200], R3 ;  /* 0x0232000309007988 */ /* 0x000fe80008000007 */
[----:B0-----:R-:W4:Y:S04]  /*1eb70*/  LDL.LU R22, [R1] ;  /* 0x0000000001167983 */ /* 0x001f280000300800 */
[----:B-1----:R-:W4:Y:S04]  /*1eb80*/  LDL.LU R10, [R1+0x1344] ;  /* 0x00134400010a7983 */ /* 0x002f280000300800 */
[----:B--2---:R-:W-:Y:S04]  /*1eb90*/  STL [R1+0x660], R16 ;  /* 0x0006601001007387 */ /* 0x004fe80000100800 */
[----:B---3--:R0:W-:Y:S02]  /*1eba0*/  STS.U8 [R9+UR7+0x22600], R2 ;  /* 0x0226000209007988 */ /* 0x0081e40008000007 */
[----:B0-----:R-:W-:-:S02]  /*1ebb0*/  FMUL R2, R19, 1.4426950216293334961 ;  /* 0x3fb8aa3b13027820 */ /* 0x001fc40000400000 */
[----:B------:R-:W2:Y:S04]  /*1ebc0*/  LDL.LU R19, [R1+0x44] ;  /* 0x0000440001137983 */ /* 0x000ea80000300800 */
[----:B------:R-:W3:Y:S04]  /*1ebd0*/  LDL.LU R5, [R1+0x1340] ;  /* 0x0013400001057983 */ /* 0x000ee80000300800 */
[----:B------:R-:W2:Y:S01]  /*1ebe0*/  LDL.LU R25, [R1+0x133c] ;  /* 0x00133c0001197983 */ /* 0x000ea20000300800 */
[----:B------:R0:W1:Y:S03]  /*1ebf0*/  MUFU.EX2 R3, R2 ;  /* 0x0000000200037308 */ /* 0x0000660000000800 */
[----:B0-----:R-:W2:Y:S01]  /*1ec00*/  LDL.LU R2, [R1+0x7c] ;  /* 0x00007c0001027983 */ /* 0x001ea20000300800 */
[----:B------:R-:W-:-:S03]  /*1ec10*/  FFMA R14, R14, UR13, -R21 ;  /* 0x0000000d0e0e7c23 */ /* 0x000fc60008000815 */
[----:B------:R0:W-:Y:S04]  /*1ec20*/  STS.U8 [R9+UR7+0x23a00], R26 ;  /* 0x023a001a09007988 */ /* 0x0001e80008000007 */
[----:B------:R0:W-:Y:S04]  /*1ec30*/  STS.U8 [R9+UR7+0x23e00], R28 ;  /* 0x023e001c09007988 */ /* 0x0001e80008000007 */
[----:B----4-:R-:W-:Y:S04]  /*1ec40*/  STS.U8 [R9+UR7+0x24200], R29 ;  /* 0x0242001d09007988 */ /* 0x010fe80008000007 */
[----:B-----5:R-:W-:Y:S04]  /*1ec50*/  STS.U8 [R9+UR7+0x24600], R27 ;  /* 0x0246001b09007988 */ /* 0x020fe80008000007 */
[----:B0-----:R-:W4:Y:S04]  /*1ec60*/  LDL R26, [R1+0x670] ;  /* 0x00067000011a7983 */ /* 0x001f280000100800 */
[----:B------:R-:W4:Y:S04]  /*1ec70*/  LDL R28, [R1+0x674] ;  /* 0x00067400011c7983 */ /* 0x000f280000100800 */
[----:B-1----:R-:W-:Y:S04]  /*1ec80*/  STL [R1+0x66c], R3 ;  /* 0x00066c0301007387 */ /* 0x002fe80000100800 */
[----:B------:R-:W-:Y:S04]  /*1ec90*/  STS.U8 [R9+UR7+0x24a00], R13 ;  /* 0x024a000d09007988 */ /* 0x000fe80008000007 */
[----:B------:R-:W-:Y:S04]  /*1eca0*/  STS.U8 [R9+UR7+0x25e00], R17 ;  /* 0x025e001109007988 */ /* 0x000fe80008000007 */
[----:B------:R-:W-:Y:S04]  /*1ecb0*/  STS.U8 [R9+UR7+0x26600], R22 ;  /* 0x0266001609007988 */ /* 0x000fe80008000007 */
[----:B--2---:R0:W-:Y:S02]  /*1ecc0*/  STS.U8 [R9+UR7+0x23600], R2 ;  /* 0x0236000209007988 */ /* 0x0041e40008000007 */
[----:B0-----:R-:W-:-:S02]  /*1ecd0*/  FMUL R2, R14, 1.4426950216293334961 ;  /* 0x3fb8aa3b0e027820 */ /* 0x001fc40000400000 */
[----:B------:R-:W2:Y:S04]  /*1ece0*/  LDL.LU R14, [R1+0x4c] ;  /* 0x00004c00010e7983 */ /* 0x000ea80000300800 */
[----:B------:R-:W5:Y:S04]  /*1ecf0*/  LDL R29, [R1+0x678] ;  /* 0x00067800011d7983 */ /* 0x000f680000100800 */
[----:B------:R-:W4:Y:S01]  /*1ed00*/  LDL.LU R27, [R1+0x1338] ;  /* 0x00133800011b7983 */ /* 0x000f220000300800 */
[----:B------:R-:W0:Y:S03]  /*1ed10*/  MUFU.EX2 R13, R2 ;  /* 0x00000002000d7308 */ /* 0x000e260000000800 */
[----:B0-----:R-:W-:Y:S04]  /*1ed20*/  STL [R1+0x668], R13 ;  /* 0x0006680d01007387 */ /* 0x001fe80000100800 */
[----:B------:R-:W5:Y:S04]  /*1ed30*/  LDL.LU R17, [R1+0x258] ;  /* 0x0002580001117983 */ /* 0x000f680000300800 */
[----:B------:R-:W5:Y:S04]  /*1ed40*/  LDL R22, [R1+0x370] ;  /* 0x0003700001167983 */ /* 0x000f680000100800 */
[----:B------:R-:W-:Y:S04]  /*1ed50*/  STS.U8 [R9+UR7+0x25200], R19 ;  /* 0x0252001309007988 */ /* 0x000fe80008000007 */
[----:B------:R-:W-:Y:S04]  /*1ed60*/  STS.U8 [R9+UR7+0x25600], R18 ;  /* 0x0256001209007988 */ /* 0x000fe80008000007 */
[----:B------:R-:W-:Y:S04]  /*1ed70*/  STS.U8 [R9+UR7+0x25a00], R20 ;  /* 0x025a001409007988 */ /* 0x000fe80008000007 */
[----:B------:R0:W-:Y:S04]  /*1ed80*/  STS.U8 [R9+UR7+0x26200], R12 ;  /* 0x0262000c09007988 */ /* 0x0001e80008000007 */
[----:B------:R-:W-:Y:S04]  /*1ed90*/  STS.U8 [R9+UR7+0x26e00], R25 ;  /* 0x026e001909007988 */ /* 0x000fe80008000007 */
[----:B---3--:R-:W-:Y:S04]  /*1eda0*/  STS.U8 [R9+UR7+0x27200], R5 ;  /* 0x0272000509007988 */ /* 0x008fe80008000007 */
[----:B------:R-:W-:Y:S04]  /*1edb0*/  STS.U8 [R9+UR7+0x27600], R10 ;  /* 0x0276000a09007988 */ /* 0x000fe80008000007 */
[----:B------:R-:W-:Y:S04]  /*1edc0*/  STS.U8 [R9+UR7+0x27a00], R11 ;  /* 0x027a000b09007988 */ /* 0x000fe80008000007 */
[----:B------:R-:W-:Y:S01]  /*1edd0*/  STS.U8 [R9+UR7+0x27e00], R6 ;  /* 0x027e000609007988 */ /* 0x000fe20008000007 */
[----:B------:R-:W-:-:S04]  /*1ede0*/  FFMA R15, R15, UR13, -R21 ;  /* 0x0000000d0f0f7c23 */ /* 0x000fc80008000815 */
[----:B------:R-:W-:-:S04]  /*1edf0*/  FMUL R2, R15, 1.4426950216293334961 ;  /* 0x3fb8aa3b0f027820 */ /* 0x000fc80000400000 */
[----:B0-----:R-:W0:Y:S01]  /*1ee00*/  MUFU.EX2 R12, R2 ;  /* 0x00000002000c7308 */ /* 0x001e220000000800 */
[----:B--2---:R-:W-:Y:S04]  /*1ee10*/  STS.U8 [R9+UR7+0x24e00], R14 ;  /* 0x024e000e09007988 */ /* 0x004fe80008000007 */
[----:B----4-:R-:W-:Y:S01]  /*1ee20*/  STS.U8 [R9+UR7+0x26a00], R27 ;  /* 0x026a001b09007988 */ /* 0x010fe20008000007 */
[----:B------:R-:W-:Y:S06]  /*1ee30*/  BAR.SYNC.DEFER_BLOCKING 0x0 ;  /* 0x0000000000007b1d */ /* 0x000fec0000010000 */
[----:B-----5:R-:W-:Y:S04]  /*1ee40*/  STL.64 [R1+0x1330], R22 ;  /* 0x0013301601007387 */ /* 0x020fe80000100a00 */
[----:B------:R-:W-:Y:S04]  /*1ee50*/  STL [R1+0x1328], R21 ;  /* 0x0013281501007387 */ /* 0x000fe80000100800 */
[----:B------:R-:W1:Y:S04]  /*1ee60*/  LDSM.16.M88.4 R20, [R0+UR7+0x25c00] ;  /* 0x025c00070014783b */ /* 0x000e680008000200 */
[----:B0-----:R-:W-:Y:S04]  /*1ee70*/  STL [R1+0x664], R12 ;  /* 0x0006640c01007387 */ /* 0x001fe80000100800 */
[----:B-1----:R-:W-:Y:S04]  /*1ee80*/  STL.64 [R1+0x380], R20 ;  /* 0x0003801401007387 */ /* 0x002fe80000100a00 */
[----:B------:R0:W-:Y:S04]  /*1ee90*/  STL.64 [R1+0x388], R22 ;  /* 0x0003881601007387 */ /* 0x0001e80000100a00 */
[----:B0-----:R-:W2:Y:S01]  /*1eea0*/  LDL.LU.64 R22, [R1+0x1330] ;  /* 0x0013300001167983 */ /* 0x001ea20000300a00 */
[----:B------:R-:W-:-:S03]  /*1eeb0*/  IMAD.MOV.U32 R18, RZ, RZ, R21 ;  /* 0x000000ffff127224 */ /* 0x000fc600078e0015 */
[----:B------:R-:W3:Y:S01]  /*1eec0*/  LDL.LU R21, [R1+0x1328] ;  /* 0x0013280001157983 */ /* 0x000ee20000300800 */
[----:B------:R-:W-:Y:S02]  /*1eed0*/  F2FP.SATFINITE.E4M3.F32.PACK_AB_MERGE_C R6, R7, R29, RZ ;  /* 0x0000001d0706723e */ /* 0x000fe400048070ff */
[----:B--2---:R-:W-:Y:S02]  /*1eee0*/  F2FP.SATFINITE.E4M3.F32.PACK_AB_MERGE_C R5, R23, R8, RZ ;  /* 0x000000081705723e */ /* 0x004fe400048070ff */
[----:B------:R-:W2:Y:S04]  /*1eef0*/  LDL.LU R8, [R1+0x1324] ;  /* 0x0013240001087983 */ /* 0x000ea80000300800 */
[----:B------:R-:W3:Y:S04]  /*1ef00*/  LDL.LU R23, [R1+0x1320] ;  /* 0x0013200001177983 */ /* 0x000ee80000300800 */
[----:B------:R-:W4:Y:S01]  /*1ef10*/  LDL.LU R7, [R1+0x131c] ;  /* 0x00131c0001077983 */ /* 0x000f220000300800 */
[----:B------:R-:W-:-:S02]  /*1ef20*/  F2FP.SATFINITE.E4M3.F32.PACK_AB_MERGE_C R2, R4, R24, RZ ;  /* 0x000000180402723e */ /* 0x000fc400048070ff */
[----:B------:R-:W-:Y:S02]  /*1ef30*/  F2FP.SATFINITE.E4M3.F32.PACK_AB_MERGE_C R4, R28, R26, RZ ;  /* 0x0000001a1c04723e */ /* 0x000fe400048070ff */
[----:B------:R-:W0:Y:S01]  /*1ef40*/  LDSM.16.M88.4 R24, [R0+UR7+0x26000] ;  /* 0x026000070018783b */ /* 0x000e220008000200 */
[----:B------:R-:W-:Y:S02]  /*1ef50*/  F2FP.F16.E4M3.UNPACK_B R9, R2 ;  /* 0x00000002ff09723e */ /* 0x000fe400020006ff */
[----:B------:R-:W-:Y:S02]  /*1ef60*/  F2FP.SATFINITE.E4M3.F32.PACK_AB_MERGE_C R3, R3, R16, RZ ;  /* 0x000000100303723e */ /* 0x000fe400048070ff */
[----:B------:R-:W-:Y:S02]  /*1ef70*/  F2FP.F16.E4M3.UNPACK_B R5, R5 ;  /* 0x00000005ff05723e */ /* 0x000fe400020006ff */
[----:B------:R-:W-:Y:S02]  /*1ef80*/  F2FP.SATFINITE.E4M3.F32.PACK_AB_MERGE_C R2, R12, R13, RZ ;  /* 0x0000000d0c02723e */ /* 0x000fe400048070ff */
[----:B------:R-:W-:-:S02]  /*1ef90*/  F2FP.F16.E4M3.UNPACK_B R4, R4 ;  /* 0x00000004ff04723e */ /* 0x000fc400020006ff */
[----:B------:R-:W-:Y:S02]  /*1efa0*/  F2FP.F16.E4M3.UNPACK_B R6, R6 ;  /* 0x00000006ff06723e */ /* 0x000fe400020006ff */
[----:B------:R-:W-:Y:S02]  /*1efb0*/  SEL R10, R5, R9, !P2 ;  /* 0x00000009050a7207 */ /* 0x000fe40005000000 */
[----:B------:R-:W-:Y:S02]  /*1efc0*/  F2FP.F16.E4M3.UNPACK_B R3, R3 ;  /* 0x00000003ff03723e */ /* 0x000fe400020006ff */
[----:B------:R-:W-:Y:S02]  /*1efd0*/  F2FP.F16.E4M3.UNPACK_B R2, R2 ;  /* 0x00000002ff02723e */ /* 0x000fe400020006ff */
[----:B------:R-:W-:Y:S02]  /*1efe0*/  SEL R5, R9, R5, !P2 ;  /* 0x0000000509057207 */ /* 0x000fe40005000000 */
[----:B------:R-:W-:-:S02]  /*1eff0*/  SEL R9, R4, R6, !P2 ;  /* 0x0000000604097207 */ /* 0x000fc40005000000 */
[----:B------:R-:W-:Y:S02]  /*1f000*/  SEL R4, R6, R4, !P2 ;  /* 0x0000000406047207 */ /* 0x000fe40005000000 */
[----:B------:R-:W-:-:S06]  /*1f010*/  SEL R6, R3, R2, !P2 ;  /* 0x0000000203067207 */ /* 0x000fcc0005000000 */
[----:B------:R-:W1:Y:S01]  /*1f020*/  SHFL.IDX PT, R6, R6, R22, 0x1f ;  /* 0x00001f1606067589 */ /* 0x000e6200000e0000 */
[----:B------:R-:W-:Y:S02]  /*1f030*/  LOP3.LUT R14, R22, 0x1, RZ, 0x3c, !PT ;  /* 0x00000001160e7812 */ /* 0x000fe400078e3cff */
[----:B------:R-:W-:Y:S01]  /*1f040*/  SEL R3, R2, R3, !P2 ;  /* 0x0000000302037207 */ /* 0x000fe20005000000 */
[----:B------:R-:W-:Y:S01]  /*1f050*/  SHFL.IDX PT, R29, R9, R22, 0x1f ;  /* 0x00001f16091d7589 */ /* 0x000fe200000e0000 */
[----:B------:R-:W-:Y:S02]  /*1f060*/  IMAD.MOV.U32 R19, RZ, RZ, R20 ;  /* 0x000000ffff137224 */ /* 0x000fe400078e0014 */
[----:B--2---:R-:W-:Y:S02]  /*1f070*/  FADD R11, -R8, R17 ;  /* 0x00000011080b7221 */ /* 0x004fe40000000100 */
[----:B------:R-:W2:Y:S02]  /*1f080*/  LDL.LU R8, [R1+0x1318] ;  /* 0x0013180001087983 */ /* 0x000ea40000300800 */
[----:B------:R-:W-:-:S04]  /*1f090*/  FMUL R11, R11, 1.4426950216293334961 ;  /* 0x3fb8aa3b0b0b7820 */ /* 0x000fc80000400000 */
[----:B------:R-:W5:Y:S01]  /*1f0a0*/  MUFU.EX2 R17, R11 ;  /* 0x0000000b00117308 */ /* 0x000f620000000800 */
[----:B0-----:R-:W-:Y:S04]  /*1f0b0*/  STL.64 [R1+0x3b0], R24 ;  /* 0x0003b01801007387 */ /* 0x001fe80000100a00 */
[----:B------:R-:W-:Y:S04]  /*1f0c0*/  STL.64 [R1+0x3b8], R26 ;  /* 0x0003b81a01007387 */ /* 0x000fe80000100a00 */
[----:B------:R-:W-:Y:S01]  /*1f0d0*/  STL [R1+0x374], R14 ;  /* 0x0003740e01007387 */ /* 0x000fe20000100800 */
[----:B---3--:R-:W-:-:S03]  /*1f0e0*/  FADD R2, -R21, R23 ;  /* 0x0000001715027221 */ /* 0x008fc60000000100 */
[----:B------:R0:W-:Y:S04]  /*1f0f0*/  SHFL.IDX PT, R23, R10, R22, 0x1f ;  /* 0x00001f160a177589 */ /* 0x0001e800000e0000 */
[----:B-----5:R-:W-:Y:S04]  /*1f100*/  STL [R1+0x4d0], R17 ;  /* 0x0004d01101007387 */ /* 0x020fe80000100800 */
[----:B-1----:R-:W-:Y:S04]  /*1f110*/  STL [R1+0x34], R6 ;  /* 0x0000340601007387 */ /* 0x002fe80000100800 */
[----:B------:R-:W3:Y:S04]  /*1f120*/  LDL.LU R16, [R1+0x2a0] ;  /* 0x0002a00001107983 */ /* 0x000ee80000300800 */
[----:B0-----:R-:W5:Y:S04]  /*1f130*/  LDL.LU R10, [R1+0x2a4] ;  /* 0x0002a400010a7983 */ /* 0x001f680000300800 */
[----:B------:R-:W3:Y:S04]  /*1f140*/  LDL.LU R9, [R1+0x2a8] ;  /* 0x0002a80001097983 */ /* 0x000ee80000300800 */
[----:B----4-:R0:W-:Y:S04]  /*1f150*/  SHFL.IDX PT, R20, R7, R14, 0x1f ;  /* 0x00001f0e07147589 */ /* 0x0101e800000e0000 */
[----:B0-----:R-:W4:Y:S01]  /*1f160*/  LDL.LU R7, [R1+0x2ac] ;  /* 0x0002ac0001077983 */ /* 0x001f220000300800 */
[----:B------:R-:W-:-:S02]  /*1f170*/  IMAD.MOV.U32 R13, RZ, RZ, R25 ;  /* 0x000000ffff0d7224 */ /* 0x000fc400078e0019 */
[----:B------:R-:W-:Y:S02]  /*1f180*/  IMAD.MOV.U32 R12, RZ, RZ, R24 ;  /* 0x000000ffff0c7224 */ /* 0x000fe400078e0018 */
[----:B------:R-:W0:Y:S01]  /*1f190*/  LDSM.16.M88.4 R24, [R0+UR7+0x26400] ;  /* 0x026400070018783b */ /* 0x000e220008000200 */
[----:B------:R-:W-:-:S03]  /*1f1a0*/  IMAD.MOV.U32 R11, RZ, RZ, R13 ;  /* 0x000000ffff0b7224 */ /* 0x000fc600078e000d */
[----:B------:R1:W-:Y:S04]  /*1f1b0*/  SHFL.IDX PT, R28, R4, R14, 0x1f ;  /* 0x00001f0e041c7589 */ /* 0x0003e800000e0000 */
[----:B------:R-:W-:Y:S01]  /*1f1c0*/  STL [R1+0x1314], R11 ;  /* 0x0013140b01007387 */ /* 0x000fe20000100800 */
[----:B------:R-:W-:-:S04]  /*1f1d0*/  FMUL R2, R2, 1.4426950216293334961 ;  /* 0x3fb8aa3b02027820 */ /* 0x000fc80000400000 */
[----:B-1----:R1:W0:Y:S02]  /*1f1e0*/  MUFU.EX2 R4, R2 ;  /* 0x0000000200047308 */ /* 0x0022240000000800 */
[----:B0-----:R-:W-:Y:S01]  /*1f1f0*/  IMAD.MOV.U32 R15, RZ, RZ, R24 ;  /* 0x000000ffff0f7224 */ /* 0x001fe200078e0018 */
[----:B-1----:R-:W-:Y:S01]  /*1f200*/  F2FP.F16.E4M3.UNPACK_B R2, R19 ;  /* 0x00000013ff02723e */ /* 0x002fe200020006ff */
[----:B--2---:R0:W-:Y:S04]  /*1f210*/  SHFL.IDX PT, R21, R8, R22, 0x1f ;  /* 0x00001f1608157589 */ /* 0x0041e800000e0000 */
[----:B------:R-:W-:Y:S04]  /*1f220*/  SHFL.IDX PT, R22, R5, R14, 0x1f ;  /* 0x00001f0e05167589 */ /* 0x000fe800000e0000 */
[----:B------:R1:W2:Y:S01]  /*1f230*/  SHFL.IDX PT, R5, R3, R14, 0x1f ;  /* 0x00001f0e03057589 */ /* 0x0002a200000e0000 */
[----:B0-----:R-:W-:-:S02]  /*1f240*/  IMAD.MOV.U32 R8, RZ, RZ, R12 ;  /* 0x000000ffff087224 */ /* 0x001fc400078e000c */
[----:B-1----:R-:W-:Y:S01]  /*1f250*/  IMAD.MOV.U32 R14, RZ, RZ, R25 ;  /* 0x000000ffff0e7224 */ /* 0x002fe200078e0019 */
[----:B--2---:R-:W-:Y:S04]  /*1f260*/  STL [R1+0x30], R5 ;  /* 0x0000300501007387 */ /* 0x004fe80000100800 */
[----:B------:R-:W-:Y:S04]  /*1f270*/  STL [R1+0x1310], R8 ;  /* 0x0013100801007387 */ /* 0x000fe80000100800 */
[----:B------:R-:W-:Y:S04]  /*1f280*/  STL.64 [R1+0x3a0], R24 ;  /* 0x0003a01801007387 */ /* 0x000fe80000100a00 */
[----:B------:R-:W-:Y:S04]  /*1f290*/  STL.64 [R1+0x3a8], R26 ;  /* 0x0003a81a01007387 */ /* 0x000fe80000100a00 */
[----:B------:R-:W0:Y:S01]  /*1f2a0*/  LDSM.16.M88.4 R24, [R0+UR7+0x26800] ;  /* 0x026800070018783b */ /* 0x000e220008000200 */
[----:B------:R-:W-:Y:S01]  /*1f2b0*/  F2FP.F16.E4M3.UNPACK_B R3, R18 ;  /* 0x00000012ff03723e */ /* 0x000fe200020006ff */
[C---:B---3--:R-:W-:Y:S01]  /*1f2c0*/  FMUL R16, R17.reuse, R16 ;  /* 0x0000001011107220 */ /* 0x048fe20000400000 */
[----:B-----5:R-:W-:Y:S01]  /*1f2d0*/  FMUL R17, R17, R10 ;  /* 0x0000000a11117220 */ /* 0x020fe20000400000 */
[----:B------:R-:W-:-:S02]  /*1f2e0*/  FMUL R18, R4, R9 ;  /* 0x0000000904127220 */ /* 0x000fc40000400000 */
[----:B------:R-:W1:Y:S04]  /*1f2f0*/  LDSM.16.M88.4 R8, [R0+UR7+0x26c00] ;  /* 0x026c00070008783b */ /* 0x000e680008000200 */
[----:B------:R-:W-:Y:S01]  /*1f300*/  STL [R1+0x4cc], R4 ;  /* 0x0004cc0401007387 */ /* 0x000fe20000100800 */
[----:B----4-:R-:W-:-:S03]  /*1f310*/  FMUL R19, R4, R7 ;  /* 0x0000000704137220 */ /* 0x010fc60000400000 */
[----:B0-----:R0:W-:Y:S01]  /*1f320*/  STL.64 [R1+0x3e0], R24 ;  /* 0x0003e01801007387 */ /* 0x0011e20000100a00 */
[----:B------:R-:W-:-:S03]  /*1f330*/  IMAD.MOV.U32 R13, RZ, RZ, R24 ;  /* 0x000000ffff0d7224 */ /* 0x000fc600078e0018 */
[----:B------:R2:W-:Y:S01]  /*1f340*/  STL.64 [R1+0x3e8], R26 ;  /* 0x0003e81a01007387 */ /* 0x0005e20000100a00 */
[----:B------:R-:W-:Y:S01]  /*1f350*/  IMAD.MOV.U32 R12, RZ, RZ, R25 ;  /* 0x000000ffff0c7224 */ /* 0x000fe200078e0019 */
[----:B0-----:R-:W-:Y:S02]  /*1f360*/  SEL R24, R21, R20, !P1 ;  /* 0x0000001415187207 */ /* 0x001fe40004800000 */
[----:B------:R-:W-:Y:S02]  /*1f370*/  SEL R25, R23, R22, !P1 ;  /* 0x0000001617197207 */ /* 0x000fe40004800000 */
[----:B--2---:R-:W-:Y:S02]  /*1f380*/  SEL R26, R29, R28, !P1 ;  /* 0x0000001c1d1a7207 */ /* 0x004fe40004800000 */
[----:B------:R-:W-:-:S07]  /*1f390*/  SEL R27, R6, R5, !P1 ;  /* 0x00000005061b7207 */ /* 0x000fce0004800000 */
[----:B------:R-:W-:Y:S01]  /*1f3a0*/  HMMA.16816.F32 R16, R24, R2, R16 ;  /* 0x000000021810723c */ /* 0x000fe20000001810 */
[----:B------:R-:W-:Y:S04]  /*1f3b0*/  STL [R1+0x130c], R21 ;  /* 0x00130c1501007387 */ /* 0x000fe80000100800 */
[----:B------:R-:W-:Y:S04]  /*1f3c0*/  STL [R1+0x1308], R20 ;  /* 0x0013081401007387 */ /* 0x000fe80000100800 */
[----:B------:R-:W-:Y:S04]  /*1f3d0*/  STL [R1+0x12f0], R22 ;  /* 0x0012f01601007387 */ /* 0x000fe80000100800 */
[----:B------:R-:W2:Y:S04]  /*1f3e0*/  LDL.LU R4, [R1+0x280] ;  /* 0x0002800001047983 */ /* 0x000ea80000300800 */
[----:B------:R-:W3:Y:S04]  /*1f3f0*/  LDL.LU R5, [R1+0x284] ;  /* 0x0002840001057983 */ /* 0x000ee80000300800 */
[----:B------:R-:W4:Y:S04]  /*1f400*/  LDL.LU R6, [R1+0x288] ;  /* 0x0002880001067983 */ /* 0x000f280000300800 */
[----:B------:R-:W5:Y:S04]  /*1f410*/  LDL.LU R7, [R1+0x28c] ;  /* 0x00028c0001077983 */ /* 0x000f680000300800 */
[----:B------:R0:W-:Y:S04]  /*1f420*/  STL.64 [R1+0x12e8], R18 ;  /* 0x0012e81201007387 */ /* 0x0001e80000100a00 */
[----:B0-----:R-:W2:Y:S04]  /*1f430*/  LDL R18, [R1+0x4d0] ;  /* 0x0004d00001127983 */ /* 0x001ea80000100800 */
[----:B------:R-:W4:Y:S04]  /*1f440*/  LDL R19, [R1+0x4cc] ;  /* 0x0004cc0001137983 */ /* 0x000f280000100800 */
[----:B------:R-:W-:Y:S04]  /*1f450*/  STL.64 [R1+0x12e0], R16 ;  /* 0x0012e01001007387 */ /* 0x000fe80000100a00 */
[----:B-1----:R-:W-:Y:S04]  /*1f460*/  STL.64 [R1+0x3d0], R8 ;  /* 0x0003d00801007387 */ /* 0x002fe80000100a00 */
[----:B------:R0:W-:Y:S04]  /*1f470*/  STL.64 [R1+0x3d8], R10 ;  /* 0x0003d80a01007387 */ /* 0x0001e80000100a00 */
[----:B0-----:R-:W5:Y:S04]  /*1f480*/  LDL.LU R11, [R1+0x1314] ;  /* 0x00131400010b7983 */ /* 0x001f680000300800 */
[----:B------:R-:W5:Y:S01]  /*1f490*/  LDL.LU R8, [R1+0x1310] ;  /* 0x0013100001087983 */ /* 0x000f620000300800 */
[----:B------:R-:W-:-:S02]  /*1f4a0*/  IMAD.MOV.U32 R17, RZ, RZ, R9 ;  /* 0x000000ffff117224 */ /* 0x000fc400078e0009 */
[C---:B--2---:R-:W-:Y:S01]  /*1f4b0*/  FMUL R4, R18.reuse, R4 ;  /* 0x0000000412047220 */ /* 0x044fe20000400000 */
[----:B---3--:R-:W-:Y:S01]  /*1f4c0*/  FMUL R5, R18, R5 ;  /* 0x0000000512057220 */ /* 0x008fe20000400000 */
[C---:B----4-:R-:W-:Y:S01]  /*1f4d0*/  FMUL R6, R19.reuse, R6 ;  /* 0x0000000613067220 */ /* 0x050fe20000400000 */
[----:B-----5:R-:W-:Y:S01]  /*1f4e0*/  FMUL R7, R19, R7 ;  /* 0x0000000713077220 */ /* 0x020fe20000400000 */
[----:B------:R-:W-:Y:S02]  /*1f4f0*/  F2FP.F16.E4M3.UNPACK_B R3, R11 ;  /* 0x0000000bff03723e */ /* 0x000fe400020006ff */
[----:B------:R-:W-:Y:S02]  /*1f500*/  F2FP.F16.E4M3.UNPACK_B R2, R8 ;  /* 0x00000008ff02723e */ /* 0x000fe400020006ff */
[----:B------:R-:W2:Y:S04]  /*1f510*/  LDL.LU R8, [R1+0x270] ;  /* 0x0002700001087983 */ /* 0x000ea80000300800 */
[----:B------:R-:W3:Y:S04]  /*1f520*/  LDL.LU R9, [R1+0x274] ;  /* 0x0002740001097983 */ /* 0x000ee80000300800 */
[----:B------:R-:W4:Y:S04]  /*1f530*/  LDL.LU R10, [R1+0x278] ;  /* 0x00027800010a7983 */ /* 0x000f280000300800 */
[----:B------:R-:W5:Y:S01]  /*1f540*/  LDL.LU R11, [R1+0x27c] ;  /* 0x00027c00010b7983 */ /* 0x000f620000300800 */
[----:B------:R-:W-:-:S15]  /*1f550*/  HMMA.16816.F32 R4, R24, R2, R4 ;  /* 0x000000021804723c */ /* 0x000fde0000001804 */
[----:B------:R-:W-:-:S04]  /*1f560*/  NOP ;  /* 0x0000000000007918 */ /* 0x000fc80000000000 */
[----:B------:R-:W-:Y:S04]  /*1f570*/  STL.64 [R1+0x1300], R6 ;  /* 0x0013000601007387 */ /* 0x000fe80000100a00 */
[----:B------:R-:W-:Y:S04]  /*1f580*/  STL.64 [R1+0x12f8], R4 ;  /* 0x0012f80401007387 */ /* 0x000fe80000100a00 */
[----:B------:R-:W0:Y:S04]  /*1f590*/  LDSM.16.M88.4 R4, [R0+UR7+0x27000] ;  /* 0x027000070004783b */ /* 0x000e280008000200 */
[----:B0-----:R-:W-:Y:S04]  /*1f5a0*/  STL.64 [R1+0x3c0], R4 ;  /* 0x0003c00401007387 */ /* 0x001fe80000100a00 */
[----:B------:R0:W-:Y:S01]  /*1f5b0*/  STL.64 [R1+0x3c8], R6 ;  /* 0x0003c80601007387 */ /* 0x0001e20000100a00 */
[----:B------:R-:W-:-:S02]  /*1f5c0*/  IMAD.MOV.U32 R20, RZ, RZ, R5 ;  /* 0x000000ffff147224 */ /* 0x000fc400078e0005 */
[----:B------:R-:W-:Y:S01]  /*1f5d0*/  IMAD.MOV.U32 R21, RZ, RZ, R4 ;  /* 0x000000ffff157224 */ /* 0x000fe200078e0004 */
[----:B0-----:R-:W5:Y:S04]  /*1f5e0*/  LDL.LU R7, [R1+0x260] ;  /* 0x0002600001077983 */ /* 0x001f680000300800 */
[----:B------:R-:W5:Y:S04]  /*1f5f0*/  LDL.LU R6, [R1+0x264] ;  /* 0x0002640001067983 */ /* 0x000f680000300800 */
[----:B------:R-:W5:Y:S04]  /*1f600*/  LDL.LU R5, [R1+0x268] ;  /* 0x0002680001057983 */ /* 0x000f680000300800 */
[----:B------:R-:W5:Y:S01]  /*1f610*/  LDL.LU R4, [R1+0x26c] ;  /* 0x00026c0001047983 */ /* 0x000f620000300800 */
[----:B------:R-:W-:-:S02]  /*1f620*/  F2FP.F16.E4M3.UNPACK_B R2, R15 ;  /* 0x0000000fff02723e */ /* 0x000fc400020006ff */
[----:B------:R-:W-:Y:S01]  /*1f630*/  F2FP.F16.E4M3.UNPACK_B R3, R14 ;  /* 0x0000000eff03723e */ /* 0x000fe200020006ff */
[C---:B--2---:R-:W-:Y:S01]  /*1f640*/  FMUL R8, R18.reuse, R8 ;  /* 0x0000000812087220 */ /* 0x044fe20000400000 */
[----:B---3--:R-:W-:Y:S01]  /*1f650*/  FMUL R9, R18, R9 ;  /* 0x0000000912097220 */ /* 0x008fe20000400000 */
[C---:B----4-:R-:W-:Y:S01]  /*1f660*/  FMUL R10, R19.reuse, R10 ;  /* 0x0000000a130a7220 */ /* 0x050fe20000400000 */
[----:B-----5:R-:W-:-:S07]  /*1f670*/  FMUL R11, R19, R11 ;  /* 0x0000000b130b7220 */ /* 0x020fce0000400000 */
[----:B------:R-:W-:-:S15]  /*1f680*/  HMMA.16816.F32 R8, R24, R2, R8 ;  /* 0x000000021808723c */ /* 0x000fde0000001808 */
[----:B------:R-:W-:-:S04]  /*1f690*/  NOP ;  /* 0x0000000000007918 */ /* 0x000fc80000000000 */
[----:B------:R-:W-:Y:S04]  /*1f6a0*/  STL.64 [R1], R8 ;  /* 0x0000000801007387 */ /* 0x000fe80000100a00 */
[----:B------:R-:W-:Y:S04]  /*1f6b0*/  STL.64 [R1+0x8], R10 ;  /* 0x0000080a01007387 */ /* 0x000fe80000100a00 */
[----:B------:R-:W0:Y:S01]  /*1f6c0*/  LDSM.16.M88.4 R8, [R0+UR7+0x27400] ;  /* 0x027400070008783b */ /* 0x000e220008000200 */
[----:B------:R-:W-:Y:S02]  /*1f6d0*/  F2FP.F16.E4M3.UNPACK_B R2, R13 ;  /* 0x0000000dff02723e */ /* 0x000fe400020006ff */
[----:B------:R-:W-:Y:S01]  /*1f6e0*/  F2FP.F16.E4M3.UNPACK_B R3, R12 ;  /* 0x0000000cff03723e */ /* 0x000fe200020006ff */
[----:B0-----:R0:W-:Y:S01]  /*1f6f0*/  STL.64 [R1+0x3f0], R8 ;  /* 0x0003f00801007387 */ /* 0x0011e20000100a00 */
[----:B------:R-:W-:-:S03]  /*1f700*/  IMAD.MOV.U32 R22, RZ, RZ, R8 ;  /* 0x000000ffff167224 */ /* 0x000fc600078e0008 */
[----:B------:R1:W-:Y:S01]  /*1f710*/  STL.64 [R1+0x3f8], R10 ;  /* 0x0003f80a01007387 */ /* 0x0003e20000100a00 */
[----:B------:R-:W-:Y:S02]  /*1f720*/  IMAD.MOV.U32 R16, RZ, RZ, R9 ;  /* 0x000000ffff107224 */ /* 0x000fe400078e0009 */
[C---:B------:R-:W-:Y:S01]  /*1f730*/  FMUL R12, R18.reuse, R7 ;  /* 0x00000007120c7220 */ /* 0x040fe20000400000 */
[----:B------:R-:W-:Y:S01]  /*1f740*/  FMUL R13, R18, R6 ;  /* 0x00000006120d7220 */ /* 0x000fe20000400000 */
[C---:B------:R-:W-:Y:S01]  /*1f750*/  FMUL R14, R19.reuse, R5 ;  /* 0x00000005130e7220 */ /* 0x040fe20000400000 */
[----:B------:R-:W-:Y:S01]  /*1f760*/  FMUL R15, R19, R4 ;  /* 0x00000004130f7220 */ /* 0x000fe20000400000 */
[----:B0-----:R-:W2:Y:S04]  /*1f770*/  LDL.LU R8, [R1+0x2b0] ;  /* 0x0002b00001087983 */ /* 0x001ea80000300800 */
[----:B------:R-:W3:Y:S04]  /*1f780*/  LDL.LU R9, [R1+0x2b4] ;  /* 0x0002b40001097983 */ /* 0x000ee80000300800 */
[----:B-1----:R-:W4:Y:S04]  /*1f790*/  LDL.LU R10, [R1+0x2b8] ;  /* 0x0002b800010a7983 */ /* 0x002f280000300800 */
[----:B------:R-:W5:Y:S04]  /*1f7a0*/  LDL.LU R11, [R1+0x2bc] ;  /* 0x0002bc00010b7983 */ /* 0x000f680000300800 */
[----:B------:R-:W5:Y:S04]  /*1f7b0*/  LDL.LU R7, [R1+0x2d0] ;  /* 0x0002d00001077983 */ /* 0x000f680000300800 */
[----:B------:R-:W5:Y:S04]  /*1f7c0*/  LDL.LU R6, [R1+0x2d4] ;  /* 0x0002d40001067983 */ /* 0x000f680000300800 */
[----:B------:R-:W5:Y:S04]  /*1f7d0*/  LDL.LU R5, [R1+0x2d8] ;  /* 0x0002d80001057983 */ /* 0x000f680000300800 */
[----:B------:R-:W5:Y:S01]  /*1f7e0*/  LDL.LU R4, [R1+0x2dc] ;  /* 0x0002dc0001047983 */ /* 0x000f620000300800 */
[----:B------:R-:W-:Y:S03]  /*1f7f0*/  HMMA.16816.F32 R12, R24, R2, R12 ;  /* 0x00000002180c723c */ /* 0x000fe6000000180c */
[----:B------:R-:W5:-:S15]  /*1f800*/  LDL R3, [R1+0x3d0] ;  /* 0x0003d00001037983 */ /* 0x000f5e0000100800 */
[----:B------:R-:W-:Y:S01]  /*1f810*/  NOP ;  /* 0x0000000000007918 */ /* 0x000fe20000000000 */
[----:B------:R-:W-:Y:S04]  /*1f820*/  STL.64 [R1+0x12d8], R14 ;  /* 0x0012d80e01007387 */ /* 0x000fe80000100a00 */
[----:B------:R0:W-:Y:S01]  /*1f830*/  STL.64 [R1+0x12d0], R12 ;  /* 0x0012d00c01007387 */ /* 0x0001e20000100a00 */
[C---:B--2---:R-:W-:Y:S01]  /*1f840*/  FMUL R8, R18.reuse, R8 ;  /* 0x0000000812087220 */ /* 0x044fe20000400000 */
[----:B---3--:R-:W-:Y:S01]  /*1f850*/  FMUL R9, R18, R9 ;  /* 0x0000000912097220 */ /* 0x008fe20000400000 */
[C---:B----4-:R-:W-:Y:S01]  /*1f860*/  FMUL R10, R19.reuse, R10 ;  /* 0x0000000a130a7220 */ /* 0x050fe20000400000 */
[----:B-----5:R-:W-:Y:S01]  /*1f870*/  FMUL R11, R19, R11 ;  /* 0x0000000b130b7220 */ /* 0x020fe20000400000 */
[----:B------:R-:W-:Y:S02]  /*1f880*/  F2FP.F16.E4M3.UNPACK_B R2, R3 ;  /* 0x00000003ff02723e */ /* 0x000fe400020006ff */
[----:B------:R-:W-:-:S02]  /*1f890*/  F2FP.F16.E4M3.UNPACK_B R3, R17 ;  /* 0x00000011ff03723e */ /* 0x000fc400020006ff */
[----:B------:R-:W2:Y:S04]  /*1f8a0*/  LDL.LU R17, [R1+0x2c4] ;  /* 0x0002c40001117983 */ /* 0x000ea80000300800 */
[----:B0-----:R-:W3:Y:S04]  /*1f8b0*/  LDL.LU R13, [R1+0x2c8] ;  /* 0x0002c800010d7983 */ /* 0x001ee80000300800 */
[----:B------:R-:W4:Y:S04]  /*1f8c0*/  LDL.LU R12, [R1+0x2cc] ;  /* 0x0002cc00010c7983 */ /* 0x000f280000300800 */
[----:B------:R-:W5:Y:S04]  /*1f8d0*/  LDL.LU R14, [R1+0x34] ;  /* 0x00003400010e7983 */ /* 0x000f680000300800 */
[----:B------:R-:W5:Y:S01]  /*1f8e0*/  LDL.LU R15, [R1+0x30] ;  /* 0x00003000010f7983 */ /* 0x000f620000300800 */
[----:B------:R-:W-:Y:S01]  /*1f8f0*/  HMMA.16816.F32 R8, R24, R2, R8 ;  /* 0x000000021808723c */ /* 0x000fe20000001808 */
[----:B------:R-:W-:-:S02]  /*1f900*/  F2FP.F16.E4M3.UNPACK_B R2, R21 ;  /* 0x00000015ff02723e */ /* 0x000fc400020006ff */
[----:B------:R-:W4:Y:S01]  /*1f910*/  LDL.LU R21, [R1+0x130c] ;  /* 0x00130c0001157983 */ /* 0x000f220000300800 */
[----:B------:R-:W-:-:S15]  /*1f920*/  F2FP.F16.E4M3.UNPACK_B R3, R20 ;  /* 0x00000014ff03723e */ /* 0x000fde00020006ff */
[----:B------:R0:W-:Y:S04]  /*1f930*/  STL.64 [R1+0x20], R8 ;  /* 0x0000200801007387 */ /* 0x0001e80000100a00 */
[----:B------:R1:W-:Y:S04]  /*1f940*/  STL.64 [R1+0x28], R10 ;  /* 0x0000280a01007387 */ /* 0x0003e80000100a00 */
[----:B------:R-:W4:Y:S01]  /*1f950*/  LDL.LU R20, [R1+0x1308] ;  /* 0x0013080001147983 */ /* 0x000f220000300800 */
[C---:B0-----:R-:W-:Y:S01]  /*1f960*/  FMUL R8, R18.reuse, R7 ;  /* 0x0000000712087220 */ /* 0x041fe20000400000 */
[----:B------:R-:W-:Y:S01]  /*1f970*/  FMUL R9, R18, R6 ;  /* 0x0000000612097220 */ /* 0x000fe20000400000 */
[C---:B-1----:R-:W-:Y:S01]  /*1f980*/  FMUL R10, R19.reuse, R5 ;  /* 0x00000005130a7220 */ /* 0x042fe20000400000 */
[----:B------:R-:W-:-:S07]  /*1f990*/  FMUL R11, R19, R4 ;  /* 0x00000004130b7220 */ /* 0x000fce0000400000 */
[----:B------:R-:W-:Y:S01]  /*1f9a0*/  HMMA.16816.F32 R4, R24, R2, R8 ;  /* 0x000000021804723c */ /* 0x000fe20000001808 */
[----:B------:R-:W4:Y:S01]  /*1f9b0*/  LDL.LU R11, [R1+0x2c0] ;  /* 0x0002c000010b7983 */ /* 0x000f220000300800 */
[----:B------:R-:W-:-:S15]  /*1f9c0*/  F2FP.F16.E4M3.UNPACK_B R3, R16 ;  /* 0x00000010ff03723e */ /* 0x000fde00020006ff */
[----:B------:R-:W-:Y:S02]  /*1f9d0*/  NOP ;  /* 0x0000000000007918 */ /* 0x000fe40000000000 */
[----:B------:R-:W-:Y:S04]  /*1f9e0*/  STL.64 [R1+0x10], R4 ;  /* 0x0000100401007387 */ /* 0x000fe80000100a00 */
[----:B------:R-:W-:Y:S04]  /*1f9f0*/  STL.64 [R1+0x18], R6 ;  /* 0x0000180601007387 */ /* 0x000fe80000100a00 */
[----:B------:R-:W0:Y:S01]  /*1fa00*/  LDSM.16.M88.4 R4, [R0+UR7+0x27800] ;  /* 0x027800070004783b */ /* 0x000e220008000200 */
[----:B------:R-:W-:-:S03]  /*1fa10*/  F2FP.F16.E4M3.UNPACK_B R2, R22 ;  /* 0x00000016ff02723e */ /* 0x000fc600020006ff */
[----:B0-----:R-:W-:Y:S04]  /*1fa20*/  STL.64 [R1+0x390], R4 ;  /* 0x0003900401007387 */ /* 0x001fe80000100a00 */
[----:B------:R0:W-:Y:S04]  /*1fa30*/  STL.64 [R1+0x398], R6 ;  /* 0x0003980601007387 */ /* 0x0001e80000100a00 */
[----:B0-----:R-:W5:Y:S04]  /*1fa40*/  LDL.LU.64 R6, [R1+0x1300] ;  /* 0x0013000001067983 */ /* 0x001f680000300a00 */
[----:B------:R-:W5:Y:S04]  /*1fa50*/  LDL.LU.64 R4, [R1+0x12f8] ;  /* 0x0012f80001047983 */ /* 0x000f680000300a00 */
[----:B------:R-:W5:Y:S01]  /*1fa60*/  LDL.LU R22, [R1+0x12f0] ;  /* 0x0012f00001167983 */ /* 0x000f620000300800 */
[C---:B--2---:R-:W-:Y:S01]  /*1fa70*/  FMUL R9, R18.reuse, R17 ;  /* 0x0000001112097220 */ /* 0x044fe20000400000 */
[C---:B---3--:R-:W-:Y:S01]  /*1fa80*/  FMUL R10, R19.reuse, R13 ;  /* 0x0000000d130a7220 */ /* 0x048fe20000400000 */
[----:B----4-:R-:W-:Y:S01]  /*1fa90*/  FMUL R8, R18, R11 ;  /* 0x0000000b12087220 */ /* 0x010fe20000400000 */
[----:B------:R-:W-:-:S02]  /*1faa0*/  FMUL R11, R19, R12 ;  /* 0x0000000c130b7220 */ /* 0x000fc40000400000 */
[----:B------:R-:W0:Y:S05]  /*1fab0*/  LDSM.16.M88.4 R16, [R0+UR7+0x20000] ;  /* 0x020000070010783b */ /* 0x000e2a0008000200 */
[----:B------:R-:W-:Y:S01]  /*1fac0*/  HMMA.16816.F32 R8, R24, R2, R8 ;  /* 0x000000021808723c */ /* 0x000fe20000001808 */
[----:B------:R-:W2:Y:S04]  /*1fad0*/  LDL.LU R2, [R1+0x380] ;  /* 0x0003800001027983 */ /* 0x000ea80000300800 */
[----:B------:R-:W3:-:S14]  /*1fae0*/  LDL.LU R3, [R1+0x384] ;  /* 0x0003840001037983 */ /* 0x000edc0000300800 */
[----:B------:R1:W-:Y:S04]  /*1faf0*/  STL.64 [R1+0x12a8], R10 ;  /* 0x0012a80a01007387 */ /* 0x0003e80000100a00 */
[----:B-1----:R-:W4:Y:S04]  /*1fb00*/  LDL.LU R10, [R1+0x3b4] ;  /* 0x0003b400010a7983 */ /* 0x002f280000300800 */
[----:B------:R-:W4:Y:S04]  /*1fb10*/  LDL R11, [R1+0x4d0] ;  /* 0x0004d000010b7983 */ /* 0x000f280000100800 */
[----:B------:R1:W-:Y:S04]  /*1fb20*/  STL.64 [R1+0x12a0], R8 ;  /* 0x0012a00801007387 */ /* 0x0003e80000100a00 */
[----:B-1----:R-:W4:Y:S04]  /*1fb30*/  LDL.LU R9, [R1+0x3b0] ;  /* 0x0003b00001097983 */ /* 0x002f280000300800 */
[----:B0-----:R-:W-:Y:S04]  /*1fb40*/  STL.64 [R1+0x2c0], R16 ;  /* 0x0002c01001007387 */ /* 0x001fe80000100a00 */
[----:B------:R0:W-:Y:S01]  /*1fb50*/  STL.64 [R1+0x2c8], R18 ;  /* 0x0002c81201007387 */ /* 0x0001e20000100a00 */
[----:B------:R-:W-:-:S03]  /*1fb60*/  IMAD.MOV.U32 R8, RZ, RZ, R17 ;  /* 0x000000ffff087224 */ /* 0x000fc600078e0011 */
[----:B0-----:R-:W4:Y:S04]  /*1fb70*/  LDL.LU.64 R18, [R1+0x12e8] ;  /* 0x0012e80001127983 */ /* 0x001f280000300a00 */
[----:B------:R-:W4:Y:S01]  /*1fb80*/  LDL.LU.64 R16, [R1+0x12e0] ;  /* 0x0012e00001107983 */ /* 0x000f220000300a00 */
[----:B------:R-:W-:Y:S02]  /*1fb90*/  SEL R20, R20, R21, !P1 ;  /* 0x0000001514147207 */ /* 0x000fe40004800000 */
[----:B-----5:R-:W-:Y:S02]  /*1fba0*/  SEL R21, R22, R23, !P1 ;  /* 0x0000001716157207 */ /* 0x020fe40004800000 */
[----:B------:R-:W-:Y:S02]  /*1fbb0*/  SEL R22, R28, R29, !P1 ;  /* 0x0000001d1c167207 */ /* 0x000fe40004800000 */
[----:B------:R-:W-:Y:S01]  /*1fbc0*/  SEL R23, R15, R14, !P1 ;  /* 0x0000000e0f177207 */ /* 0x000fe20004800000 */
[----:B------:R-:W5:Y:S04]  /*1fbd0*/  LDL R28, [R1+0x394] ;  /* 0x00039400011c7983 */ /* 0x000f680000100800 */
[----:B------:R-:W5:Y:S04]  /*1fbe0*/  LDL R29, [R1+0x4cc] ;  /* 0x0004cc00011d7983 */ /* 0x000f680000100800 */
[----:B------:R-:W5:Y:S04]  /*1fbf0*/  LDL.LU R15, [R1+0x290] ;  /* 0x00029000010f7983 */ /* 0x000f680000300800 */
[----:B------:R-:W5:Y:S04]  /*1fc00*/  LDL.LU R14, [R1+0x294] ;  /* 0x00029400010e7983 */ /* 0x000f680000300800 */
[----:B------:R-:W5:Y:S04]  /*1fc10*/  LDL.LU R13, [R1+0x298] ;  /* 0x00029800010d7983 */ /* 0x000f680000300800 */
[----:B------:R-:W5:Y:S01]  /*1fc20*/  LDL.LU R12, [R1+0x29c] ;  /* 0x00029c00010c7983 */ /* 0x000f620000300800 */
[----:B--2---:R-:W-:-:S02]  /*1fc30*/  F2FP.F16.E4M3.UNPACK_B R2, R2.H1 ;  /* 0x00000002ff02723e */ /* 0x004fc400030006ff */
[----:B---3--:R-:W-:-:S07]  /*1fc40*/  F2FP.F16.E4M3.UNPACK_B R3, R3.H1 ;  /* 0x00000003ff03723e */ /* 0x008fce00030006ff */
[----:B----4-:R-:W-:-:S15]  /*1fc50*/  HMMA.16816.F32 R16, R20, R2, R16 ;  /* 0x000000021410723c */ /* 0x010fde0000001810 */
[----:B------:R-:W-:-:S04]  /*1fc60*/  NOP ;  /* 0x0000000000007918 */ /* 0x000fc80000000000 */
[----:B------:R-:W-:Y:S04]  /*1fc70*/  STL.64 [R1+0x330], R16 ;  /* 0x0003301001007387 */ /* 0x000fe80000100a00 */
[----:B------:R0:W-:Y:S04]  /*1fc80*/  STL.64 [R1+0x338], R18 ;  /* 0x0003381201007387 */ /* 0x0001e80000100a00 */
[----:B0-----:R-:W2:Y:S01]  /*1fc90*/  LDL R18, [R1+0x390] ;  /* 0x0003900001127983 */ /* 0x001ea20000100800 */
[----:B------:R-:W-:Y:S02]  /*1fca0*/  F2FP.F16.E4M3.UNPACK_B R2, R9.H1 ;  /* 0x00000009ff02723e */ /* 0x000fe400030006ff */
[----:B------:R-:W-:Y:S01]  /*1fcb0*/  F2FP.F16.E4M3.UNPACK_B R3, R10.H1 ;  /* 0x0000000aff03723e */ /* 0x000fe200030006ff */
[----:B------:R-:W3:Y:S06]  /*1fcc0*/  LDL R19, [R1+0x2c0] ;  /* 0x0002c00001137983 */ /* 0x000eec0000100800 */
[----:B------:R-:W-:-:S15]  /*1fcd0*/  HMMA.16816.F32 R4, R20, R2, R4 ;  /* 0x000000021404723c */ /* 0x000fde0000001804 */
[----:B------:R-:W-:-:S04]  /*1fce0*/  NOP ;  /* 0x0000000000007918 */ /* 0x000fc80000000000 */
[----:B------:R-:W-:Y:S04]  /*1fcf0*/  STL.64 [R1+0x320], R4 ;  /* 0x0003200401007387 */ /* 0x000fe80000100a00 */
[----:B------:R-:W-:Y:S04]  /*1fd00*/  STL.64 [R1+0x328], R6 ;  /* 0x0003280601007387 */ /* 0x000fe80000100a00 */
[----:B------:R-:W0:Y:S04]  /*1fd10*/  LDSM.16.M88.4 R4, [R0+UR7+0x20400] ;  /* 0x020400070004783b */ /* 0x000e280008000200 */
[----:B------:R-:W4:Y:S04]  /*1fd20*/  LDL.LU R16, [R1+0x310] ;  /* 0x0003100001107983 */ /* 0x000f280000300800 */
[----:B------:R-:W3:Y:S01]  /*1fd30*/  LDL.LU R17, [R1+0x314] ;  /* 0x0003140001117983 */ /* 0x000ee20000300800 */
[----:B-----5:R-:W-:-:S03]  /*1fd40*/  F2FP.F16.E4M3.UNPACK_B R3, R28 ;  /* 0x0000001cff03723e */ /* 0x020fc600020006ff */
[----:B0-----:R0:W-:Y:S04]  /*1fd50*/  STL.64 [R1+0x2b0], R4 ;  /* 0x0002b00401007387 */ /* 0x0011e80000100a00 */
[----:B------:R1:W-:Y:S04]  /*1fd60*/  STL.64 [R1+0x2b8], R6 ;  /* 0x0002b80601007387 */ /* 0x0003e80000100a00 */
[----:B------:R-:W5:Y:S04]  /*1fd70*/  LDL.LU R10, [R1+0x318] ;  /* 0x00031800010a7983 */ /* 0x000f680000300800 */
[----:B------:R-:W5:Y:S01]  /*1fd80*/  LDL.LU R9, [R1+0x31c] ;  /* 0x00031c0001097983 */ /* 0x000f620000300800 */
[C---:B0-----:R-:W-:Y:S01]  /*1fd90*/  FMUL R4, R11.reuse, R15 ;  /* 0x0000000f0b047220 */ /* 0x041fe20000400000 */
[----:B------:R-:W-:Y:S01]  /*1fda0*/  FMUL R5, R11, R14 ;  /* 0x0000000e0b057220 */ /* 0x000fe20000400000 */
[C---:B-1----:R-:W-:Y:S01]  /*1fdb0*/  FMUL R6, R29.reuse, R13 ;  /* 0x0000000d1d067220 */ /* 0x042fe20000400000 */
[----:B------:R-:W-:-:S02]  /*1fdc0*/  FMUL R7, R29, R12 ;  /* 0x0000000c1d077220 */ /* 0x000fc40000400000 */
[----:B------:R-:W5:Y:S04]  /*1fdd0*/  LDL.LU R12, [R1] ;  /* 0x00000000010c7983 */ /* 0x000f680000300800 */
[----:B------:R-:W5:Y:S04]  /*1fde0*/  LDL.LU R13, [R1+0x4] ;  /* 0x00000400010d7983 */ /* 0x000f680000300800 */
[----:B------:R-:W5:Y:S04]  /*1fdf0*/  LDL.LU R14, [R1+0x8] ;  /* 0x00000800010e7983 */ /* 0x000f680000300800 */
[----:B------:R-:W5:Y:S04]  /*1fe00*/  LDL.LU R15, [R1+0xc] ;  /* 0x00000c00010f7983 */ /* 0x000f680000300800 */
[----:B------:R-:W5:Y:S01]  /*1fe10*/  LDL.LU R28, [R1+0x3e4] ;  /* 0x0003e400011c7983 */ /* 0x000f620000300800 */
[----:B--2---:R-:W-:-:S07]  /*1fe20*/  F2FP.F16.E4M3.UNPACK_B R2, R18 ;  /* 0x00000012ff02723e */ /* 0x004fce00020006ff */
[----:B------:R-:W-:-:S15]  /*1fe30*/  HMMA.16816.F32 R4, R24, R2, R4 ;  /* 0x000000021804723c */ /* 0x000fde0000001804 */
[----:B------:R-:W-:-:S04]  /*1fe40*/  NOP ;  /* 0x0000000000007918 */ /* 0x000fc80000000000 */
[----:B------:R-:W-:Y:S04]  /*1fe50*/  STL.64 [R1+0x12b8], R6 ;  /* 0x0012b80601007387 */ /* 0x000fe80000100a00 */
[----:B------:R0:W-:Y:S04]  /*1fe60*/  STL.64 [R1+0x12b0], R4 ;  /* 0x0012b00401007387 */ /* 0x0001e80000100a00 */
[----:B0-----:R-:W2:Y:S04]  /*1fe70*/  LDL.LU R4, [R1+0x20] ;  /* 0x0000200001047983 */ /* 0x001ea80000300800 */
[----:B------:R-:W2:Y:S04]  /*1fe80*/  LDL.LU R5, [R1+0x24] ;  /* 0x0000240001057983 */ /* 0x000ea80000300800 */
[----:B------:R-:W2:Y:S04]  /*1fe90*/  LDL.LU R6, [R1+0x28] ;  /* 0x0000280001067983 */ /* 0x000ea80000300800 */
[----:B------:R-:W2:Y:S01]  /*1fea0*/  LDL.LU R7, [R1+0x2c] ;  /* 0x00002c0001077983 */ /* 0x000ea20000300800 */
[----:B---3--:R-:W-:Y:S01]  /*1feb0*/  F2FP.F16.E4M3.UNPACK_B R2, R19 ;  /* 0x00000013ff02723e */ /* 0x008fe200020006ff */
[C---:B----4-:R-:W-:Y:S01]  /*1fec0*/  FMUL R16, R11.reuse, R16 ;  /* 0x000000100b107220 */ /* 0x050fe20000400000 */
[----:B------:R-:W-:Y:S01]  /*1fed0*/  FMUL R17, R11, R17 ;  /* 0x000000110b117220 */ /* 0x000fe20000400000 */
[----:B------:R-:W-:Y:S01]  /*1fee0*/  F2FP.F16.E4M3.UNPACK_B R3, R8 ;  /* 0x00000008ff03723e */ /* 0x000fe200020006ff */
[C---:B-----5:R-:W-:Y:S01]  /*1fef0*/  FMUL R18, R29.reuse, R10 ;  /* 0x0000000a1d127220 */ /* 0x060fe20000400000 */
[----:B------:R-:W-:-:S07]  /*1ff00*/  FMUL R19, R29, R9 ;  /* 0x000000091d137220 */ /* 0x000fce0000400000 */
[----:B------:R-:W-:Y:S01]  /*1ff10*/  HMMA.16816.F32 R16, R24, R2, R16 ;  /* 0x000000021810723c */ /* 0x000fe20000001810 */
[----:B--2---:R0:W-:Y:S04]  /*1ff20*/  STL.64 [R1+0x12c8], R6 ;  /* 0x0012c80601007387 */ /* 0x0041e80000100a00 */
[----:B0-----:R-:W2:Y:S04]  /*1ff30*/  LDL R7, [R1+0x4d0] ;  /* 0x0004d00001077983 */ /* 0x001ea80000100800 */
[----:B------:R0:W-:Y:S04]  /*1ff40*/  STL.64 [R1+0x12c0], R4 ;  /* 0x0012c00401007387 */ /* 0x0001e80000100a00 */
[----:B------:R-:W3:Y:S04]  /*1ff50*/  LDL.LU R8, [R1+0x10] ;  /* 0x0000100001087983 */ /* 0x000ee80000300800 */
[----:B------:R-:W3:Y:S04]  /*1ff60*/  LDL.LU R9, [R1+0x14] ;  /* 0x0000140001097983 */ /* 0x000ee80000300800 */
[----:B------:R-:W3:Y:S04]  /*1ff70*/  LDL.LU R10, [R1+0x18] ;  /* 0x00001800010a7983 */ /* 0x000ee80000300800 */
[----:B------:R-:W3:Y:S04]  /*1ff80*/  LDL.LU R11, [R1+0x1c] ;  /* 0x00001c00010b7983 */ /* 0x000ee80000300800 */
[----:B------:R-:W4:Y:S04]  /*1ff90*/  LDL.LU R6, [R1+0x364] ;  /* 0x0003640001067983 */ /* 0x000f280000300800 */
[----:B0-----:R-:W5:Y:S04]  /*1ffa0*/  LDL.LU R5, [R1+0x368] ;  /* 0x0003680001057983 */ /* 0x001f680000300800 */
[----:B------:R-:W2:Y:S04]  /*1ffb0*/  LDL.LU R4, [R1+0x36c] ;  /* 0x00036c0001047983 */ /* 0x000ea80000300800 */
[----:B------:R-:W2:Y:S04]  /*1ffc0*/  LDL.LU R2, [R1+0x3a0] ;  /* 0x0003a00001027983 */ /* 0x000ea80000300800 */
[----:B------:R-:W3:Y:S04]  /*1ffd0*/  LDL.LU R3, [R1+0x3a4] ;  /* 0x0003a40001037983 */ /* 0x000ee80000300800 */
[----:B------:R0:W-:Y:S04]  /*1ffe0*/  STL [R1+0x1288], R19 ;  /* 0x0012881301007387 */ /* 0x0001e80000100800 */
[----:B0-----:R-:W4:Y:S01]  /*1fff0*/  LDL.LU R19, [R1+0x360] ;  /* 0x0003600001137983 */ /* 0x001f220000300800 */
[----:B--2---:R-:W-:-:S02]  /*20000*/  F2FP.F16.E4M3.UNPACK_B R2, R2.H1 ;  /* 0x00000002ff02723e */ /* 0x004fc400030006ff */
[----:B---3--:R-:W-:-:S07]  /*20010*/  F2FP.F16.E4M3.UNPACK_B R3, R3.H1 ;  /* 0x00000003ff03723e */ /* 0x008fce00030006ff */
[----:B------:R-:W-:-:S15]  /*20020*/  HMMA.16816.F32 R12, R20, R2, R12 ;  /* 0x00000002140c723c */ /* 0x000fde000000180c */
[----:B------:R-:W-:-:S04]  /*20030*/  NOP ;  /* 0x0000000000007918 */ /* 0x000fc80000000000 */
[----:B------:R-:W-:Y:S04]  /*20040*/  STL.64 [R1+0x310], R12 ;  /* 0x0003100c01007387 */ /* 0x000fe80000100a00 */
[----:B------:R0:W-:Y:S04]  /*20050*/  STL.64 [R1+0x318], R14 ;  /* 0x0003180e01007387 */ /* 0x0001e80000100a00 */
[----:B0-----:R-:W2:Y:S04]  /*20060*/  LDL.LU.64 R14, [R1+0x12d8] ;  /* 0x0012d800010e7983 */ /* 0x001ea80000300a00 */
[----:B------:R-:W2:Y:S04]  /*20070*/  LDL.LU.64 R12, [R1+0x12d0] ;  /* 0x0012d000010c7983 */ /* 0x000ea80000300a00 */
[----:B------:R-:W3:Y:S02]  /*20080*/  LDL.LU R3, [R1+0x3e0] ;  /* 0x0003e00001037983 */ /* 0x000ee40000300800 */
[----:B---3--:R-:W-:-:S02]  /*20090*/  F2FP.F16.E4M3.UNPACK_B R2, R3.H1 ;  /* 0x00000003ff02723e */ /* 0x008fc400030006ff */
[----:B------:R-:W-:-:S07]  /*200a0*/  F2FP.F16.E4M3.UNPACK_B R3, R28.H1 ;  /* 0x0000001cff03723e */ /* 0x000fce00030006ff */
[----:B--2---:R-:W-:-:S15]  /*200b0*/  HMMA.16816.F32 R12, R20, R2, R12 ;  /* 0x00000002140c723c */ /* 0x004fde000000180c */
[----:B------:R-:W-:-:S04]  /*200c0*/  NOP ;  /* 0x0000000000007918 */ /* 0x000fc80000000000 */
[----:B------:R-:W-:Y:S04]  /*200d0*/  STL.64 [R1+0x300], R12 ;  /* 0x0003000c01007387 */ /* 0x000fe80000100a00 */
[----:B------:R0:W-:Y:S01]  /*200e0*/  STL [R1+0x308], R14 ;  /* 0x0003080e01007387 */ /* 0x0001e20000100800 */
[----:B------:R-:W-:-:S03]  /*200f0*/  IMAD.MOV.U32 R28, RZ, RZ, R15 ;  /* 0x000000ffff1c7224 */ /* 0x000fc600078e000f */
[----:B------:R-:W2:Y:S04]  /*20100*/  LDL R15, [R1+0x2b4] ;  /* 0x0002b400010f7983 */ /* 0x000ea80000100800 */
[----:B0-----:R-:W3:Y:S01]  /*20110*/  LDL R14, [R1+0x2b0] ;  /* 0x0002b000010e7983 */ /* 0x001ee20000100800 */
[C---:B----4-:R-:W-:Y:S01]  /*20120*/  FMUL R12, R7.reuse, R19 ;  /* 0x00000013070c7220 */ /* 0x050fe20000400000 */
[----:B------:R-:W-:Y:S02]  /*20130*/  FMUL R13, R7, R6 ;  /* 0x00000006070d7220 */ /* 0x000fe40000400000 */
[----:B------:R0:W-:Y:S04]  /*20140*/  STL [R1+0x11fc], R28 ;  /* 0x0011fc1c01007387 */ /* 0x0001e80000100800 */
[----:B0-----:R-:W4:Y:S01]  /*20150*/  LDL.LU R28, [R1+0x394] ;  /* 0x00039400011c7983 */ /* 0x001f220000300800 */
[----:B--2---:R-:W-:Y:S01]  /*20160*/  F2FP.F16.E4M3.UNPACK_B R3, R15 ;  /* 0x0000000fff03723e */ /* 0x004fe200020006ff */
[C---:B------:R-:W-:Y:S01]  /*20170*/  FMUL R15, R29.reuse, R4 ;  /* 0x000000041d0f7220 */ /* 0x040fe20000400000 */
[----:B---3--:R-:W-:Y:S01]  /*20180*/  F2FP.F16.E4M3.UNPACK_B R2, R14 ;  /* 0x0000000eff02723e */ /* 0x008fe200020006ff */
[----:B-----5:R-:W-:-:S02]  /*20190*/  FMUL R14, R29, R5 ;  /* 0x000000051d0e7220 */ /* 0x020fc40000400000 */
[----:B------:R-:W0:Y:S05]  /*201a0*/  LDSM.16.M88.4 R4, [R0+UR7+0x20800] ;  /* 0x020800070004783b */ /* 0x000e2a0008000200 */
[----:B------:R-:W-:Y:S01]  /*201b0*/  HMMA.16816.F32 R12, R24, R2, R12 ;  /* 0x00000002180c723c */ /* 0x000fe2000000180c */
[----:B0-----:R-:W-:Y:S01]  /*201c0*/  IMAD.MOV.U32 R19, RZ, RZ, R4 ;  /* 0x000000ffff137224 */ /* 0x001fe200078e0004 */
[----:B------:R-:W-:Y:S04]  /*201d0*/  STL.64 [R1+0x2a0], R4 ;  /* 0x0002a00401007387 */ /* 0x000fe80000100a00 */
[----:B------:R0:W-:Y:S04]  /*201e0*/  STL.64 [R1+0x2a8], R6 ;  /* 0x0002a80601007387 */ /* 0x0001e80000100a00 */
[----:B0-----:R-:W2:Y:S04]  /*201f0*/  LDL.LU.64 R6, [R1+0x12c8] ;  /* 0x0012c80001067983 */ /* 0x001ea80000300a00 */
[----:B------:R-:W2:Y:S04]  /*20200*/  LDL.LU.64 R4, [R1+0x12c0] ;  /* 0x0012c00001047983 */ /* 0x000ea80000300a00 */
[----:B------:R0:W-:Y:S04]  /*20210*/  STL.64 [R1+0x1298], R18 ;  /* 0x0012981201007387 */ /* 0x0001e80000100a00 */
[----:B0-----:R-:W3:Y:S04]  /*20220*/  LDL.LU R18, [R1+0x3f4] ;  /* 0x0003f40001127983 */ /* 0x001ee80000300800 */
[----:B------:R-:W5:Y:S04]  /*20230*/  LDL.LU R19, [R1+0x390] ;  /* 0x0003900001137983 */ /* 0x000f680000300800 */
[----:B------:R0:W-:Y:S04]  /*20240*/  STL.64 [R1+0x1290], R16 ;  /* 0x0012901001007387 */ /* 0x0001e80000100a00 */
[----:B0-----:R-:W2:Y:S04]  /*20250*/  LDL.LU R16, [R1+0x3c4] ;  /* 0x0003c40001107983 */ /* 0x001ea80000300800 */
[----:B------:R-:W2:Y:S04]  /*20260*/  LDL.LU R17, [R1+0x3f0] ;  /* 0x0003f00001117983 */ /* 0x000ea80000300800 */
[----:B------:R-:W2:Y:S04]  /*20270*/  LDL.LU R2, [R1+0x3d0] ;  /* 0x0003d00001027983 */ /* 0x000ea80000300800 */
[----:B------:R-:W3:Y:S01]  /*20280*/  LDL.LU R3, [R1+0x3d4] ;  /* 0x0003d40001037983 */ /* 0x000ee20000300800 */
        /* <DEDUP_REMOVED lines=11> */
[----:B------:R-:W-:-:S15]  /*20340*/  HMMA.16816.F32 R8, R20, R2, R8 ;  /* 0x000000021408723c */ /* 0x000fde0000001808 */
[----:B------:R-:W-:-:S04]  /*20350*/  NOP ;  /* 0x0000000000007918 */ /* 0x000fc80000000000 */
[----:B------:R-:W-:Y:S04]  /*20360*/  STL.64 [R1+0x2e0], R8 ;  /* 0x0002e00801007387 */ /* 0x000fe80000100a00 */
[----:B------:R0:W-:Y:S04]  /*20370*/  STL.64 [R1+0x2e8], R10 ;  /* 0x0002e80a01007387 */ /* 0x0001e80000100a00 */
[----:B0-----:R-:W3:Y:S04]  /*20380*/  LDL.LU.64 R10, [R1+0x12a8] ;  /* 0x0012a800010a7983 */ /* 0x001ee80000300a00 */
[----:B------:R-:W3:Y:S01]  /*20390*/  LDL.LU.64 R8, [R1+0x12a0] ;  /* 0x0012a00001087983 */ /* 0x000ee20000300a00 */
[----:B------:R-:W-:-:S02]  /*203a0*/  F2FP.F16.E4M3.UNPACK_B R2, R17.H1 ;  /* 0x00000011ff02723e */ /* 0x000fc400030006ff */
[----:B------:R-:W-:-:S07]  /*203b0*/  F2FP.F16.E4M3.UNPACK_B R3, R18.H1 ;  /* 0x00000012ff03723e */ /* 0x000fce00030006ff */
[----:B---3--:R-:W-:Y:S01]  /*203c0*/  HMMA.16816.F32 R8, R20, R2, R8 ;  /* 0x000000021408723c */ /* 0x008fe20000001808 */
[----:B-----5:R-:W-:Y:S02]  /*203d0*/  F2FP.F16.E4M3.UNPACK_B R2, R19.H1 ;  /* 0x00000013ff02723e */ /* 0x020fe400030006ff */
[----:B------:R-:W0:Y:S01]  /*203e0*/  LDSM.16.M88.4 R16, [R0+UR7+0x20c00] ;  /* 0x020c00070010783b */ /* 0x000e220008000200 */
[----:B----4-:R-:W-:-:S15]  /*203f0*/  F2FP.F16.E4M3.UNPACK_B R3, R28.H1 ;  /* 0x0000001cff03723e */ /* 0x010fde00030006ff */
[----:B------:R1:W-:Y:S04]  /*20400*/  STL.64 [R1+0x2d0], R8 ;  /* 0x0002d00801007387 */ /* 0x0003e80000100a00 */
[----:B------:R3:W-:Y:S04]  /*20410*/  STL.64 [R1+0x2d8], R10 ;  /* 0x0002d80a01007387 */ /* 0x0007e80000100a00 */
[----:B-1----:R-:W4:Y:S04]  /*20420*/  LDL.LU R8, [R1+0x2c4] ;  /* 0x0002c40001087983 */ /* 0x002f280000300800 */
[----:B---3--:R-:W3:Y:S04]  /*20430*/  LDL.LU R10, [R1+0x2b0] ;  /* 0x0002b000010a7983 */ /* 0x008ee80000300800 */
[----:B------:R-:W5:Y:S04]  /*20440*/  LDL.LU R11, [R1+0x2b4] ;  /* 0x0002b400010b7983 */ /* 0x000f680000300800 */
[----:B------:R-:W3:Y:S04]  /*20450*/  LDL R9, [R1+0x4d0] ;  /* 0x0004d00001097983 */ /* 0x000ee80000100800 */
[----:B0-----:R-:W-:Y:S04]  /*20460*/  STL.64 [R1+0x280], R16 ;  /* 0x0002801001007387 */ /* 0x001fe80000100a00 */
[----:B------:R2:W-:Y:S02]  /*20470*/  STL.64 [R1+0x288], R18 ;  /* 0x0002881201007387 */ /* 0x0005e40000100a00 */
[----:B--2---:R-:W-:Y:S02]  /*20480*/  HMMA.16816.F32 R16, R20, R2, R4 ;  /* 0x000000021410723c */ /* 0x004fe40000001804 */
[----:B------:R-:W3:Y:S04]  /*20490*/  LDL.LU R4, [R1+0x4a0] ;  /* 0x0004a00001047983 */ /* 0x000ee80000300800 */
[----:B------:R-:W2:-:S13]  /*204a0*/  LDL.LU R5, [R1+0x4a4] ;  /* 0x0004a40001057983 */ /* 0x000e9a0000300800 */
[----:B------:R-:W-:Y:S04]  /*204b0*/  STL.64 [R1+0x1d0], R16 ;  /* 0x0001d01001007387 */ /* 0x000fe80000100a00 */
[----:B------:R-:W-:Y:S04]  /*204c0*/  STL.64 [R1+0x1d8], R18 ;  /* 0x0001d81201007387 */ /* 0x000fe80000100a00 */
[----:B------:R-:W0:Y:S04]  /*204d0*/  LDSM.16.M88.4 R16, [R0+UR7+0x21000] ;  /* 0x021000070010783b */ /* 0x000e280008000200 */
[----:B------:R-:W4:Y:S04]  /*204e0*/  LDL.LU R6, [R1+0x4a8] ;  /* 0x0004a80001067983 */ /* 0x000f280000300800 */
[----:B------:R-:W5:Y:S04]  /*204f0*/  LDL.LU R7, [R1+0x4ac] ;  /* 0x0004ac0001077983 */ /* 0x000f680000300800 */
[----:B------:R-:W5:Y:S04]  /*20500*/  LDL R3, [R1+0x2a4] ;  /* 0x0002a40001037983 */ /* 0x000f680000100800 */
[----:B0-----:R-:W-:Y:S04]  /*20510*/  STL [R1+0x290], R16 ;  /* 0x0002901001007387 */ /* 0x001fe80000100800 */
[----:B------:R0:W-:Y:S04]  /*20520*/  STL.64 [R1+0x298], R18 ;  /* 0x0002981201007387 */ /* 0x0001e80000100a00 */
[----:B0-----:R-:W5:Y:S01]  /*20530*/  LDL.LU.64 R18, [R1+0x1298] ;  /* 0x0012980001127983 */ /* 0x001f620000300a00 */
[----:B------:R-:W-:-:S03]  /*20540*/  IMAD.MOV.U32 R28, RZ, RZ, R17 ;  /* 0x000000ffff1c7224 */ /* 0x000fc600078e0011 */
[----:B------:R-:W5:Y:S01]  /*20550*/  LDL.LU.64 R16, [R1+0x1290] ;  /* 0x0012900001107983 */ /* 0x000f620000300a00 */
[C---:B---3--:R-:W-:Y:S01]  /*20560*/  FMUL R4, R9.reuse, R4 ;  /* 0x0000000409047220 */ /* 0x048fe20000400000 */
[----:B--2---:R-:W-:Y:S01]  /*20570*/  FMUL R5, R9, R5 ;  /* 0x0000000509057220 */ /* 0x004fe20000400000 */
[C---:B----4-:R-:W-:Y:S01]  /*20580*/  FMUL R6, R29.reuse, R6 ;  /* 0x000000061d067220 */ /* 0x050fe20000400000 */
[----:B-----5:R-:W-:Y:S01]  /*20590*/  FMUL R7, R29, R7 ;  /* 0x000000071d077220 */ /* 0x020fe20000400000 */
[----:B------:R-:W-:Y:S02]  /*205a0*/  F2FP.F16.E4M3.UNPACK_B R3, R3 ;  /* 0x00000003ff03723e */ /* 0x000fe400020006ff */
[----:B------:R-:W-:Y:S02]  /*205b0*/  F2FP.F16.E4M3.UNPACK_B R2, R19 ;  /* 0x00000013ff02723e */ /* 0x000fe400020006ff */
[----:B------:R-:W2:Y:S05]  /*205c0*/  LDL.LU R19, [R1+0x1288] ;  /* 0x0012880001137983 */ /* 0x000eaa0000300800 */
[----:B------:R-:W-:Y:S01]  /*205d0*/  HMMA.16816.F32 R4, R24, R2, R4 ;  /* 0x000000021804723c */ /* 0x000fe20000001804 */
[----:B------:R-:W3:Y:S04]  /*205e0*/  LDL.LU R3, [R1+0x2c0] ;  /* 0x0002c00001037983 */ /* 0x000ee80000300800 */
[----:B------:R-:W-:Y:S04]  /*205f0*/  STL.64 [R1+0x1280], R26 ;  /* 0x0012801a01007387 */ /* 0x000fe80000100a00 */
[----:B------:R2:W-:Y:S01]  /*20600*/  STL.64 [R1+0x1278], R24 ;  /* 0x0012781801007387 */ /* 0x0005e20000100a00 */
[----:B---3--:R-:W-:-:S02]  /*20610*/  F2FP.F16.E4M3.UNPACK_B R2, R3.H1 ;  /* 0x00000003ff02723e */ /* 0x008fc400030006ff */
[----:B------:R-:W-:-:S07]  /*20620*/  F2FP.F16.E4M3.UNPACK_B R3, R8.H1 ;  /* 0x00000008ff03723e */ /* 0x000fce00030006ff */
[----:B--2---:R-:W-:Y:S01]  /*20630*/  HMMA.16816.F32 R24, R20, R2, R16 ;  /* 0x000000021418723c */ /* 0x004fe20000001810 */
[----:B------:R-:W-:Y:S02]  /*20640*/  F2FP.F16.E4M3.UNPACK_B R2, R10.H1 ;  /* 0x0000000aff02723e */ /* 0x000fe400030006ff */
[----:B------:R-:W-:Y:S01]  /*20650*/  F2FP.F16.E4M3.UNPACK_B R3, R11.H1 ;  /* 0x0000000bff03723e */ /* 0x000fe200030006ff */
[----:B------:R-:W2:-:S15]  /*20660*/  LDL.LU R19, [R1+0x290] ;  /* 0x0002900001137983 */ /* 0x000e9e0000300800 */
[----:B------:R-:W-:Y:S04]  /*20670*/  STL.64 [R1+0x70], R24 ;  /* 0x0000701801007387 */ /* 0x000fe80000100a00 */
[----:B------:R0:W-:Y:S02]  /*20680*/  STL.64 [R1+0x78], R26 ;  /* 0x0000781a01007387 */ /* 0x0001e40000100a00 */
[----:B0-----:R-:W-:Y:S02]  /*20690*/  HMMA.16816.F32 R24, R20, R2, R12 ;  /* 0x000000021418723c */ /* 0x001fe4000000180c */
[----:B------:R-:W3:Y:S04]  /*206a0*/  LDL R3, [R1+0x280] ;  /* 0x0002800001037983 */ /* 0x000ee80000100800 */
[----:B------:R-:W4:-:S13]  /*206b0*/  LDL.LU R12, [R1+0x4b0] ;  /* 0x0004b000010c7983 */ /* 0x000f1a0000300800 */
[----:B------:R-:W-:Y:S04]  /*206c0*/  STL.64 [R1+0x60], R24 ;  /* 0x0000601801007387 */ /* 0x000fe80000100a00 */
[----:B------:R-:W-:Y:S04]  /*206d0*/  STL.64 [R1+0x68], R26 ;  /* 0x0000681a01007387 */ /* 0x000fe80000100a00 */
[----:B------:R-:W0:Y:S04]  /*206e0*/  LDSM.16.M88.4 R24, [R0+UR7+0x21400] ;  /* 0x021400070018783b */ /* 0x000e280008000200 */
[----:B------:R-:W5:Y:S04]  /*206f0*/  LDL.LU R13, [R1+0x4b4] ;  /* 0x0004b400010d7983 */ /* 0x000f680000300800 */
[----:B------:R-:W2:Y:S04]  /*20700*/  LDL.LU R14, [R1+0x4b8] ;  /* 0x0004b800010e7983 */ /* 0x000ea80000300800 */
[----:B------:R-:W2:Y:S04]  /*20710*/  LDL.LU R15, [R1+0x4bc] ;  /* 0x0004bc00010f7983 */ /* 0x000ea80000300800 */
[----:B------:R-:W2:Y:S04]  /*20720*/  LDL.LU R8, [R1+0x4e0] ;  /* 0x0004e00001087983 */ /* 0x000ea80000300800 */
[----:B------:R-:W2:Y:S04]  /*20730*/  LDL.LU R16, [R1+0x4e4] ;  /* 0x0004e40001107983 */ /* 0x000ea80000300800 */
[----:B------:R-:W2:Y:S04]  /*20740*/  LDL.LU R10, [R1+0x4e8] ;  /* 0x0004e800010a7983 */ /* 0x000ea80000300800 */
[----:B------:R-:W2:Y:S01]  /*20750*/  LDL.LU R11, [R1+0x4ec] ;  /* 0x0004ec00010b7983 */ /* 0x000ea20000300800 */
[----:B0-----:R-:W-:-:S03]  /*20760*/  IMAD.MOV.U32 R17, RZ, RZ, R25 ;  /* 0x000000ffff117224 */ /* 0x001fc600078e0019 */
[----:B------:R0:W-:Y:S01]  /*20770*/  STL.64 [R1+0x278], R26 ;  /* 0x0002781a01007387 */ /* 0x0001e20000100a00 */
[----:B------:R-:W-:-:S03]  /*20780*/  IMAD.MOV.U32 R18, RZ, RZ, R24 ;  /* 0x000000ffff127224 */ /* 0x000fc600078e0018 */
[----:B0-----:R-:W2:Y:S04]  /*20790*/  LDL.LU.64 R26, [R1+0x1280] ;  /* 0x00128000011a7983 */ /* 0x001ea80000300a00 */
[----:B------:R-:W2:Y:S04]  /*207a0*/  LDL.LU.64 R24, [R1+0x1278] ;  /* 0x0012780001187983 */ /* 0x000ea80000300a00 */
[----:B------:R0:W-:Y:S04]  /*207b0*/  STL [R1+0x1270], R17 ;  /* 0x0012701101007387 */ /* 0x0001e80000100800 */
[----:B0-----:R-:W2:Y:S01]  /*207c0*/  LDL.LU R17, [R1+0x284] ;  /* 0x0002840001117983 */ /* 0x001ea20000300800 */
[----:B---3--:R-:W-:Y:S01]  /*207d0*/  F2FP.F16.E4M3.UNPACK_B R2, R3 ;  /* 0x00000003ff02723e */ /* 0x008fe200020006ff */
[C---:B----4-:R-:W-:Y:S01]  /*207e0*/  FMUL R12, R9.reuse, R12 ;  /* 0x0000000c090c7220 */ /* 0x050fe20000400000 */
[----:B-----5:R-:W-:Y:S01]  /*207f0*/  FMUL R13, R9, R13 ;  /* 0x0000000d090d7220 */ /* 0x020fe20000400000 */
[C---:B--2---:R-:W-:Y:S01]  /*20800*/  FMUL R14, R29.reuse, R14 ;  /* 0x0000000e1d0e7220 */ /* 0x044fe20000400000 */
[----:B------:R-:W-:Y:S01]  /*20810*/  FMUL R15, R29, R15 ;  /* 0x0000000f1d0f7220 */ /* 0x000fe20000400000 */
[C---:B------:R-:W-:Y:S01]  /*20820*/  FMUL R8, R9.reuse, R8 ;  /* 0x0000000809087220 */ /* 0x040fe20000400000 */
[----:B------:R-:W-:Y:S01]  /*20830*/  FMUL R9, R9, R16 ;  /* 0x0000001009097220 */ /* 0x000fe20000400000 */
[C---:B------:R-:W-:Y:S01]  /*20840*/  FMUL R10, R29.reuse, R10 ;  /* 0x0000000a1d0a7220 */ /* 0x040fe20000400000 */
[----:B------:R-:W-:-:S02]  /*20850*/  FMUL R11, R29, R11 ;  /* 0x0000000b1d0b7220 */ /* 0x000fc40000400000 */
[----:B------:R-:W2:Y:S04]  /*20860*/  LDL.LU R29, [R1+0x4f8] ;  /* 0x0004f800011d7983 */ /* 0x000ea80000300800 */
[----:B------:R-:W3:Y:S01]  /*20870*/  LDL.LU R16, [R1+0x4fc] ;  /* 0x0004fc0001107983 */ /* 0x000ee20000300800 */
[----:B------:R-:W-:-:S07]  /*20880*/  F2FP.F16.E4M3.UNPACK_B R3, R17 ;  /* 0x00000011ff03723e */ /* 0x000fce00020006ff */
[----:B------:R-:W-:Y:S01]  /*20890*/  HMMA.16816.F32 R12, R24, R2, R12 ;  /* 0x00000002180c723c */ /* 0x000fe2000000180c */
[----:B------:R-:W-:Y:S02]  /*208a0*/  F2FP.F16.E4M3.UNPACK_B R2, R19 ;  /* 0x00000013ff02723e */ /* 0x000fe400020006ff */
[----:B------:R-:W-:-:S07]  /*208b0*/  F2FP.F16.E4M3.UNPACK_B R3, R28 ;  /* 0x0000001cff03723e */ /* 0x000fce00020006ff */
[----:B------:R-:W-:Y:S01]  /*208c0*/  HMMA.16816.F32 R8, R24, R2, R8 ;  /* 0x000000021808723c */ /* 0x000fe20000001808 */
[----:B------:R-:W4:Y:S04]  /*208d0*/  LDL.LU R2, [R1+0x2a0] ;  /* 0x0002a00001027983 */ /* 0x000f280000300800 */
[----:B------:R-:W5:-:S14]  /*208e0*/  LDL.LU R3, [R1+0x2a4] ;  /* 0x0002a40001037983 */ /* 0x000f5c0000300800 */
[----:B------:R0:W-:Y:S04]  /*208f0*/  STL.64 [R1+0x1268], R10 ;  /* 0x0012680a01007387 */ /* 0x0001e80000100a00 */
[----:B0-----:R-:W2:Y:S04]  /*20900*/  LDL.LU R10, [R1+0x4f0] ;  /* 0x0004f000010a7983 */ /* 0x001ea80000300800 */
[----:B------:R-:W2:Y:S04]  /*20910*/  LDL.LU R11, [R1+0x4f4] ;  /* 0x0004f400010b7983 */ /* 0x000ea80000300800 */
[----:B------:R0:W-:Y:S04]  /*20920*/  STL.64 [R1+0x1260], R8 ;  /* 0x0012600801007387 */ /* 0x0001e80000100a00 */
[----:B0-----:R-:W2:Y:S01]  /*20930*/  LDL.LU R9, [R1+0x280] ;  /* 0x0002800001097983 */ /* 0x001ea20000300800 */
[----:B----4-:R-:W-:-:S02]  /*20940*/  F2FP.F16.E4M3.UNPACK_B R2, R2.H1 ;  /* 0x00000002ff02723e */ /* 0x010fc400030006ff */
[----:B-----5:R-:W-:-:S07]  /*20950*/  F2FP.F16.E4M3.UNPACK_B R3, R3.H1 ;  /* 0x00000003ff03723e */ /* 0x020fce00030006ff */
[----:B------:R-:W-:Y:S01]  /*20960*/  HMMA.16816.F32 R4, R20, R2, R4 ;  /* 0x000000021404723c */ /* 0x000fe20000001804 */
[----:B------:R-:W-:-:S15]  /*20970*/  F2FP.F16.E4M3.UNPACK_B R3, R17.H1 ;  /* 0x00000011ff03723e */ /* 0x000fde00030006ff */
[----:B------:R-:W-:-:S03]  /*20980*/  NOP ;  /* 0x0000000000007918 */ /* 0x000fc60000000000 */
[----:B------:R-:W-:Y:S04]  /*20990*/  STL.64 [R1+0x50], R4 ;  /* 0x0000500401007387 */ /* 0x000fe80000100a00 */
[----:B------:R0:W-:Y:S04]  /*209a0*/  STL.64 [R1+0x58], R6 ;  /* 0x0000580601007387 */ /* 0x0001e80000100a00 */
[----:B------:R-:W4:Y:S01]  /*209b0*/  LDL.LU R17, [R1+0x1270] ;  /* 0x0012700001117983 */ /* 0x000f220000300800 */
[----:B--2---:R-:W-:-:S07]  /*209c0*/  F2FP.F16.E4M3.UNPACK_B R2, R9.H1 ;  /* 0x00000009ff02723e */ /* 0x004fce00030006ff */
[----:B0-----:R-:W-:Y:S01]  /*209d0*/  HMMA.16816.F32 R4, R20, R2, R12 ;  /* 0x000000021404723c */ /* 0x001fe2000000180c */
[----:B------:R-:W2:Y:S04]  /*209e0*/  LDL R13, [R1+0x4d0] ;  /* 0x0004d000010d7983 */ /* 0x000ea80000100800 */
[----:B------:R-:W5:-:S14]  /*209f0*/  LDL R15, [R1+0x4cc] ;  /* 0x0004cc00010f7983 */ /* 0x000f5c0000100800 */
[----:B------:R-:W-:Y:S04]  /*20a00*/  STL.64 [R1+0x40], R4 ;  /* 0x0000400401007387 */ /* 0x000fe80000100a00 */
[----:B------:R-:W-:Y:S04]  /*20a10*/  STL.64 [R1+0x48], R6 ;  /* 0x0000480601007387 */ /* 0x000fe80000100a00 */
[----:B------:R-:W0:Y:S02]  /*20a20*/  LDSM.16.M88.4 R4, [R0+UR7+0x21800] ;  /* 0x021800070004783b */ /* 0x000e240008000200 */
[----:B0-----:R-:W-:-:S02]  /*20a30*/  IMAD.MOV.U32 R14, RZ, RZ, R4 ;  /* 0x000000ffff0e7224 */ /* 0x001fc400078e0004 */
[----:B------:R-:W-:Y:S01]  /*20a40*/  IMAD.MOV.U32 R12, RZ, RZ, R5 ;  /* 0x000000ffff0c7224 */ /* 0x000fe200078e0005 */
[----:B------:R5:W-:Y:S01]  /*20a50*/  STL.64 [R1+0x138], R6 ;  /* 0x0001380601007387 */ /* 0x000be20000100a00 */
[C---:B--2---:R-:W-:Y:S01]  /*20a60*/  FMUL R4, R13.reuse, R10 ;  /* 0x0000000a0d047220 */ /* 0x044fe20000400000 */
[----:B------:R-:W-:Y:S02]  /*20a70*/  FMUL R5, R13, R11 ;  /* 0x0000000b0d057220 */ /* 0x000fe40000400000 */
[----:B------:R-:W0:Y:S01]  /*20a80*/  LDSM.16.M88.4 R8, [R0+UR7+0x21c00] ;  /* 0x021c00070008783b */ /* 0x000e220008000200 */
[C---:B-----5:R-:W-:Y:S01]  /*20a90*/  FMUL R6, R15.reuse, R29 ;  /* 0x0000001d0f067220 */ /* 0x060fe20000400000 */
[----:B---3--:R-:W-:Y:S02]  /*20aa0*/  FMUL R7, R15, R16 ;  /* 0x000000100f077220 */ /* 0x008fe40000400000 */
[----:B0-----:R-:W-:Y:S04]  /*20ab0*/  STL.64 [R1+0x360], R8 ;  /* 0x0003600801007387 */ /* 0x001fe80000100a00 */
[----:B------:R0:W-:Y:S01]  /*20ac0*/  STL.64 [R1+0x368], R10 ;  /* 0x0003680a01007387 */ /* 0x0001e20000100a00 */
[----:B------:R-:W-:-:S02]  /*20ad0*/  IMAD.MOV.U32 R29, RZ, RZ, R8 ;  /* 0x000000ffff1d7224 */ /* 0x000fc400078e0008 */
[----:B------:R-:W-:Y:S01]  /*20ae0*/  IMAD.MOV.U32 R16, RZ, RZ, R9 ;  /* 0x000000ffff107224 */ /* 0x000fe200078e0009 */
[----:B0-----:R-:W2:Y:S04]  /*20af0*/  LDL.LU.64 R10, [R1+0x1268] ;  /* 0x00126800010a7983 */ /* 0x001ea80000300a00 */
[----:B------:R-:W2:Y:S01]  /*20b00*/  LDL.LU.64 R8, [R1+0x1260] ;  /* 0x0012600001087983 */ /* 0x000ea20000300a00 */
[----:B------:R-:W-:Y:S02]  /*20b10*/  F2FP.F16.E4M3.UNPACK_B R2, R18 ;  /* 0x00000012ff02723e */ /* 0x000fe400020006ff */
[----:B----4-:R-:W-:-:S07]  /*20b20*/  F2FP.F16.E4M3.UNPACK_B R3, R17 ;  /* 0x00000011ff03723e */ /* 0x010fce00020006ff */
[----:B------:R-:W-:Y:S01]  /*20b30*/  HMMA.16816.F32 R4, R24, R2, R4 ;  /* 0x000000021804723c */ /* 0x000fe20000001804 */
[----:B------:R-:W-:Y:S02]  /*20b40*/  F2FP.F16.E4M3.UNPACK_B R2, R19.H1 ;  /* 0x00000013ff02723e */ /* 0x000fe400030006ff */
[----:B------:R-:W-:-:S07]  /*20b50*/  F2FP.F16.E4M3.UNPACK_B R3, R28.H1 ;  /* 0x0000001cff03723e */ /* 0x000fce00030006ff */
[----:B--2---:R-:W-:Y:S01]  /*20b60*/  HMMA.16816.F32 R8, R20, R2, R8 ;  /* 0x000000021408723c */ /* 0x004fe20000001808 */
[----:B------:R-:W-:Y:S02]  /*20b70*/  IMAD.MOV.U32 R2, RZ, RZ, R18 ;  /* 0x000000ffff027224 */ /* 0x000fe400078e0012 */
[----:B------:R-:W-:-:S15]  /*20b80*/  IMAD.MOV.U32 R3, RZ, RZ, R17 ;  /* 0x000000ffff037224 */ /* 0x000fde00078e0011 */
[----:B------:R-:W-:Y:S01]  /*20b90*/  NOP ;  /* 0x0000000000007918 */ /* 0x000fe20000000000 */
[----:B------:R0:W-:Y:S04]  /*20ba0*/  STL.64 [R1+0x30], R8 ;  /* 0x0000300801007387 */ /* 0x0001e80000100a00 */
[----:B------:R1:W-:Y:S04]  /*20bb0*/  STL.64 [R1+0x38], R10 ;  /* 0x0000380a01007387 */ /* 0x0003e80000100a00 */
        /* <DEDUP_REMOVED lines=8> */
[----:B------:R-:W-:-:S02]  /*20c40*/  F2FP.F16.E4M3.UNPACK_B R2, R2.H1 ;  /* 0x00000002ff02723e */ /* 0x000fc400030006ff */
[----:B------:R-:W-:Y:S01]  /*20c50*/  F2FP.F16.E4M3.UNPACK_B R3, R3.H1 ;  /* 0x00000003ff03723e */ /* 0x000fe200030006ff */
[----:B------:R-:W-:Y:S04]  /*20c60*/  STL.64 [R1+0x1258], R22 ;  /* 0x0012581601007387 */ /* 0x000fe80000100a00 */
[----:B------:R-:W-:Y:S02]  /*20c70*/  STL.64 [R1+0x1250], R20 ;  /* 0x0012501401007387 */ /* 0x000fe40000100a00 */
[----:B------:R-:W-:Y:S02]  /*20c80*/  HMMA.16816.F32 R4, R20, R2, R4 ;  /* 0x000000021404723c */ /* 0x000fe40000001804 */
[----:B------:R-:W0:Y:S01]  /*20c90*/  LDSM.16.M88.4 R20, [R0+UR7+0x22000] ;  /* 0x022000070014783b */ /* 0x000e220008000200 */
[----:B------:R-:W-:-:S02]  /*20ca0*/  F2FP.F16.E4M3.UNPACK_B R2, R14 ;  /* 0x0000000eff02723e */ /* 0x000fc400020006ff */
[----:B------:R-:W-:-:S14]  /*20cb0*/  F2FP.F16.E4M3.UNPACK_B R3, R12 ;  /* 0x0000000cff03723e */ /* 0x000fdc00020006ff */
[----:B------:R2:W-:Y:S04]  /*20cc0*/  STL.64 [R1+0x20], R4 ;  /* 0x0000200401007387 */ /* 0x0005e80000100a00 */
[----:B------:R4:W-:Y:S04]  /*20cd0*/  STL.64 [R1+0x28], R6 ;  /* 0x0000280601007387 */ /* 0x0009e80000100a00 */
[----:B0-----:R-:W-:Y:S01]  /*20ce0*/  STL.64 [R1+0x258], R22 ;  /* 0x0002581601007387 */ /* 0x001fe20000100a00 */
[C---:B--2---:R-:W-:Y:S01]  /*20cf0*/  FMUL R4, R13.reuse, R8 ;  /* 0x000000080d047220 */ /* 0x044fe20000400000 */
[----:B---3--:R-:W-:Y:S01]  /*20d00*/  FMUL R5, R13, R9 ;  /* 0x000000090d057220 */ /* 0x008fe20000400000 */
[C---:B----4-:R-:W-:Y:S01]  /*20d10*/  FMUL R6, R15.reuse, R10 ;  /* 0x0000000a0f067220 */ /* 0x050fe20000400000 */
[C---:B-----5:R-:W-:Y:S01]  /*20d20*/  FMUL R7, R15.reuse, R11 ;  /* 0x0000000b0f077220 */ /* 0x060fe20000400000 */
[----:B------:R-:W-:Y:S01]  /*20d30*/  FMUL R11, R15, R17 ;  /* 0x000000110f0b7220 */ /* 0x000fe20000400000 */
[----:B------:R-:W-:-:S05]  /*20d40*/  IMAD.MOV.U32 R17, RZ, RZ, R20 ;  /* 0x000000ffff117224 */ /* 0x000fca00078e0014 */
[C---:B------:R-:W-:Y:S01]  /*20d50*/  HMMA.16816.F32 R4, R24.reuse, R2, R4 ;  /* 0x000000021804723c */ /* 0x040fe20000001804 */
[----:B------:R-:W-:Y:S01]  /*20d60*/  F2FP.F16.E4M3.UNPACK_B R3, R16 ;  /* 0x00000010ff03723e */ /* 0x000fe200020006ff */
[----:B------:R-:W-:Y:S02]  /*20d70*/  IMAD.MOV.U32 R16, RZ, RZ, R21 ;  /* 0x000000ffff107224 */ /* 0x000fe400078e0015 */
[----:B------:R-:W0:Y:S01]  /*20d80*/  LDSM.16.M88.4 R20, [R0+UR7+0x22400] ;  /* 0x022400070014783b */ /* 0x000e220008000200 */
[----:B------:R-:W-:Y:S01]  /*20d90*/  F2FP.F16.E4M3.UNPACK_B R2, R29 ;  /* 0x0000001dff02723e */ /* 0x000fe200020006ff */
[C---:B------:R-:W-:Y:S01]  /*20da0*/  FMUL R8, R13.reuse, R28 ;  /* 0x0000001c0d087220 */ /* 0x040fe20000400000 */
[----:B------:R-:W-:Y:S01]  /*20db0*/  FMUL R9, R13, R19 ;  /* 0x000000130d097220 */ /* 0x000fe20000400000 */
[----:B------:R-:W-:Y:S01]  /*20dc0*/  FMUL R10, R15, R18 ;  /* 0x000000120f0a7220 */ /* 0x000fe20000400000 */
[----:B------:R-:W2:Y:S04]  /*20dd0*/  LDL.LU R29, [R1+0x530] ;  /* 0x00053000011d7983 */ /* 0x000ea80000300800 */
[----:B------:R-:W3:Y:S04]  /*20de0*/  LDL.LU R28, [R1+0x534] ;  /* 0x00053400011c7983 */ /* 0x000ee80000300800 */
[----:B------:R-:W4:Y:S04]  /*20df0*/  LDL.LU R19, [R1+0x538] ;  /* 0x0005380001137983 */ /* 0x000f280000300800 */
[----:B------:R-:W5:Y:S01]  /*20e00*/  LDL.LU R18, [R1+0x53c] ;  /* 0x00053c0001127983 */ /* 0x000f620000300800 */
[----:B------:R-:W-:Y:S01]  /*20e10*/  HMMA.16816.F32 R8, R24, R2, R8 ;  /* 0x000000021808723c */ /* 0x000fe20000001808 */
[----:B------:R-:W-:-:S02]  /*20e20*/  F2FP.F16.E4M3.UNPACK_B R2, R14.H1 ;  /* 0x0000000eff02723e */ /* 0x000fc400030006ff */
[----:B------:R-:W-:Y:S01]  /*20e30*/  F2FP.F16.E4M3.UNPACK_B R3, R12.H1 ;  /* 0x0000000cff03723e */ /* 0x000fe200030006ff */
[----:B0-----:R0:W-:Y:S01]  /*20e40*/  STL.64 [R1+0x268], R22 ;  /* 0x0002681601007387 */ /* 0x0011e20000100a00 */
[----:B------:R-:W-:Y:S02]  /*20e50*/  IMAD.MOV.U32 R14, RZ, RZ, R20 ;  /* 0x000000ffff0e7224 */ /* 0x000fe400078e0014 */
[----:B------:R-:W-:Y:S01]  /*20e60*/  IMAD.MOV.U32 R12, RZ, RZ, R21 ;  /* 0x000000ffff0c7224 */ /* 0x000fe200078e0015 */
[----:B0-----:R-:W2:Y:S04]  /*20e70*/  LDL.LU.64 R22, [R1+0x1258] ;  /* 0x0012580001167983 */ /* 0x001ea80000300a00 */
[----:B------:R-:W2:Y:S02]  /*20e80*/  LDL.LU.64 R20, [R1+0x1250] ;  /* 0x0012500001147983 */ /* 0x000ea40000300a00 */
[----:B--2---:R-:W-:Y:S02]  /*20e90*/  HMMA.16816.F32 R4, R20, R2, R4 ;  /* 0x000000021404723c */ /* 0x004fe40000001804 */
[----:B------:R-:W2:Y:S04]  /*20ea0*/  LDL.LU R2, [R1+0x360] ;  /* 0x0003600001027983 */ /* 0x000ea80000300800 */
[----:B------:R-:W3:-:S13]  /*20eb0*/  LDL.LU R3, [R1+0x364] ;  /* 0x0003640001037983 */ /* 0x000eda0000300800 */
[----:B------:R0:W-:Y:S04]  /*20ec0*/  STL.64 [R1+0xe0], R4 ;  /* 0x0000e00401007387 */ /* 0x0001e80000100a00 */
[----:B------:R1:W-:Y:S04]  /*20ed0*/  STL.64 [R1+0xe8], R6 ;  /* 0x0000e80601007387 */ /* 0x0003e80000100a00 */
[----:B0-----:R-:W4:Y:S04]  /*20ee0*/  LDL.LU R4, [R1+0x520] ;  /* 0x0005200001047983 */ /* 0x001f280000300800 */
[----:B------:R-:W4:Y:S04]  /*20ef0*/  LDL.LU R5, [R1+0x524] ;  /* 0x0005240001057983 */ /* 0x000f280000300800 */
[----:B-1----:R-:W4:Y:S04]  /*20f00*/  LDL.LU R6, [R1+0x528] ;  /* 0x0005280001067983 */ /* 0x002f280000300800 */
[----:B------:R-:W4:Y:S01]  /*20f10*/  LDL.LU R7, [R1+0x52c] ;  /* 0x00052c0001077983 */ /* 0x000f220000300800 */
[----:B--2---:R-:W-:-:S02]  /*20f20*/  F2FP.F16.E4M3.UNPACK_B R2, R2.H1 ;  /* 0x00000002ff02723e */ /* 0x004fc400030006ff */
[----:B---3--:R-:W-:-:S07]  /*20f30*/  F2FP.F16.E4M3.UNPACK_B R3, R3.H1 ;  /* 0x00000003ff03723e */ /* 0x008fce00030006ff */
[----:B------:R-:W-:Y:S01]  /*20f40*/  HMMA.16816.F32 R8, R20, R2, R8 ;  /* 0x000000021408723c */ /* 0x000fe20000001808 */
[----:B------:R-:W-:Y:S02]  /*20f50*/  F2FP.F16.E4M3.UNPACK_B R2, R17 ;  /* 0x00000011ff02723e */ /* 0x000fe400020006ff */
[----:B------:R-:W-:-:S15]  /*20f60*/  F2FP.F16.E4M3.UNPACK_B R3, R16 ;  /* 0x00000010ff03723e */ /* 0x000fde00020006ff */
[----:B------:R-:W-:Y:S01]  /*20f70*/  NOP ;  /* 0x0000000000007918 */ /* 0x000fe20000000000 */
[----:B------:R4:W-:Y:S04]  /*20f80*/  STL.64 [R1+0xd0], R8 ;  /* 0x0000d00801007387 */ /* 0x0009e80000100a00 */
[----:B------:R0:W-:Y:S01]  /*20f90*/  STL.64 [R1+0xd8], R10 ;  /* 0x0000d80a01007387 */ /* 0x0001e20000100a00 */
[C---:B----4-:R-:W-:Y:S01]  /*20fa0*/  FMUL R8, R13.reuse, R4 ;  /* 0x000000040d087220 */ /* 0x050fe20000400000 */
[----:B------:R-:W-:Y:S01]  /*20fb0*/  FMUL R9, R13, R5 ;  /* 0x000000050d097220 */ /* 0x000fe20000400000 */
[C---:B0-----:R-:W-:Y:S01]  /*20fc0*/  FMUL R10, R15.reuse, R6 ;  /* 0x000000060f0a7220 */ /* 0x041fe20000400000 */
[----:B------:R-:W-:Y:S01]  /*20fd0*/  FMUL R11, R15, R7 ;  /* 0x000000070f0b7220 */ /* 0x000fe20000400000 */
[C---:B------:R-:W-:Y:S01]  /*20fe0*/  FMUL R4, R13.reuse, R29 ;  /* 0x0000001d0d047220 */ /* 0x040fe20000400000 */
[----:B------:R-:W-:-:S05]  /*20ff0*/  FMUL R5, R13, R28 ;  /* 0x0000001c0d057220 */ /* 0x000fca0000400000 */
[----:B------:R-:W-:Y:S01]  /*21000*/  HMMA.16816.F32 R8, R24, R2, R8 ;  /* 0x000000021808723c */ /* 0x000fe20000001808 */
[C---:B------:R-:W-:Y:S01]  /*21010*/  FMUL R6, R15.reuse, R19 ;  /* 0x000000130f067220 */ /* 0x040fe20000400000 */
[----:B-----5:R-:W-:Y:S01]  /*21020*/  FMUL R7, R15, R18 ;  /* 0x000000120f077220 */ /* 0x020fe20000400000 */
[----:B------:R-:W-:Y:S02]  /*21030*/  F2FP.F16.E4M3.UNPACK_B R2, R14 ;  /* 0x0000000eff02723e */ /* 0x000fe400020006ff */
[----:B------:R-:W-:-:S07]  /*21040*/  F2FP.F16.E4M3.UNPACK_B R3, R12 ;  /* 0x0000000cff03723e */ /* 0x000fce00020006ff */
[----:B------:R-:W-:Y:S01]  /*21050*/  HMMA.16816.F32 R4, R24, R2, R4 ;  /* 0x000000021804723c */ /* 0x000fe20000001804 */
[----:B------:R-:W-:Y:S02]  /*21060*/  F2FP.F16.E4M3.UNPACK_B R2, R17.H1 ;  /* 0x00000011ff02723e */ /* 0x000fe400030006ff */
[----:B------:R-:W-:-:S07]  /*21070*/  F2FP.F16.E4M3.UNPACK_B R3, R16.H1 ;  /* 0x00000010ff03723e */ /* 0x000fce00030006ff */
[----:B------:R-:W-:Y:S01]  /*21080*/  HMMA.16816.F32 R8, R20, R2, R8 ;  /* 0x000000021408723c */ /* 0x000fe20000001808 */
[----:B------:R-:W-:Y:S04]  /*21090*/  STL [R1+0x124c], R15 ;  /* 0x00124c0f01007387 */ /* 0x000fe80000100800 */
[----:B------:R0:W-:-:S14]  /*210a0*/  STL [R1+0x1248], R13 ;  /* 0x0012480d01007387 */ /* 0x0001dc0000100800 */
[----:B------:R-:W-:Y:S04]  /*210b0*/  STL.64 [R1+0xc0], R8 ;  /* 0x0000c00801007387 */ /* 0x000fe80000100a00 */
[----:B------:R-:W-:Y:S04]  /*210c0*/  STL.64 [R1+0xc8], R10 ;  /* 0x0000c80a01007387 */ /* 0x000fe80000100a00 */
[----:B------:R-:W1:Y:S01]  /*210d0*/  LDSM.16.M88.4 R8, [R0+UR7+0x22800] ;  /* 0x022800070008783b */ /* 0x000e620008000200 */
[----:B------:R-:W-:Y:S02]  /*210e0*/  F2FP.F16.E4M3.UNPACK_B R2, R14.H1 ;  /* 0x0000000eff02723e */ /* 0x000fe400030006ff */
[----:B------:R-:W-:-:S07]  /*210f0*/  F2FP.F16.E4M3.UNPACK_B R3, R12.H1 ;  /* 0x0000000cff03723e */ /* 0x000fce00030006ff */
[----:B0-----:R-:W-:Y:S01]  /*21100*/  HMMA.16816.F32 R12, R20, R2, R4 ;  /* 0x00000002140c723c */ /* 0x001fe20000001804 */
[----:B-1----:R-:W-:Y:S01]  /*21110*/  IMAD.MOV.U32 R29, RZ, RZ, R8 ;  /* 0x000000ffff1d7224 */ /* 0x002fe200078e0008 */
[----:B------:R0:W-:Y:S01]  /*21120*/  STL.64 [R1+0x218], R10 ;  /* 0x0002180a01007387 */ /* 0x0001e20000100a00 */
[----:B------:R-:W-:-:S03]  /*21130*/  IMAD.MOV.U32 R28, RZ, RZ, R9 ;  /* 0x000000ffff1c7224 */ /* 0x000fc600078e0009 */
[----:B------:R-:W2:Y:S04]  /*21140*/  LDL.LU R8, [R1+0x550] ;  /* 0x0005500001087983 */ /* 0x000ea80000300800 */
[----:B------:R-:W3:Y:S04]  /*21150*/  LDL.LU R9, [R1+0x554] ;  /* 0x0005540001097983 */ /* 0x000ee80000300800 */
[----:B0-----:R-:W4:Y:S04]  /*21160*/  LDL.LU R10, [R1+0x558] ;  /* 0x00055800010a7983 */ /* 0x001f280000300800 */
[----:B------:R-:W5:Y:S04]  /*21170*/  LDL.LU R11, [R1+0x55c] ;  /* 0x00055c00010b7983 */ /* 0x000f680000300800 */
[----:B------:R-:W2:Y:S04]  /*21180*/  LDL.LU R4, [R1+0x560] ;  /* 0x0005600001047983 */ /* 0x000ea80000300800 */
[----:B------:R-:W2:Y:S04]  /*21190*/  LDL.LU R5, [R1+0x564] ;  /* 0x0005640001057983 */ /* 0x000ea80000300800 */
[----:B------:R-:W-:Y:S04]  /*211a0*/  STL.64 [R1+0xb0], R12 ;  /* 0x0000b00c01007387 */ /* 0x000fe80000100a00 */
[----:B------:R-:W-:Y:S04]  /*211b0*/  STL.64 [R1+0xb8], R14 ;  /* 0x0000b80e01007387 */ /* 0x000fe80000100a00 */
[----:B------:R-:W0:Y:S04]  /*211c0*/  LDSM.16.M88.4 R12, [R0+UR7+0x22c00] ;  /* 0x022c0007000c783b */ /* 0x000e280008000200 */
[----:B------:R-:W2:Y:S04]  /*211d0*/  LDL.LU R6, [R1+0x568] ;  /* 0x0005680001067983 */ /* 0x000ea80000300800 */
[----:B------:R-:W2:Y:S01]  /*211e0*/  LDL.LU R7, [R1+0x56c] ;  /* 0x00056c0001077983 */ /* 0x000ea20000300800 */
[----:B0-----:R-:W-:-:S03]  /*211f0*/  IMAD.MOV.U32 R19, RZ, RZ, R12 ;  /* 0x000000ffff137224 */ /* 0x001fc600078e000c */
[----:B------:R-:W-:Y:S01]  /*21200*/  STL.64 [R1+0x228], R14 ;  /* 0x0002280e01007387 */ /* 0x000fe20000100a00 */
[----:B------:R-:W-:-:S03]  /*21210*/  IMAD.MOV.U32 R18, RZ, RZ, R13 ;  /* 0x000000ffff127224 */ /* 0x000fc600078e000d */
[----:B------:R-:W0:Y:S04]  /*21220*/  LDSM.16.M88.4 R12, [R0+UR7+0x23000] ;  /* 0x02300007000c783b */ /* 0x000e280008000200 */
[----:B0-----:R0:W-:Y:S01]  /*21230*/  STL.64 [R1+0x248], R14 ;  /* 0x0002480e01007387 */ /* 0x0011e20000100a00 */
[----:B------:R-:W-:-:S03]  /*21240*/  IMAD.MOV.U32 R16, RZ, RZ, R13 ;  /* 0x000000ffff107224 */ /* 0x000fc600078e000d */
[----:B0-----:R-:W4:Y:S04]  /*21250*/  LDL.LU R15, [R1+0x124c] ;  /* 0x00124c00010f7983 */ /* 0x001f280000300800 */
[----:B------:R-:W2:Y:S01]  /*21260*/  LDL.LU R13, [R1+0x1248] ;  /* 0x00124800010d7983 */ /* 0x000ea20000300800 */
[----:B------:R-:W-:Y:S02]  /*21270*/  F2FP.F16.E4M3.UNPACK_B R2, R29 ;  /* 0x0000001dff02723e */ /* 0x000fe400020006ff */
[----:B------:R-:W-:Y:S01]  /*21280*/  F2FP.F16.E4M3.UNPACK_B R3, R28 ;  /* 0x0000001cff03723e */ /* 0x000fe200020006ff */
[----:B------:R-:W-:Y:S02]  /*21290*/  IMAD.MOV.U32 R17, RZ, RZ, R12 ;  /* 0x000000ffff117224 */ /* 0x000fe400078e000c */
[----:B------:R-:W5:Y:S04]  /*212a0*/  LDL.LU R12, [R1+0x570] ;  /* 0x00057000010c7983 */ /* 0x000f680000300800 */
[----:B------:R-:W5:Y:S01]  /*212b0*/  LDL.LU R14, [R1+0x578] ;  /* 0x00057800010e7983 */ /* 0x000f620000300800 */
[----:B----4-:R-:W-:Y:S01]  /*212c0*/  FMUL R10, R15, R10 ;  /* 0x0000000a0f0a7220 */ /* 0x010fe20000400000 */
[C---:B--2---:R-:W-:Y:S01]  /*212d0*/  FMUL R8, R13.reuse, R8 ;  /* 0x000000080d087220 */ /* 0x044fe20000400000 */
[----:B---3--:R-:W-:Y:S01]  /*212e0*/  FMUL R9, R13, R9 ;  /* 0x000000090d097220 */ /* 0x008fe20000400000 */
[----:B-----5:R-:W-:Y:S01]  /*212f0*/  FMUL R11, R15, R11 ;  /* 0x0000000b0f0b7220 */ /* 0x020fe20000400000 */
[C---:B------:R-:W-:Y:S01]  /*21300*/  FMUL R4, R13.reuse, R4 ;  /* 0x000000040d047220 */ /* 0x040fe20000400000 */
[----:B------:R-:W-:Y:S01]  /*21310*/  FMUL R5, R13, R5 ;  /* 0x000000050d057220 */ /* 0x000fe20000400000 */
[C---:B------:R-:W-:Y:S01]  /*21320*/  FMUL R6, R15.reuse, R6 ;  /* 0x000000060f067220 */ /* 0x040fe20000400000 */
[----:B------:R-:W-:-:S03]  /*21330*/  FMUL R7, R15, R7 ;  /* 0x000000070f077220 */ /* 0x000fc60000400000 */
[----:B------:R-:W-:Y:S01]  /*21340*/  HMMA.16816.F32 R8, R24, R2, R8 ;  /* 0x000000021808723c */ /* 0x000fe20000001808 */
[----:B------:R-:W-:Y:S02]  /*21350*/  F2FP.F16.E4M3.UNPACK_B R2, R19 ;  /* 0x00000013ff02723e */ /* 0x000fe400020006ff */
[----:B------:R-:W-:-:S07]  /*21360*/  F2FP.F16.E4M3.UNPACK_B R3, R18 ;  /* 0x00000012ff03723e */ /* 0x000fce00020006ff */
[----:B------:R-:W-:Y:S01]  /*21370*/  HMMA.16816.F32 R4, R24, R2, R4 ;  /* 0x000000021804723c */ /* 0x000fe20000001804 */
[----:B------:R-:W2:Y:S04]  /*21380*/  LDL.LU R2, [R1+0x574] ;  /* 0x0005740001027983 */ /* 0x000ea80000300800 */
[----:B------:R-:W3:Y:S01]  /*21390*/  LDL.LU R3, [R1+0x57c] ;  /* 0x00057c0001037983 */ /* 0x000ee20000300800 */
[----:B------:R-:W-:Y:S01]  /*213a0*/  FMUL R12, R13, R12 ;  /* 0x0000000c0d0c7220 */ /* 0x000fe20000400000 */
[----:B------:R-:W-:Y:S02]  /*213b0*/  FMUL R14, R15, R14 ;  /* 0x0000000e0f0e7220 */ /* 0x000fe40000400000 */
[----:B------:R-:W-:Y:S04]  /*213c0*/  STL.64 [R1+0x1240], R26 ;  /* 0x0012401a01007387 */ /* 0x000fe80000100a00 */
[----:B------:R-:W-:Y:S01]  /*213d0*/  STL.64 [R1+0x1238], R24 ;  /* 0x0012381801007387 */ /* 0x000fe20000100a00 */
[----:B--2---:R-:W-:Y:S01]  /*213e0*/  FMUL R13, R13, R2 ;  /* 0x000000020d0d7220 */ /* 0x004fe20000400000 */
[----:B---3--:R-:W-:Y:S01]  /*213f0*/  FMUL R15, R15, R3 ;  /* 0x000000030f0f7220 */ /* 0x008fe20000400000 */
[----:B------:R-:W-:-:S02]  /*21400*/  F2FP.F16.E4M3.UNPACK_B R2, R17 ;  /* 0x00000011ff02723e */ /* 0x000fc400020006ff */
[----:B------:R-:W-:-:S07]  /*21410*/  F2FP.F16.E4M3.UNPACK_B R3, R16 ;  /* 0x00000010ff03723e */ /* 0x000fce00020006ff */
[----:B------:R-:W-:Y:S01]  /*21420*/  HMMA.16816.F32 R12, R24, R2, R12 ;  /* 0x00000002180c723c */ /* 0x000fe2000000180c */
[----:B------:R-:W-:Y:S02]  /*21430*/  F2FP.F16.E4M3.UNPACK_B R2, R29.H1 ;  /* 0x0000001dff02723e */ /* 0x000fe400030006ff */
[----:B------:R-:W-:Y:S01]  /*21440*/  F2FP.F16.E4M3.UNPACK_B R3, R28.H1 ;  /* 0x0000001cff03723e */ /* 0x000fe200030006ff */
[----:B------:R-:W0:Y:S06]  /*21450*/  LDSM.16.M88.4 R24, [R0+UR7+0x23800] ;  /* 0x023800070018783b */ /* 0x000e2c0008000200 */
[----:B------:R-:W-:Y:S01]  /*21460*/  HMMA.16816.F32 R8, R20, R2, R8 ;  /* 0x000000021408723c */ /* 0x000fe20000001808 */
[----:B------:R-:W-:-:S02]  /*21470*/  F2FP.F16.E4M3.UNPACK_B R2, R19.H1 ;  /* 0x00000013ff02723e */ /* 0x000fc400030006ff */
[----:B------:R-:W-:-:S07]  /*21480*/  F2FP.F16.E4M3.UNPACK_B R3, R18.H1 ;  /* 0x00000012ff03723e */ /* 0x000fce00030006ff */
[----:B------:R-:W-:Y:S01]  /*21490*/  HMMA.16816.F32 R4, R20, R2, R4 ;  /* 0x000000021404723c */ /* 0x000fe20000001804 */
[----:B------:R-:W-:Y:S02]  /*214a0*/  F2FP.F16.E4M3.UNPACK_B R2, R17.H1 ;  /* 0x00000011ff02723e */ /* 0x000fe400030006ff */
[----:B------:R-:W-:-:S06]  /*214b0*/  F2FP.F16.E4M3.UNPACK_B R3, R16.H1 ;  /* 0x00000010ff03723e */ /* 0x000fcc00030006ff */
[----:B------:R1:W-:Y:S04]  /*214c0*/  STL.64 [R1+0x90], R8 ;  /* 0x0000900801007387 */ /* 0x0003e80000100a00 */
[----:B------:R-:W-:Y:S06]  /*214d0*/  STL.64 [R1+0x98], R10 ;  /* 0x0000980a01007387 */ /* 0x000fec0000100a00 */
[----:B------:R-:W-:Y:S04]  /*214e0*/  STL.64 [R1+0xa0], R4 ;  /* 0x0000a00401007387 */ /* 0x000fe80000100a00 */
[----:B------:R2:W-:Y:S04]  /*214f0*/  STL.64 [R1+0xa8], R6 ;  /* 0x0000a80601007387 */ /* 0x0005e80000100a00 */
[----:B-1----:R-:W3:Y:S04]  /*21500*/  LDL.LU R8, [R1+0x580] ;  /* 0x0005800001087983 */ /* 0x002ee80000300800 */
[----:B------:R-:W4:Y:S01]  /*21510*/  LDL.LU R9, [R1+0x584] ;  /* 0x0005840001097983 */ /* 0x000f220000300800 */
[----:B--2---:R-:W-:-:S15]  /*21520*/  HMMA.16816.F32 R4, R20, R2, R12 ;  /* 0x000000021404723c */ /* 0x004fde000000180c */
[----:B------:R-:W-:-:S04]  /*21530*/  NOP ;  /* 0x0000000000007918 */ /* 0x000fc80000000000 */
[----:B------:R-:W-:Y:S04]  /*21540*/  STL.64 [R1+0x1c0], R4 ;  /* 0x0001c00401007387 */ /* 0x000fe80000100a00 */
[----:B------:R-:W-:Y:S04]  /*21550*/  STL.64 [R1+0x1c8], R6 ;  /* 0x0001c80601007387 */ /* 0x000fe80000100a00 */
[----:B------:R-:W1:Y:S04]  /*21560*/  LDSM.16.M88.4 R4, [R0+UR7+0x23400] ;  /* 0x023400070004783b */ /* 0x000e680008000200 */
[----:B------:R-:W2:Y:S04]  /*21570*/  LDL.LU R10, [R1+0x588] ;  /* 0x00058800010a7983 */ /* 0x000ea80000300800 */
[----:B------:R-:W5:Y:S04]  /*21580*/  LDL.LU R11, [R1+0x58c] ;  /* 0x00058c00010b7983 */ /* 0x000f680000300800 */
[----:B------:R-:W3:Y:S04]  /*21590*/  LDL R13, [R1+0x4d0] ;  /* 0x0004d000010d7983 */ /* 0x000ee80000100800 */
[----:B------:R-:W2:Y:S01]  /*215a0*/  LDL R15, [R1+0x4cc] ;  /* 0x0004cc00010f7983 */ /* 0x000ea20000100800 */
[----:B0-----:R-:W-:-:S02]  /*215b0*/  IMAD.MOV.U32 R19, RZ, RZ, R24 ;  /* 0x000000ffff137224 */ /* 0x001fc400078e0018 */
[----:B------:R-:W-:Y:S02]  /*215c0*/  IMAD.MOV.U32 R18, RZ, RZ, R25 ;  /* 0x000000ffff127224 */ /* 0x000fe400078e0019 */
[----:B-1----:R-:W-:Y:S01]  /*215d0*/  IMAD.MOV.U32 R29, RZ, RZ, R4 ;  /* 0x000000ffff1d7224 */ /* 0x002fe200078e0004 */
[----:B------:R0:W-:Y:S01]  /*215e0*/  STL.64 [R1+0x188], R6 ;  /* 0x0001880601007387 */ /* 0x0001e20000100a00 */
[----:B------:R-:W-:-:S03]  /*215f0*/  IMAD.MOV.U32 R28, RZ, RZ, R5 ;  /* 0x000000ffff1c7224 */ /* 0x000fc600078e0005 */
[----:B------:R-:W5:Y:S04]  /*21600*/  LDL.LU R4, [R1+0x590] ;  /* 0x0005900001047983 */ /* 0x000f680000300800 */
[----:B------:R-:W5:Y:S04]  /*21610*/  LDL.LU R5, [R1+0x594] ;  /* 0x0005940001057983 */ /* 0x000f680000300800 */
[----:B0-----:R-:W5:Y:S04]  /*21620*/  LDL.LU R6, [R1+0x598] ;  /* 0x0005980001067983 */ /* 0x001f680000300800 */
[----:B------:R-:W5:Y:S04]  /*21630*/  LDL.LU R7, [R1+0x59c] ;  /* 0x00059c0001077983 */ /* 0x000f680000300800 */
[----:B------:R-:W-:Y:S04]  /*21640*/  STL.64 [R1+0x1f8], R26 ;  /* 0x0001f81a01007387 */ /* 0x000fe80000100a00 */
[----:B------:R-:W0:Y:S04]  /*21650*/  LDSM.16.M88.4 R24, [R0+UR7+0x23c00] ;  /* 0x023c00070018783b */ /* 0x000e280008000200 */
[----:B0-----:R0:W-:Y:S01]  /*21660*/  STL.64 [R1+0x208], R26 ;  /* 0x0002081a01007387 */ /* 0x0011e20000100a00 */
[----:B------:R-:W-:-:S02]  /*21670*/  IMAD.MOV.U32 R17, RZ, RZ, R24 ;  /* 0x000000ffff117224 */ /* 0x000fc400078e0018 */
[----:B------:R-:W-:Y:S01]  /*21680*/  IMAD.MOV.U32 R16, RZ, RZ, R25 ;  /* 0x000000ffff107224 */ /* 0x000fe200078e0019 */
[----:B0-----:R-:W5:Y:S04]  /*21690*/  LDL.LU.64 R26, [R1+0x1240] ;  /* 0x00124000011a7983 */ /* 0x001f680000300a00 */
[----:B------:R-:W5:Y:S01]  /*216a0*/  LDL.LU.64 R24, [R1+0x1238] ;  /* 0x0012380001187983 */ /* 0x000f620000300a00 */
[----:B------:R-:W-:Y:S02]  /*216b0*/  F2FP.F16.E4M3.UNPACK_B R2, R29 ;  /* 0x0000001dff02723e */ /* 0x000fe400020006ff */
[----:B------:R-:W-:Y:S01]  /*216c0*/  F2FP.F16.E4M3.UNPACK_B R3, R28 ;  /* 0x0000001cff03723e */ /* 0x000fe200020006ff */
[----:B------:R-:W5:Y:S04]  /*216d0*/  LDL.LU R12, [R1+0x5a0] ;  /* 0x0005a000010c7983 */ /* 0x000f680000300800 */
[----:B------:R-:W5:Y:S01]  /*216e0*/  LDL.LU R14, [R1+0x5a8] ;  /* 0x0005a800010e7983 */ /* 0x000f620000300800 */
[C---:B---3--:R-:W-:Y:S01]  /*216f0*/  FMUL R8, R13.reuse, R8 ;  /* 0x000000080d087220 */ /* 0x048fe20000400000 */
[----:B----4-:R-:W-:Y:S01]  /*21700*/  FMUL R9, R13, R9 ;  /* 0x000000090d097220 */ /* 0x010fe20000400000 */
[C---:B--2---:R-:W-:Y:S01]  /*21710*/  FMUL R10, R15.reuse, R10 ;  /* 0x0000000a0f0a7220 */ /* 0x044fe20000400000 */
        /* <DEDUP_REMOVED lines=79> */
[----:B------:R-:W-:Y:S01]  /*21c10*/  FMUL R14, R15, R14 ;  /* 0x0000000e0f0e7220 */ /* 0x000fe20000400000 */
[----:B--2---:R-:W-:Y:S01]  /*21c20*/  FMUL R13, R13, R2 ;  /* 0x000000020d0d7220 */ /* 0x004fe20000400000 */
[----:B---3--:R-:W-:Y:S01]  /*21c30*/  FMUL R15, R15, R3 ;  /* 0x000000030f0f7220 */ /* 0x008fe20000400000 */
[----:B------:R-:W-:-:S02]  /*21c40*/  F2FP.F16.E4M3.UNPACK_B R2, R17 ;  /* 0x00000011ff02723e */ /* 0x000fc400020006ff */
[----:B------:R-:W-:-:S07]  /*21c50*/  F2FP.F16.E4M3.UNPACK_B R3, R16 ;  /* 0x00000010ff03723e */ /* 0x000fce00020006ff */
[----:B------:R-:W-:Y:S01]  /*21c60*/  HMMA.16816.F32 R12, R24, R2, R12 ;  /* 0x00000002180c723c */ /* 0x000fe2000000180c */
[----:B------:R-:W-:Y:S02]  /*21c70*/  F2FP.F16.E4M3.UNPACK_B R2, R29.H1 ;  /* 0x0000001dff02723e */ /* 0x000fe400030006ff */
[----:B------:R-:W-:-:S07]  /*21c80*/  F2FP.F16.E4M3.UNPACK_B R3, R28.H1 ;  /* 0x0000001cff03723e */ /* 0x000fce00030006ff */
[----:B------:R-:W-:Y:S01]  /*21c90*/  HMMA.16816.F32 R8, R20, R2, R8 ;  /* 0x000000021408723c */ /* 0x000fe20000001808 */
[----:B------:R-:W-:Y:S02]  /*21ca0*/  F2FP.F16.E4M3.UNPACK_B R2, R19.H1 ;  /* 0x00000013ff02723e */ /* 0x000fe400030006ff */
[----:B------:R-:W-:-:S07]  /*21cb0*/  F2FP.F16.E4M3.UNPACK_B R3, R18.H1 ;  /* 0x00000012ff03723e */ /* 0x000fce00030006ff */
[----:B------:R-:W-:Y:S01]  /*21cc0*/  HMMA.16816.F32 R4, R20, R2, R4 ;  /* 0x000000021404723c */ /* 0x000fe20000001804 */
[----:B------:R-:W-:Y:S02]  /*21cd0*/  F2FP.F16.E4M3.UNPACK_B R2, R17.H1 ;  /* 0x00000011ff02723e */ /* 0x000fe400030006ff */
[----:B------:R-:W-:-:S06]  /*21ce0*/  F2FP.F16.E4M3.UNPACK_B R3, R16.H1 ;  /* 0x00000010ff03723e */ /* 0x000fcc00030006ff */
[----:B------:R-:W-:Y:S04]  /*21cf0*/  STL.64 [R1+0xf0], R8 ;  /* 0x0000f00801007387 */ /* 0x000fe80000100a00 */
[----:B------:R0:W-:Y:S02]  /*21d00*/  STL.64 [R1+0xf8], R10 ;  /* 0x0000f80a01007387 */ /* 0x0001e40000100a00 */
[----:B0-----:R-:W-:Y:S04]  /*21d10*/  HMMA.16816.F32 R8, R20, R2, R12 ;  /* 0x000000021408723c */ /* 0x001fe8000000180c */
[----:B------:R0:W-:Y:S04]  /*21d20*/  STL.64 [R1+0x110], R4 ;  /* 0x0001100401007387 */ /* 0x0001e80000100a00 */
[----:B------:R1:W-:Y:S04]  /*21d30*/  STL.64 [R1+0x118], R6 ;  /* 0x0001180601007387 */ /* 0x0003e80000100a00 */
[----:B------:R-:W-:Y:S04]  /*21d40*/  LDSM.16.M88.4 R12, [R0+UR7+0x25000] ;  /* 0x02500007000c783b */ /* 0x000fe80008000200 */
[----:B0-----:R-:W2:Y:S04]  /*21d50*/  LDL.LU R4, [R1+0x610] ;  /* 0x0006100001047983 */ /* 0x001ea80000300800 */
[----:B------:R-:W3:Y:S04]  /*21d60*/  LDL.LU R5, [R1+0x614] ;  /* 0x0006140001057983 */ /* 0x000ee80000300800 */
[----:B------:R-:W-:Y:S04]  /*21d70*/  STL.64 [R1+0x120], R8 ;  /* 0x0001200801007387 */ /* 0x000fe80000100a00 */
[----:B------:R-:W-:Y:S04]  /*21d80*/  STL.64 [R1+0x128], R10 ;  /* 0x0001280a01007387 */ /* 0x000fe80000100a00 */
[----:B------:R-:W0:Y:S04]  /*21d90*/  LDSM.16.M88.4 R8, [R0+UR7+0x24c00] ;  /* 0x024c00070008783b */ /* 0x000e280008000200 */
[----:B-1----:R-:W4:Y:S04]  /*21da0*/  LDL.LU R6, [R1+0x618] ;  /* 0x0006180001067983 */ /* 0x002f280000300800 */
[----:B------:R-:W5:Y:S04]  /*21db0*/  LDL.LU R7, [R1+0x61c] ;  /* 0x00061c0001077983 */ /* 0x000f680000300800 */
[----:B------:R1:W-:Y:S04]  /*21dc0*/  STL.64 [R1+0x1208], R22 ;  /* 0x0012081601007387 */ /* 0x0003e80000100a00 */
[----:B-1----:R-:W4:Y:S04]  /*21dd0*/  LDL R23, [R1+0x4cc] ;  /* 0x0004cc0001177983 */ /* 0x002f280000100800 */
[----:B------:R1:W-:Y:S04]  /*21de0*/  STL.64 [R1+0x1200], R20 ;  /* 0x0012001401007387 */ /* 0x0003e80000100a00 */
[----:B-1----:R-:W2:Y:S04]  /*21df0*/  LDL R21, [R1+0x4d0] ;  /* 0x0004d00001157983 */ /* 0x002ea80000100800 */
[----:B0-----:R0:W-:Y:S04]  /*21e00*/  STL.64 [R1+0x150], R8 ;  /* 0x0001500801007387 */ /* 0x0011e80000100a00 */
[----:B------:R-:W-:Y:S01]  /*21e10*/  STL.64 [R1+0x158], R10 ;  /* 0x0001580a01007387 */ /* 0x000fe20000100a00 */
[----:B------:R-:W-:-:S02]  /*21e20*/  IMAD.MOV.U32 R2, RZ, RZ, R8 ;  /* 0x000000ffff027224 */ /* 0x000fc400078e0008 */
[----:B------:R-:W-:Y:S01]  /*21e30*/  IMAD.MOV.U32 R3, RZ, RZ, R9 ;  /* 0x000000ffff037224 */ /* 0x000fe200078e0009 */
[----:B------:R-:W-:Y:S04]  /*21e40*/  STL.64 [R1+0x1a0], R12 ;  /* 0x0001a00c01007387 */ /* 0x000fe80000100a00 */
[----:B------:R-:W-:Y:S01]  /*21e50*/  STL.64 [R1+0x1a8], R14 ;  /* 0x0001a80e01007387 */ /* 0x000fe20000100a00 */
[----:B0-----:R-:W-:Y:S02]  /*21e60*/  IMAD.MOV.U32 R9, RZ, RZ, R12 ;  /* 0x000000ffff097224 */ /* 0x001fe400078e000c */
[----:B------:R-:W-:Y:S02]  /*21e70*/  IMAD.MOV.U32 R8, RZ, RZ, R13 ;  /* 0x000000ffff087224 */ /* 0x000fe400078e000d */
[----:B------:R-:W0:Y:S04]  /*21e80*/  LDSM.16.M88.4 R12, [R0+UR7+0x25400] ;  /* 0x02540007000c783b */ /* 0x000e280008000200 */
[----:B0-----:R0:W-:Y:S01]  /*21e90*/  STL.64 [R1+0x1e0], R12 ;  /* 0x0001e00c01007387 */ /* 0x0011e20000100a00 */
[----:B------:R-:W-:-:S03]  /*21ea0*/  IMAD.MOV.U32 R22, RZ, RZ, R12 ;  /* 0x000000ffff167224 */ /* 0x000fc600078e000c */
[----:B------:R1:W-:Y:S01]  /*21eb0*/  STL.64 [R1+0x1e8], R14 ;  /* 0x0001e80e01007387 */ /* 0x0003e20000100a00 */
[----:B------:R-:W-:-:S03]  /*21ec0*/  IMAD.MOV.U32 R20, RZ, RZ, R13 ;  /* 0x000000ffff147224 */ /* 0x000fc600078e000d */
[----:B0-----:R-:W3:Y:S04]  /*21ed0*/  LDL.LU R12, [R1+0x600] ;  /* 0x00060000010c7983 */ /* 0x001ee80000300800 */
[----:B------:R-:W3:Y:S04]  /*21ee0*/  LDL.LU R13, [R1+0x604] ;  /* 0x00060400010d7983 */ /* 0x000ee80000300800 */
[----:B------:R-:W1:Y:S04]  /*21ef0*/  LDL.LU R11, [R1+0x608] ;  /* 0x00060800010b7983 */ /* 0x000e680000300800 */
[----:B------:R-:W3:Y:S01]  /*21f00*/  LDL.LU R10, [R1+0x60c] ;  /* 0x00060c00010a7983 */ /* 0x000ee20000300800 */
[----:B------:R-:W-:-:S02]  /*21f10*/  F2FP.F16.E4M3.UNPACK_B R2, R2 ;  /* 0x00000002ff02723e */ /* 0x000fc400020006ff */
[----:B------:R-:W-:Y:S01]  /*21f20*/  F2FP.F16.E4M3.UNPACK_B R3, R3 ;  /* 0x00000003ff03723e */ /* 0x000fe200020006ff */
[----:B------:R-:W3:Y:S04]  /*21f30*/  LDL.LU R16, [R1+0x5e0] ;  /* 0x0005e00001107983 */ /* 0x000ee80000300800 */
[----:B------:R-:W3:Y:S04]  /*21f40*/  LDL.LU R17, [R1+0x5e4] ;  /* 0x0005e40001117983 */ /* 0x000ee80000300800 */
[----:B------:R-:W3:Y:S04]  /*21f50*/  LDL.LU R18, [R1+0x5e8] ;  /* 0x0005e80001127983 */ /* 0x000ee80000300800 */
[----:B------:R-:W3:Y:S01]  /*21f60*/  LDL.LU R19, [R1+0x5ec] ;  /* 0x0005ec0001137983 */ /* 0x000ee20000300800 */
[C---:B----4-:R-:W-:Y:S01]  /*21f70*/  FMUL R6, R23.reuse, R6 ;  /* 0x0000000617067220 */ /* 0x050fe20000400000 */
[----:B-----5:R-:W-:Y:S01]  /*21f80*/  FMUL R7, R23, R7 ;  /* 0x0000000717077220 */ /* 0x020fe20000400000 */
[C---:B--2---:R-:W-:Y:S01]  /*21f90*/  FMUL R4, R21.reuse, R4 ;  /* 0x0000000415047220 */ /* 0x044fe20000400000 */
[----:B---3--:R-:W-:-:S07]  /*21fa0*/  FMUL R5, R21, R5 ;  /* 0x0000000515057220 */ /* 0x008fce0000400000 */
[----:B------:R-:W-:Y:S01]  /*21fb0*/  HMMA.16816.F32 R4, R24, R2, R4 ;  /* 0x000000021804723c */ /* 0x000fe20000001804 */
[----:B------:R-:W-:Y:S02]  /*21fc0*/  F2FP.F16.E4M3.UNPACK_B R2, R9 ;  /* 0x00000009ff02723e */ /* 0x000fe400020006ff */
[----:B------:R-:W-:-:S15]  /*21fd0*/  F2FP.F16.E4M3.UNPACK_B R3, R8 ;  /* 0x00000008ff03723e */ /* 0x000fde00020006ff */
[----:B------:R-:W-:Y:S01]  /*21fe0*/  NOP ;  /* 0x0000000000007918 */ /* 0x000fe20000000000 */
[----:B------:R0:W-:Y:S04]  /*21ff0*/  STL [R1+0x1214], R6 ;  /* 0x0012140601007387 */ /* 0x0001e80000100800 */
[----:B------:R2:W-:Y:S04]  /*22000*/  STL [R1+0x1210], R7 ;  /* 0x0012100701007387 */ /* 0x0005e80000100800 */
[----:B------:R-:W3:Y:S04]  /*22010*/  LDL.LU R8, [R1+0x5c0] ;  /* 0x0005c00001087983 */ /* 0x000ee80000300800 */
[----:B------:R-:W4:Y:S01]  /*22020*/  LDL.LU R9, [R1+0x5c4] ;  /* 0x0005c40001097983 */ /* 0x000f220000300800 */
[C---:B------:R-:W-:Y:S01]  /*22030*/  FMUL R12, R21.reuse, R12 ;  /* 0x0000000c150c7220 */ /* 0x040fe20000400000 */
[----:B------:R-:W-:Y:S01]  /*22040*/  FMUL R13, R21, R13 ;  /* 0x0000000d150d7220 */ /* 0x000fe20000400000 */
[C---:B-1----:R-:W-:Y:S01]  /*22050*/  FMUL R14, R23.reuse, R11 ;  /* 0x0000000b170e7220 */ /* 0x042fe20000400000 */
[----:B------:R-:W-:-:S02]  /*22060*/  FMUL R15, R23, R10 ;  /* 0x0000000a170f7220 */ /* 0x000fc40000400000 */
[----:B------:R-:W5:Y:S04]  /*22070*/  LDL.LU R10, [R1+0x5c8] ;  /* 0x0005c800010a7983 */ /* 0x000f680000300800 */
[----:B------:R-:W5:Y:S01]  /*22080*/  LDL.LU R11, [R1+0x5cc] ;  /* 0x0005cc00010b7983 */ /* 0x000f620000300800 */
[----:B------:R-:W-:Y:S01]  /*22090*/  HMMA.16816.F32 R12, R24, R2, R12 ;  /* 0x00000002180c723c */ /* 0x000fe2000000180c */
[----:B------:R-:W-:Y:S02]  /*220a0*/  F2FP.F16.E4M3.UNPACK_B R3, R20 ;  /* 0x00000014ff03723e */ /* 0x000fe400020006ff */
[----:B------:R-:W-:-:S15]  /*220b0*/  F2FP.F16.E4M3.UNPACK_B R2, R22 ;  /* 0x00000016ff02723e */ /* 0x000fde00020006ff */
[----:B------:R-:W-:Y:S01]  /*220c0*/  NOP ;  /* 0x0000000000007918 */ /* 0x000fe20000000000 */
[----:B------:R-:W-:Y:S04]  /*220d0*/  STL.64 [R1+0x1220], R14 ;  /* 0x0012200e01007387 */ /* 0x000fe80000100a00 */
[----:B------:R-:W-:Y:S04]  /*220e0*/  STL.64 [R1+0x1218], R12 ;  /* 0x0012180c01007387 */ /* 0x000fe80000100a00 */
[----:B------:R-:W5:Y:S04]  /*220f0*/  LDL.LU R20, [R1+0x540] ;  /* 0x0005400001147983 */ /* 0x000f680000300800 */
[----:B0-----:R-:W5:Y:S04]  /*22100*/  LDL.LU R6, [R1+0x544] ;  /* 0x0005440001067983 */ /* 0x001f680000300800 */
[----:B------:R-:W5:Y:S04]  /*22110*/  LDL.LU R22, [R1+0x548] ;  /* 0x0005480001167983 */ /* 0x000f680000300800 */
[----:B--2---:R-:W2:Y:S04]  /*22120*/  LDL.LU R7, [R1+0x54c] ;  /* 0x00054c0001077983 */ /* 0x004ea80000300800 */
[----:B------:R-:W0:Y:S01]  /*22130*/  LDSM.16.M88.4 R12, [R0+UR7+0x25800] ;  /* 0x02580007000c783b */ /* 0x000e220008000200 */
[C---:B------:R-:W-:Y:S01]  /*22140*/  FMUL R16, R21.reuse, R16 ;  /* 0x0000001015107220 */ /* 0x040fe20000400000 */
[----:B------:R-:W-:Y:S01]  /*22150*/  FMUL R17, R21, R17 ;  /* 0x0000001115117220 */ /* 0x000fe20000400000 */
[C---:B------:R-:W-:Y:S01]  /*22160*/  FMUL R18, R23.reuse, R18 ;  /* 0x0000001217127220 */ /* 0x040fe20000400000 */
[----:B------:R-:W-:Y:S01]  /*22170*/  FMUL R19, R23, R19 ;  /* 0x0000001317137220 */ /* 0x000fe20000400000 */
[----:B0-----:R-:W-:Y:S01]  /*22180*/  IMAD.MOV.U32 R28, RZ, RZ, R12 ;  /* 0x000000ffff1c7224 */ /* 0x001fe200078e000c */
[----:B------:R-:W-:Y:S01]  /*22190*/  STL.64 [R1+0x198], R14 ;  /* 0x0001980e01007387 */ /* 0x000fe20000100a00 */
[----:B------:R-:W-:-:S03]  /*221a0*/  IMAD.MOV.U32 R29, RZ, RZ, R13 ;  /* 0x000000ffff1d7224 */ /* 0x000fc600078e000d */
[----:B------:R-:W0:Y:S01]  /*221b0*/  LDSM.16.M88.4 R12, [R0+UR7+0x27c00] ;  /* 0x027c0007000c783b */ /* 0x000e220008000200 */
[----:B------:R-:W-:Y:S01]  /*221c0*/  HMMA.16816.F32 R16, R24, R2, R16 ;  /* 0x000000021810723c */ /* 0x000fe20000001810 */
[----:B------:R-:W-:Y:S02]  /*221d0*/  F2FP.F16.E4M3.UNPACK_B R2, R28 ;  /* 0x0000001cff02723e */ /* 0x000fe400020006ff */
[----:B------:R-:W-:Y:S01]  /*221e0*/  F2FP.F16.E4M3.UNPACK_B R3, R29 ;  /* 0x0000001dff03723e */ /* 0x000fe200020006ff */
[----:B0-----:R-:W-:Y:S04]  /*221f0*/  STL.64 [R1+0x230], R12 ;  /* 0x0002300c01007387 */ /* 0x001fe80000100a00 */
[----:B------:R0:W-:Y:S04]  /*22200*/  STL.64 [R1+0x238], R14 ;  /* 0x0002380e01007387 */ /* 0x0001e80000100a00 */
[----:B0-----:R-:W2:Y:S01]  /*22210*/  LDL.LU.64 R14, [R1+0x1220] ;  /* 0x00122000010e7983 */ /* 0x001ea20000300a00 */
[C---:B---3--:R-:W-:Y:S01]  /*22220*/  FMUL R8, R21.reuse, R8 ;  /* 0x0000000815087220 */ /* 0x048fe20000400000 */
[----:B----4-:R-:W-:Y:S01]  /*22230*/  FMUL R9, R21, R9 ;  /* 0x0000000915097220 */ /* 0x010fe20000400000 */
[C---:B-----5:R-:W-:Y:S01]  /*22240*/  FMUL R10, R23.reuse, R10 ;  /* 0x0000000a170a7220 */ /* 0x060fe20000400000 */
[----:B------:R-:W-:-:S07]  /*22250*/  FMUL R11, R23, R11 ;  /* 0x0000000b170b7220 */ /* 0x000fce0000400000 */
[C---:B------:R-:W-:Y:S01]  /*22260*/  HMMA.16816.F32 R8, R24.reuse, R2, R8 ;  /* 0x000000021808723c */ /* 0x040fe20000001808 */
[----:B------:R-:W-:Y:S02]  /*22270*/  IMAD.MOV.U32 R2, RZ, RZ, R12 ;  /* 0x000000ffff027224 */ /* 0x000fe400078e000c */
[----:B------:R-:W-:Y:S02]  /*22280*/  IMAD.MOV.U32 R3, RZ, RZ, R13 ;  /* 0x000000ffff037224 */ /* 0x000fe400078e000d */
[----:B------:R-:W3:Y:S01]  /*22290*/  LDL.LU.64 R12, [R1+0x1218] ;  /* 0x00121800010c7983 */ /* 0x000ee20000300a00 */
[----:B------:R-:W-:Y:S02]  /*222a0*/  F2FP.F16.E4M3.UNPACK_B R2, R2 ;  /* 0x00000002ff02723e */ /* 0x000fe400020006ff */
[----:B------:R-:W-:Y:S01]  /*222b0*/  F2FP.F16.E4M3.UNPACK_B R3, R3 ;  /* 0x00000003ff03723e */ /* 0x000fe200020006ff */
[----:B------:R0:W-:Y:S01]  /*222c0*/  STL [R1+0xfa0], R0 ;  /* 0x000fa00001007387 */ /* 0x0001e20000100800 */
[C---:B------:R-:W-:Y:S01]  /*222d0*/  FMUL R20, R21.reuse, R20 ;  /* 0x0000001415147220 */ /* 0x040fe20000400000 */
[----:B------:R-:W-:Y:S01]  /*222e0*/  FMUL R21, R21, R6 ;  /* 0x0000000615157220 */ /* 0x000fe20000400000 */
[C---:B------:R-:W-:Y:S01]  /*222f0*/  FMUL R22, R23.reuse, R22 ;  /* 0x0000001617167220 */ /* 0x040fe20000400000 */
[----:B--2---:R-:W-:Y:S01]  /*22300*/  FMUL R23, R23, R7 ;  /* 0x0000000717177220 */ /* 0x004fe20000400000 */
[----:B0-----:R-:W2:Y:S04]  /*22310*/  LDL.LU R0, [R1+0x1a4] ;  /* 0x0001a40001007983 */ /* 0x001ea80000300800 */
[----:B------:R-:W4:Y:S04]  /*22320*/  LDL.LU R6, [R1+0x1214] ;  /* 0x0012140001067983 */ /* 0x000f280000300800 */
[----:B------:R-:W4:Y:S01]  /*22330*/  LDL.LU R7, [R1+0x1210] ;  /* 0x0012100001077983 */ /* 0x000f220000300800 */
[----:B------:R-:W-:Y:S03]  /*22340*/  HMMA.16816.F32 R24, R24, R2, R20 ;  /* 0x000000021818723c */ /* 0x000fe60000001814 */
[----:B------:R-:W4:Y:S04]  /*22350*/  LDL.LU.64 R22, [R1+0x1208] ;  /* 0x0012080001167983 */ /* 0x000f280000300a00 */
[----:B------:R-:W4:Y:S04]  /*22360*/  LDL.LU.64 R20, [R1+0x1200] ;  /* 0x0012000001147983 */ /* 0x000f280000300a00 */
[----:B------:R-:W5:Y:S04]  /*22370*/  LDL.LU R2, [R1+0x150] ;  /* 0x0001500001027983 */ /* 0x000f680000300800 */
[----:B------:R-:W2:Y:S01]  /*22380*/  LDL.LU R3, [R1+0x154] ;  /* 0x0001540001037983 */ /* 0x000ea20000300800 */
[----:B-----5:R-:W-:-:S02]  /*22390*/  F2FP.F16.E4M3.UNPACK_B R2, R2.H1 ;  /* 0x00000002ff02723e */ /* 0x020fc400030006ff */
[----:B--2---:R-:W-:-:S07]  /*223a0*/  F2FP.F16.E4M3.UNPACK_B R3, R3.H1 ;  /* 0x00000003ff03723e */ /* 0x004fce00030006ff */
[----:B----4-:R-:W-:-:S15]  /*223b0*/  HMMA.16816.F32 R4, R20, R2, R4 ;  /* 0x000000021404723c */ /* 0x010fde0000001804 */
[----:B------:R-:W-:-:S04]  /*223c0*/  NOP ;  /* 0x0000000000007918 */ /* 0x000fc80000000000 */
[----:B------:R0:W-:Y:S04]  /*223d0*/  STL.64 [R1+0x10], R4 ;  /* 0x0000100401007387 */ /* 0x0001e80000100a00 */
[----:B------:R1:W-:Y:S04]  /*223e0*/  STL.64 [R1+0x18], R6 ;  /* 0x0000180601007387 */ /* 0x0003e80000100a00 */
[----:B0-----:R-:W2:Y:S04]  /*223f0*/  LDL.LU R5, [R1+0x1a0] ;  /* 0x0001a00001057983 */ /* 0x001ea80000300800 */
[----:B-1----:R-:W4:Y:S04]  /*22400*/  LDL.LU R6, [R1+0x1e0] ;  /* 0x0001e00001067983 */ /* 0x002f280000300800 */
[----:B------:R-:W5:Y:S01]  /*22410*/  LDL.LU R7, [R1+0x1e4] ;  /* 0x0001e40001077983 */ /* 0x000f620000300800 */
[----:B------:R-:W-:-:S03]  /*22420*/  F2FP.F16.E4M3.UNPACK_B R3, R0.H1 ;  /* 0x00000000ff03723e */ /* 0x000fc600030006ff */
[----:B------:R-:W5:Y:S01]  /*22430*/  LDL.LU R0, [R1+0x414] ;  /* 0x0004140001007983 */ /* 0x000f620000300800 */
[----:B--2---:R-:W-:-:S03]  /*22440*/  F2FP.F16.E4M3.UNPACK_B R2, R5.H1 ;  /* 0x00000005ff02723e */ /* 0x004fc600030006ff */
[----:B------:R-:W2:Y:S04]  /*22450*/  LDL.LU R5, [R1+0x400] ;  /* 0x0004000001057983 */ /* 0x000ea80000300800 */
[----:B---3--:R-:W-:Y:S01]  /*22460*/  HMMA.16816.F32 R12, R20, R2, R12 ;  /* 0x00000002140c723c */ /* 0x008fe2000000180c */
[----:B----4-:R-:W-:Y:S02]  /*22470*/  F2FP.F16.E4M3.UNPACK_B R2, R6.H1 ;  /* 0x00000006ff02723e */ /* 0x010fe400030006ff */
[----:B-----5:R-:W-:-:S07]  /*22480*/  F2FP.F16.E4M3.UNPACK_B R3, R7.H1 ;  /* 0x00000007ff03723e */ /* 0x020fce00030006ff */
[----:B------:R-:W-:Y:S01]  /*22490*/  HMMA.16816.F32 R16, R20, R2, R16 ;  /* 0x000000021410723c */ /* 0x000fe20000001810 */
[----:B------:R-:W-:-:S08]  /*224a0*/  F2FP.F16.E4M3.UNPACK_B R2, R28.H1 ;  /* 0x0000001cff02723e */ /* 0x000fd000030006ff */
[----:B------:R-:W-:Y:S04]  /*224b0*/  STL.64 [R1], R12 ;  /* 0x0000000c01007387 */ /* 0x000fe80000100a00 */
[----:B------:R0:W-:Y:S01]  /*224c0*/  STL.64 [R1+0x8], R14 ;  /* 0x0000080e01007387 */ /* 0x0001e20000100a00 */
[----:B------:R-:W-:-:S03]  /*224d0*/  F2FP.F16.E4M3.UNPACK_B R3, R29.H1 ;  /* 0x0000001dff03723e */ /* 0x000fc600030006ff */
[----:B0-----:R-:W3:Y:S04]  /*224e0*/  LDL R15, [R1+0x4c4] ;  /* 0x0004c400010f7983 */ /* 0x001ee80000100800 */
[----:B------:R-:W4:Y:S04]  /*224f0*/  LDL.LU R14, [R1+0x350] ;  /* 0x00035000010e7983 */ /* 0x000f280000300800 */
[----:B------:R0:W-:Y:S01]  /*22500*/  STL.64 [R1+0x1100], R18 ;  /* 0x0011001201007387 */ /* 0x0001e20000100a00 */
[----:B------:R-:W-:Y:S03]  /*22510*/  HMMA.16816.F32 R8, R20, R2, R8 ;  /* 0x000000021408723c */ /* 0x000fe60000001808 */
[----:B0-----:R-:W5:Y:S04]  /*22520*/  LDL.LU R18, [R1+0x404] ;  /* 0x0004040001127983 */ /* 0x001f680000300800 */
[----:B------:R0:W-:Y:S04]  /*22530*/  STL.64 [R1+0x10f8], R16 ;  /* 0x0010f81001007387 */ /* 0x0001e80000100a00 */
[----:B------:R-:W2:Y:S04]  /*22540*/  LDL.LU R28, [R1+0x11fc] ;  /* 0x0011fc00011c7983 */ /* 0x000ea80000300800 */
[----:B0-----:R-:W2:Y:S04]  /*22550*/  LDL.LU R17, [R1+0x354] ;  /* 0x0003540001117983 */ /* 0x001ea80000300800 */
[----:B------:R-:W2:Y:S04]  /*22560*/  LDL.LU R16, [R1+0x340] ;  /* 0x0003400001107983 */ /* 0x000ea80000300800 */
[----:B------:R-:W2:Y:S04]  /*22570*/  LDL.LU R29, [R1+0x344] ;  /* 0x00034400011d7983 */ /* 0x000ea80000300800 */
[----:B------:R-:W2:Y:S04]  /*22580*/  LDL.LU R13, [R1+0x41c] ;  /* 0x00041c00010d7983 */ /* 0x000ea80000300800 */
[----:B------:R-:W2:Y:S04]  /*22590*/  LDL.LU R4, [R1+0x408] ;  /* 0x0004080001047983 */ /* 0x000ea80000300800 */
[----:B------:R-:W2:Y:S04]  /*225a0*/  LDL.LU R12, [R1+0x40c] ;  /* 0x00040c00010c7983 */ /* 0x000ea80000300800 */
[----:B------:R-:W2:Y:S04]  /*225b0*/  LDL.LU R7, [R1+0x358] ;  /* 0x0003580001077983 */ /* 0x000ea80000300800 */
[----:B------:R-:W2:Y:S04]  /*225c0*/  LDL.LU R19, [R1+0x348] ;  /* 0x0003480001137983 */ /* 0x000ea80000300800 */
[----:B------:R-:W2:Y:S04]  /*225d0*/  LDL R6, [R1+0x4c0] ;  /* 0x0004c00001067983 */ /* 0x000ea80000100800 */
[----:B------:R-:W3:Y:S04]  /*225e0*/  LDL.LU R3, [R1+0x410] ;  /* 0x0004100001037983 */ /* 0x000ee80000300800 */
[----:B------:R0:W-:Y:S04]  /*225f0*/  STL [R1+0x11e8], R8 ;  /* 0x0011e80801007387 */ /* 0x0001e80000100800 */
[----:B0-----:R-:W2:Y:S04]  /*22600*/  LDL.LU R8, [R1+0x35c] ;  /* 0x00035c0001087983 */ /* 0x001ea80000300800 */
[----:B------:R0:W-:Y:S04]  /*22610*/  STL [R1+0x1110], R9 ;  /* 0x0011100901007387 */ /* 0x0001e80000100800 */
[----:B0-----:R-:W4:Y:S04]  /*22620*/  LDL.LU R9, [R1+0x418] ;  /* 0x0004180001097983 */ /* 0x001f280000300800 */
[----:B------:R-:W-:Y:S04]  /*22630*/  STL [R1+0x110c], R10 ;  /* 0x00110c0a01007387 */ /* 0x000fe80000100800 */
[----:B------:R0:W-:Y:S01]  /*22640*/  STL [R1+0x1108], R11 ;  /* 0x0011080b01007387 */ /* 0x0001e20000100800 */
[----:B---3--:R-:W-:-:S04]  /*22650*/  FFMA R2, R3, UR13, -R15 ;  /* 0x0000000d03027c23 */ /* 0x008fc8000800080f */
[----:B------:R-:W-:Y:S01]  /*22660*/  FMUL R3, R2, 1.4426950216293334961 ;  /* 0x3fb8aa3b02037820 */ /* 0x000fe20000400000 */
[----:B------:R-:W-:-:S03]  /*22670*/  FFMA R2, R0, UR13, -R15 ;  /* 0x0000000d00027c23 */ /* 0x000fc6000800080f */
[----:B------:R1:W-:Y:S02]  /*22680*/  MUFU.EX2 R0, R3 ;  /* 0x0000000300007308 */ /* 0x0003e40000000800 */
[----:B-1----:R-:W-:Y:S01]  /*22690*/  FMUL R3, R2, 1.4426950216293334961 ;  /* 0x3fb8aa3b02037820 */ /* 0x002fe20000400000 */
[----:B--2---:R-:W-:-:S05]  /*226a0*/  FFMA R2, R5, UR13, -R15 ;  /* 0x0000000d05027c23 */ /* 0x004fca000800080f */
[----:B------:R1:W2:Y:S02]  /*226b0*/  MUFU.EX2 R5, R3 ;  /* 0x0000000300057308 */ /* 0x0002a40000000800 */
[----:B-1----:R-:W-:Y:S01]  /*226c0*/  FMUL R3, R2, 1.4426950216293334961 ;  /* 0x3fb8aa3b02037820 */ /* 0x002fe20000400000 */
[----:B-----5:R-:W-:-:S05]  /*226d0*/  FFMA R2, R18, UR13, -R15 ;  /* 0x0000000d12027c23 */ /* 0x020fca000800080f */
[----:B------:R1:W3:Y:S02]  /*226e0*/  MUFU.EX2 R18, R3 ;  /* 0x0000000300127308 */ /* 0x0002e40000000800 */
[----:B-1----:R-:W-:Y:S01]  /*226f0*/  FMUL R3, R2, 1.4426950216293334961 ;  /* 0x3fb8aa3b02037820 */ /* 0x002fe20000400000 */
[----:B----4-:R-:W-:-:S05]  /*22700*/  FFMA R2, R14, UR13, -R15 ;  /* 0x0000000d0e027c23 */ /* 0x010fca000800080f */
[----:B------:R1:W4:Y:S02]  /*22710*/  MUFU.EX2 R14, R3 ;  /* 0x00000003000e7308 */ /* 0x0003240000000800 */
[----:B-1----:R-:W-:Y:S01]  /*22720*/  FMUL R3, R2, 1.4426950216293334961 ;  /* 0x3fb8aa3b02037820 */ /* 0x002fe20000400000 */
[----:B------:R-:W-:-:S05]  /*22730*/  FFMA R2, R17, UR13, -R15 ;  /* 0x0000000d11027c23 */ /* 0x000fca000800080f */
[----:B------:R1:W5:Y:S01]  /*22740*/  MUFU.EX2 R17, R3 ;  /* 0x0000000300117308 */ /* 0x0003620000000800 */
[----:B--2---:R2:W-:Y:S04]  /*22750*/  STL [R1+0x1a4], R5 ;  /* 0x0001a40501007387 */ /* 0x0045e80000100800 */
[----:B---3--:R-:W-:Y:S04]  /*22760*/  STL [R1+0x1e0], R18 ;  /* 0x0001e01201007387 */ /* 0x008fe80000100800 */
[----:B----4-:R-:W-:Y:S01]  /*22770*/  STL [R1+0x5a4], R14 ;  /* 0x0005a40e01007387 */ /* 0x010fe20000100800 */
[----:B-1----:R-:W-:Y:S01]  /*22780*/  FMUL R3, R2, 1.4426950216293334961 ;  /* 0x3fb8aa3b02037820 */ /* 0x002fe20000400000 */
[----:B------:R-:W-:-:S03]  /*22790*/  FFMA R2, R16, UR13, -R15 ;  /* 0x0000000d10027c23 */ /* 0x000fc6000800080f */
[----:B------:R1:W3:Y:S01]  /*227a0*/  MUFU.EX2 R16, R3 ;  /* 0x0000000300107308 */ /* 0x0002e20000000800 */
[----:B-----5:R-:W-:Y:S01]  /*227b0*/  STL [R1+0x5f0], R17 ;  /* 0x0005f01101007387 */ /* 0x020fe20000100800 */
[----:B-1----:R-:W-:Y:S01]  /*227c0*/  FMUL R3, R2, 1.4426950216293334961 ;  /* 0x3fb8aa3b02037820 */ /* 0x002fe20000400000 */
[----:B------:R-:W-:Y:S02]  /*227d0*/  FFMA R2, R29, UR13, -R15 ;  /* 0x0000000d1d027c23 */ /* 0x000fe4000800080f */
[----:B------:R-:W4:Y:S03]  /*227e0*/  LDL.LU R29, [R1+0x34c] ;  /* 0x00034c00011d7983 */ /* 0x000f260000300800 */
[----:B------:R1:W5:Y:S02]  /*227f0*/  MUFU.EX2 R15, R3 ;  /* 0x00000003000f7308 */ /* 0x0003640000000800 */
[----:B-1----:R-:W-:Y:S01]  /*22800*/  FMUL R3, R2, 1.4426950216293334961 ;  /* 0x3fb8aa3b02037820 */ /* 0x002fe20000400000 */
[----:B------:R-:W-:-:S05]  /*22810*/  FFMA R2, R9, UR13, -R6 ;  /* 0x0000000d09027c23 */ /* 0x000fca0008000806 */
[----:B0-----:R0:W1:Y:S02]  /*22820*/  MUFU.EX2 R11, R3 ;  /* 0x00000003000b7308 */ /* 0x0010640000000800 */
[----:B0-----:R-:W-:Y:S01]  /*22830*/  FMUL R3, R2, 1.4426950216293334961 ;  /* 0x3fb8aa3b02037820 */ /* 0x001fe20000400000 */
[----:B------:R-:W-:-:S05]  /*22840*/  FFMA R2, R13, UR13, -R6 ;  /* 0x0000000d0d027c23 */ /* 0x000fca0008000806 */
[----:B------:R0:W1:Y:S02]  /*22850*/  MUFU.EX2 R13, R3 ;  /* 0x00000003000d7308 */ /* 0x0000640000000800 */
        /* <DEDUP_REMOVED lines=15> */
[----:B0-----:R-:W-:-:S06]  /*22950*/  FMUL R3, R2, 1.4426950216293334961 ;  /* 0x3fb8aa3b02037820 */ /* 0x001fcc0000400000 */
[----:B------:R0:W0:Y:S01]  /*22960*/  MUFU.EX2 R8, R3 ;  /* 0x0000000300087308 */ /* 0x0000220000000800 */
[----:B---3--:R-:W-:Y:S04]  /*22970*/  STL [R1+0x5dc], R16 ;  /* 0x0005dc1001007387 */ /* 0x008fe80000100800 */
[----:B-----5:R-:W-:Y:S04]  /*22980*/  STL [R1+0x618], R15 ;  /* 0x0006180f01007387 */ /* 0x020fe80000100800 */
[----:B-1----:R-:W-:Y:S04]  /*22990*/  STL [R1+0x614], R11 ;  /* 0x0006140b01007387 */ /* 0x002fe80000100800 */
[----:B------:R-:W-:Y:S01]  /*229a0*/  STL [R1+0x170], R13 ;  /* 0x0001700d01007387 */ /* 0x000fe20000100800 */
[----:B--2---:R-:W-:-:S03]  /*229b0*/  F2FP.SATFINITE.E4M3.F32.PACK_AB_MERGE_C R5, R5, R0, RZ ;  /* 0x000000000505723e */ /* 0x004fc600048070ff */
[----:B------:R1:W-:Y:S04]  /*229c0*/  STL [R1+0x1a0], R4 ;  /* 0x0001a00401007387 */ /* 0x0003e80000100800 */
[----:B------:R-:W-:Y:S01]  /*229d0*/  STL [R1+0x5a0], R12 ;  /* 0x0005a00c01007387 */ /* 0x000fe20000100800 */
[----:B0-----:R-:W-:-:S03]  /*229e0*/  F2FP.SATFINITE.E4M3.F32.PACK_AB_MERGE_C R3, R14, R18, RZ ;  /* 0x000000120e03723e */ /* 0x001fc600048070ff */
[----:B------:R-:W-:Y:S04]  /*229f0*/  STL [R1+0x5d0], R7 ;  /* 0x0005d00701007387 */ /* 0x000fe80000100800 */
[----:B------:R-:W-:Y:S01]  /*22a00*/  STL [R1+0x5bc], R10 ;  /* 0x0005bc0a01007387 */ /* 0x000fe20000100800 */
[----:B------:R-:W-:Y:S02]  /*22a10*/  F2FP.F16.E4M3.UNPACK_B R5, R5 ;  /* 0x00000005ff05723e */ /* 0x000fe400020006ff */
[----:B------:R-:W-:Y:S01]  /*22a20*/  F2FP.F16.E4M3.UNPACK_B R3, R3 ;  /* 0x00000003ff03723e */ /* 0x000fe200020006ff */
[----:B------:R-:W-:Y:S04]  /*22a30*/  STL [R1+0x5d8], R9 ;  /* 0x0005d80901007387 */ /* 0x000fe80000100800 */
[----:B------:R-:W-:Y:S04]  /*22a40*/  STL [R1+0xfa4], R0 ;  /* 0x000fa40001007387 */ /* 0x000fe80000100800 */
[----:B------:R-:W-:Y:S01]  /*22a50*/  STL [R1+0x5d4], R8 ;  /* 0x0005d40801007387 */ /* 0x000fe20000100800 */
[----:B-1----:R-:W-:-:S02]  /*22a60*/  F2FP.SATFINITE.E4M3.F32.PACK_AB_MERGE_C R4, R4, R13, RZ ;  /* 0x0000000d0404723e */ /* 0x002fc400048070ff */
[----:B------:R-:W-:Y:S02]  /*22a70*/  SEL R14, R5, R3, !P2 ;  /* 0x00000003050e7207 */ /* 0x000fe40005000000 */
[----:B------:R-:W-:Y:S02]  /*22a80*/  SEL R13, R3, R5, !P2 ;  /* 0x00000005030d7207 */ /* 0x000fe40005000000 */
[----:B------:R-:W-:Y:S01]  /*22a90*/  F2FP.SATFINITE.E4M3.F32.PACK_AB_MERGE_C R5, R16, R17, RZ ;  /* 0x000000111005723e */ /* 0x000fe200048070ff */
[----:B----4-:R-:W-:-:S04]  /*22aa0*/  FFMA R2, R29, UR13, -R6 ;  /* 0x0000000d1d027c23 */ /* 0x010fc80008000806 */
[----:B------:R-:W-:-:S04]  /*22ab0*/  FMUL R2, R2, 1.4426950216293334961 ;  /* 0x3fb8aa3b02027820 */ /* 0x000fc80000400000 */
[----:B------:R-:W0:Y:S02]  /*22ac0*/  MUFU.EX2 R6, R2 ;  /* 0x0000000200067308 */ /* 0x000e240000000800 */
[----:B0-----:R-:W-:Y:S04]  /*22ad0*/  STL [R1+0x610], R6 ;  /* 0x0006100601007387 */ /* 0x001fe80000100800 */
[----:B------:R-:W2:Y:S04]  /*22ae0*/  LDL R29, [R1+0x370] ;  /* 0x00037000011d7983 */ /* 0x000ea80000100800 */
[----:B------:R-:W3:Y:S04]  /*22af0*/  LDL.LU R16, [R1+0x300] ;  /* 0x0003000001107983 */ /* 0x000ee80000300800 */
[----:B------:R-:W3:Y:S04]  /*22b00*/  LDL.LU R17, [R1+0x304] ;  /* 0x0003040001117983 */ /* 0x000ee80000300800 */
[----:B------:R-:W4:Y:S01]  /*22b10*/  LDL.LU R18, [R1+0x308] ;  /* 0x0003080001127983 */ /* 0x000f220000300800 */
[----:B------:R-:W-:-:S03]  /*22b20*/  IMAD.MOV.U32 R19, RZ, RZ, R28 ;  /* 0x000000ffff137224 */ /* 0x000fc600078e001c */
[----:B------:R-:W5:Y:S01]  /*22b30*/  LDL R28, [R1+0x374] ;  /* 0x00037400011c7983 */ /* 0x000f620000100800 */
[----:B------:R-:W-:-:S03]  /*22b40*/  F2FP.SATFINITE.E4M3.F32.PACK_AB_MERGE_C R3, R11, R15, RZ ;  /* 0x0000000f0b03723e */ /* 0x000fc600048070ff */
[----:B----4-:R-:W-:Y:S04]  /*22b50*/  STL.64 [R1+0x11e0], R18 ;  /* 0x0011e01201007387 */ /* 0x010fe80000100a00 */
[----:B---3--:R0:W-:Y:S04]  /*22b60*/  STL.64 [R1+0x11d8], R16 ;  /* 0x0011d81001007387 */ /* 0x0081e80000100a00 */
[----:B0-----:R-:W3:Y:S04]  /*22b70*/  LDL.LU R16, [R1+0x330] ;  /* 0x0003300001107983 */ /* 0x001ee80000300800 */
[----:B------:R-:W3:Y:S04]  /*22b80*/  LDL.LU R17, [R1+0x334] ;  /* 0x0003340001117983 */ /* 0x000ee80000300800 */
[----:B------:R-:W3:Y:S04]  /*22b90*/  LDL.LU R18, [R1+0x338] ;  /* 0x0003380001127983 */ /* 0x000ee80000300800 */
[----:B------:R-:W3:Y:S04]  /*22ba0*/  LDL.LU R19, [R1+0x33c] ;  /* 0x00033c0001137983 */ /* 0x000ee80000300800 */
[----:B------:R-:W4:Y:S01]  /*22bb0*/  LDL R11, [R1+0x3ac] ;  /* 0x0003ac00010b7983 */ /* 0x000f220000100800 */
[----:B------:R-:W-:-:S02]  /*22bc0*/  F2FP.SATFINITE.E4M3.F32.PACK_AB_MERGE_C R2, R7, R12, RZ ;  /* 0x0000000c0702723e */ /* 0x000fc400048070ff */
[----:B------:R-:W-:Y:S02]  /*22bd0*/  F2FP.F16.E4M3.UNPACK_B R4, R4 ;  /* 0x00000004ff04723e */ /* 0x000fe400020006ff */
[----:B------:R-:W-:-:S04]  /*22be0*/  F2FP.F16.E4M3.UNPACK_B R2, R2 ;  /* 0x00000002ff02723e */ /* 0x000fc800020006ff */
[----:B------:R-:W-:Y:S02]  /*22bf0*/  SEL R12, R4, R2, !P2 ;  /* 0x00000002040c7207 */ /* 0x000fe40005000000 */
[----:B------:R-:W-:Y:S02]  /*22c00*/  SEL R7, R2, R4, !P2 ;  /* 0x0000000402077207 */ /* 0x000fe40005000000 */
[----:B------:R-:W-:Y:S01]  /*22c10*/  F2FP.SATFINITE.E4M3.F32.PACK_AB_MERGE_C R4, R9, R10, RZ ;  /* 0x0000000a0904723e */ /* 0x000fe200048070ff */
[----:B----4-:R-:W-:Y:S04]  /*22c20*/  STL [R1+0x11ec], R11 ;  /* 0x0011ec0b01007387 */ /* 0x010fe80000100800 */
[----:B------:R-:W4:Y:S04]  /*22c30*/  LDL R10, [R1+0x3e8] ;  /* 0x0003e800010a7983 */ /* 0x000f280000100800 */
[----:B----4-:R-:W-:Y:S04]  /*22c40*/  STL [R1+0x11f0], R10 ;  /* 0x0011f00a01007387 */ /* 0x010fe80000100800 */
[----:B------:R-:W4:Y:S01]  /*22c50*/  LDL R9, [R1+0x3ec] ;  /* 0x0003ec0001097983 */ /* 0x000f220000100800 */
[----:B------:R-:W-:-:S02]  /*22c60*/  F2FP.SATFINITE.E4M3.F32.PACK_AB_MERGE_C R2, R6, R8, RZ ;  /* 0x000000080602723e */ /* 0x000fc400048070ff */
[----:B------:R-:W-:Y:S02]  /*22c70*/  F2FP.F16.E4M3.UNPACK_B R5, R5 ;  /* 0x00000005ff05723e */ /* 0x000fe400020006ff */
[----:B------:R-:W-:Y:S02]  /*22c80*/  F2FP.F16.E4M3.UNPACK_B R3, R3 ;  /* 0x00000003ff03723e */ /* 0x000fe400020006ff */
[----:B------:R-:W-:Y:S02]  /*22c90*/  F2FP.F16.E4M3.UNPACK_B R4, R4 ;  /* 0x00000004ff04723e */ /* 0x000fe400020006ff */
[----:B------:R-:W-:Y:S02]  /*22ca0*/  F2FP.F16.E4M3.UNPACK_B R2, R2 ;  /* 0x00000002ff02723e */ /* 0x000fe400020006ff */
[----:B------:R-:W-:Y:S01]  /*22cb0*/  SEL R6, R5, R3, !P2 ;  /* 0x0000000305067207 */ /* 0x000fe20005000000 */
[----:B----4-:R-:W-:Y:S04]  /*22cc0*/  STL [R1+0x11f4], R9 ;  /* 0x0011f40901007387 */ /* 0x010fe80000100800 */
[----:B------:R-:W4:Y:S01]  /*22cd0*/  LDL R15, [R1+0x3d8] ;  /* 0x0003d800010f7983 */ /* 0x000f220000100800 */
[----:B------:R-:W-:-:S02]  /*22ce0*/  SEL R5, R3, R5, !P2 ;  /* 0x0000000503057207 */ /* 0x000fc40005000000 */
[----:B------:R-:W-:Y:S02]  /*22cf0*/  SEL R3, R4, R2, !P2 ;  /* 0x0000000204037207 */ /* 0x000fe40005000000 */
[----:B------:R-:W-:Y:S02]  /*22d00*/  SEL R2, R2, R4, !P2 ;  /* 0x0000000402027207 */ /* 0x000fe40005000000 */
[----:B--2---:R0:W1:Y:S04]  /*22d10*/  SHFL.IDX PT, R4, R14, R29, 0x1f ;  /* 0x00001f1d0e047589 */ /* 0x00406800000e0000 */
[----:B------:R2:W0:Y:S04]  /*22d20*/  SHFL.IDX PT, R10, R12, R29, 0x1f ;  /* 0x00001f1d0c0a7589 */ /* 0x00042800000e0000 */
[----:B------:R-:W0:Y:S04]  /*22d30*/  SHFL.IDX PT, R11, R6, R29, 0x1f ;  /* 0x00001f1d060b7589 */ /* 0x000e2800000e0000 */
[----:B------:R0:W-:Y:S04]  /*22d40*/  SHFL.IDX PT, R8, R3, R29, 0x1f ;  /* 0x00001f1d03087589 */ /* 0x0001e800000e0000 */
[----:B-----5:R-:W-:Y:S04]  /*22d50*/  SHFL.IDX PT, R9, R7, R28, 0x1f ;  /* 0x00001f1c07097589 */ /* 0x020fe800000e0000 */
[----:B------:R-:W-:Y:S04]  /*22d60*/  SHFL.IDX PT, R29, R5, R28, 0x1f ;  /* 0x00001f1c051d7589 */ /* 0x000fe800000e0000 */
[----:B----4-:R-:W-:Y:S04]  /*22d70*/  STL [R1+0x11f8], R15 ;  /* 0x0011f80f01007387 */ /* 0x010fe80000100800 */
[----:B------:R4:W5:Y:S04]  /*22d80*/  SHFL.IDX PT, R15, R13, R28, 0x1f ;  /* 0x00001f1c0d0f7589 */ /* 0x00096800000e0000 */
[----:B------:R-:W3:Y:S04]  /*22d90*/  LDL.LU R0, [R1+0x3dc] ;  /* 0x0003dc0001007983 */ /* 0x000ee80000300800 */
[----:B0-----:R-:W3:Y:S04]  /*22da0*/  LDL R14, [R1+0x3a8] ;  /* 0x0003a800010e7983 */ /* 0x001ee80000100800 */
[----:B-1----:R0:W-:Y:S04]  /*22db0*/  STL [R1+0x154], R4 ;  /* 0x0001540401007387 */ /* 0x0021e80000100800 */
[----:B--2---:R-:W2:Y:S04]  /*22dc0*/  LDL R12, [R1+0x3bc] ;  /* 0x0003bc00010c7983 */ /* 0x004ea80000100800 */
[----:B------:R-:W2:Y:S04]  /*22dd0*/  LDL.LU R3, [R1+0x234] ;  /* 0x0002340001037983 */ /* 0x000ea80000300800 */
[----:B------:R-:W-:Y:S04]  /*22de0*/  STL [R1+0x150], R10 ;  /* 0x0001500a01007387 */ /* 0x000fe80000100800 */
[----:B----4-:R-:W4:Y:S04]  /*22df0*/  LDL R13, [R1+0x3b8] ;  /* 0x0003b800010d7983 */ /* 0x010f280000100800 */
[----:B------:R-:W-:Y:S04]  /*22e00*/  STL [R1+0x144], R11 ;  /* 0x0001440b01007387 */ /* 0x000fe80000100800 */
[----:B------:R1:W1:Y:S04]  /*22e10*/  SHFL.IDX PT, R28, R2, R28, 0x1f ;  /* 0x00001f1c021c7589 */ /* 0x00026800000e0000 */
[----:B-----5:R-:W-:Y:S04]  /*22e20*/  STL [R1+0x134], R15 ;  /* 0x0001340f01007387 */ /* 0x020fe80000100800 */
[----:B------:R-:W-:Y:S04]  /*22e30*/  STL [R1+0x140], R8 ;  /* 0x0001400801007387 */ /* 0x000fe80000100800 */
[----:B0-----:R-:W5:Y:S04]  /*22e40*/  LDL.LU R4, [R1+0x310] ;  /* 0x0003100001047983 */ /* 0x001f680000300800 */
[----:B------:R-:W-:Y:S04]  /*22e50*/  STL [R1+0x130], R9 ;  /* 0x0001300901007387 */ /* 0x000fe80000100800 */
[----:B------:R-:W5:Y:S04]  /*22e60*/  LDL.LU R5, [R1+0x314] ;  /* 0x0003140001057983 */ /* 0x000f680000300800 */
[----:B------:R-:W5:Y:S04]  /*22e70*/  LDL.LU R6, [R1+0x318] ;  /* 0x0003180001067983 */ /* 0x000f680000300800 */
[----:B------:R-:W5:Y:S04]  /*22e80*/  LDL.LU R7, [R1+0x31c] ;  /* 0x00031c0001077983 */ /* 0x000f680000300800 */
[----:B-1----:R-:W3:Y:S01]  /*22e90*/  LDL.LU R2, [R1+0x230] ;  /* 0x0002300001027983 */ /* 0x002ee20000300800 */
[----:B--2---:R-:W-:-:S02]  /*22ea0*/  F2FP.F16.E4M3.UNPACK_B R3, R3.H1 ;  /* 0x00000003ff03723e */ /* 0x004fc400030006ff */
[----:B---3--:R-:W-:-:S07]  /*22eb0*/  F2FP.F16.E4M3.UNPACK_B R2, R2.H1 ;  /* 0x00000002ff02723e */ /* 0x008fce00030006ff */
[----:B------:R-:W-:Y:S01]  /*22ec0*/  HMMA.16816.F32 R24, R20, R2, R24 ;  /* 0x000000021418723c */ /* 0x000fe20000001818 */
[----:B------:R-:W2:Y:S04]  /*22ed0*/  LDL R23, [R1+0x154] ;  /* 0x0001540001177983 */ /* 0x000ea80000100800 */
[----:B------:R-:W3:Y:S04]  /*22ee0*/  LDL R2, [R1+0x388] ;  /* 0x0003880001027983 */ /* 0x000ee80000100800 */
[----:B------:R-:W3:Y:S01]  /*22ef0*/  LDL R3, [R1+0x38c] ;  /* 0x00038c0001037983 */ /* 0x000ee20000100800 */
[----:B------:R-:W-:-:S02]  /*22f00*/  SEL R21, R10, R9, !P1 ;  /* 0x000000090a157207 */ /* 0x000fc40004800000 */
[----:B------:R-:W-:-:S07]  /*22f10*/  SEL R22, R11, R29, !P1 ;  /* 0x0000001d0b167207 */ /* 0x000fce0004800000 */
[----:B------:R0:W-:Y:S04]  /*22f20*/  STL [R1+0x10f4], R24 ;  /* 0x0010f41801007387 */ /* 0x0001e80000100800 */
[----:B------:R1:W-:Y:S04]  /*22f30*/  STL [R1+0x10f0], R25 ;  /* 0x0010f01901007387 */ /* 0x0003e80000100800 */
[----:B------:R1:W-:Y:S04]  /*22f40*/  STL [R1+0x10ec], R26 ;  /* 0x0010ec1a01007387 */ /* 0x0003e80000100800 */
[----:B------:R4:W-:Y:S04]  /*22f50*/  STL [R1+0x10e8], R27 ;  /* 0x0010e81b01007387 */ /* 0x0009e80000100800 */
[----:B0-----:R-:W5:Y:S04]  /*22f60*/  LDL.LU R24, [R1+0x320] ;  /* 0x0003200001187983 */ /* 0x001f680000300800 */
[----:B-1----:R-:W5:Y:S04]  /*22f70*/  LDL.LU R25, [R1+0x324] ;  /* 0x0003240001197983 */ /* 0x002f680000300800 */
[----:B------:R-:W5:Y:S04]  /*22f80*/  LDL.LU R26, [R1+0x328] ;  /* 0x00032800011a7983 */ /* 0x000f680000300800 */
[----:B----4-:R-:W5:Y:S01]  /*22f90*/  LDL.LU R27, [R1+0x32c] ;  /* 0x00032c00011b7983 */ /* 0x010f620000300800 */
[----:B--2---:R-:W-:-:S03]  /*22fa0*/  SEL R20, R23, R15, !P1 ;  /* 0x0000000f17147207 */ /* 0x004fc60004800000 */
[----:B------:R-:W2:Y:S04]  /*22fb0*/  LDL.LU R15, [R1+0x11f8] ;  /* 0x0011f800010f7983 */ /* 0x000ea80000300800 */
[----:B------:R-:W4:Y:S01]  /*22fc0*/  LDL.LU R9, [R1+0x11f4] ;  /* 0x0011f40001097983 */ /* 0x000f220000300800 */
[----:B---3--:R-:W-:Y:S02]  /*22fd0*/  F2FP.F16.E4M3.UNPACK_B R2, R2 ;  /* 0x00000002ff02723e */ /* 0x008fe400020006ff */
[----:B------:R-:W-:Y:S01]  /*22fe0*/  F2FP.F16.E4M3.UNPACK_B R3, R3 ;  /* 0x00000003ff03723e */ /* 0x000fe200020006ff */
[----:B------:R-:W3:Y:S01]  /*22ff0*/  LDL.LU R10, [R1+0x11f0] ;  /* 0x0011f000010a7983 */ /* 0x000ee20000300800 */
[----:B------:R-:W-:-:S03]  /*23000*/  SEL R23, R8, R28, !P1 ;  /* 0x0000001c08177207 */ /* 0x000fc60004800000 */
[----:B------:R-:W2:Y:S04]  /*23010*/  LDL.LU R11, [R1+0x11ec] ;  /* 0x0011ec00010b7983 */ /* 0x000ea80000300800 */
[----:B------:R-:W-:Y:S01]  /*23020*/  HMMA.16816.F32 R16, R20, R2, R16 ;  /* 0x000000021410723c */ /* 0x000fe20000001810 */
[----:B------:R-:W-:Y:S04]  /*23030*/  STL [R1+0x10e0], R29 ;  /* 0x0010e01d01007387 */ /* 0x000fe80000100800 */
[----:B------:R-:W4:Y:S04]  /*23040*/  LDL.LU R8, [R1+0x11e8] ;  /* 0x0011e80001087983 */ /* 0x000f280000300800 */
[----:B------:R-:W-:Y:S10]  /*23050*/  STL [R1+0x10e4], R28 ;  /* 0x0010e41c01007387 */ /* 0x000ff40000100800 */
[----:B------:R-:W-:Y:S04]  /*23060*/  STL.64 [R1+0x330], R16 ;  /* 0x0003301001007387 */ /* 0x000fe80000100a00 */
[----:B------:R0:W-:Y:S04]  /*23070*/  STL.64 [R1+0x338], R18 ;  /* 0x0003381201007387 */ /* 0x0001e80000100a00 */
[----:B0-----:R-:W4:Y:S04]  /*23080*/  LDL.LU.64 R18, [R1+0x11e0] ;  /* 0x0011e00001127983 */ /* 0x001f280000300a00 */
[----:B------:R-:W4:Y:S01]  /*23090*/  LDL.LU.64 R16, [R1+0x11d8] ;  /* 0x0011d80001107983 */ /* 0x000f220000300a00 */
[----:B------:R-:W-:-:S02]  /*230a0*/  F2FP.F16.E4M3.UNPACK_B R2, R13 ;  /* 0x0000000dff02723e */ /* 0x000fc400020006ff */
[----:B------:R-:W-:-:S07]  /*230b0*/  F2FP.F16.E4M3.UNPACK_B R3, R12 ;  /* 0x0000000cff03723e */ /* 0x000fce00020006ff */
[----:B-----5:R-:W-:Y:S01]  /*230c0*/  HMMA.16816.F32 R24, R20, R2, R24 ;  /* 0x000000021418723c */ /* 0x020fe20000001818 */
[----:B------:R-:W-:-:S15]  /*230d0*/  F2FP.F16.E4M3.UNPACK_B R2, R14 ;  /* 0x0000000eff02723e */ /* 0x000fde00020006ff */
[----:B------:R-:W-:-:S03]  /*230e0*/  NOP ;  /* 0x0000000000007918 */ /* 0x000fc60000000000 */
[----:B------:R-:W-:Y:S04]  /*230f0*/  STL.64 [R1+0x320], R24 ;  /* 0x0003201801007387 */ /* 0x000fe80000100a00 */
[----:B------:R-:W-:Y:S01]  /*23100*/  STL.64 [R1+0x328], R26 ;  /* 0x0003281a01007387 */ /* 0x000fe20000100a00 */
[----:B--2---:R-:W-:-:S07]  /*23110*/  F2FP.F16.E4M3.UNPACK_B R3, R11 ;  /* 0x0000000bff03723e */ /* 0x004fce00020006ff */
[----:B------:R-:W-:Y:S01]  /*23120*/  HMMA.16816.F32 R4, R20, R2, R4 ;  /* 0x000000021404723c */ /* 0x000fe20000001804 */
[----:B---3--:R-:W-:Y:S02]  /*23130*/  F2FP.F16.E4M3.UNPACK_B R2, R10 ;  /* 0x0000000aff02723e */ /* 0x008fe400020006ff */
[----:B----4-:R-:W-:-:S15]  /*23140*/  F2FP.F16.E4M3.UNPACK_B R3, R9 ;  /* 0x00000009ff03723e */ /* 0x010fde00020006ff */
[----:B------:R-:W-:Y:S01]  /*23150*/  NOP ;  /* 0x0000000000007918 */ /* 0x000fe20000000000 */
[----:B------:R-:W-:Y:S04]  /*23160*/  STL.64 [R1+0x310], R4 ;  /* 0x0003100401007387 */ /* 0x000fe80000100a00 */
[----:B------:R0:W-:Y:S04]  /*23170*/  STL.64 [R1+0x318], R6 ;  /* 0x0003180601007387 */ /* 0x0001e80000100a00 */
[----:B------:R-:W2:Y:S01]  /*23180*/  LDL R12, [R1+0x2c8] ;  /* 0x0002c800010c7983 */ /* 0x000ea20000100800 */
[----:B0-----:R-:W-:-:S15]  /*23190*/  HMMA.16816.F32 R4, R20, R2, R16 ;  /* 0x000000021404723c */ /* 0x001fde0000001810 */
[----:B------:R-:W-:-:S04]  /*231a0*/  NOP ;  /* 0x0000000000007918 */ /* 0x000fc80000000000 */
[----:B------:R-:W-:Y:S04]  /*231b0*/  STL.64 [R1+0x300], R4 ;  /* 0x0003000401007387 */ /* 0x000fe80000100a00 */
[----:B------:R-:W-:Y:S04]  /*231c0*/  STL.64 [R1+0x308], R6 ;  /* 0x0003080601007387 */ /* 0x000fe80000100a00 */
[----:B------:R-:W3:Y:S04]  /*231d0*/  LDL R14, [R1+0x2cc] ;  /* 0x0002cc00010e7983 */ /* 0x000ee80000100800 */
[----:B------:R-:W4:Y:S04]  /*231e0*/  LDL.LU R24, [R1+0x70] ;  /* 0x0000700001187983 */ /* 0x000f280000300800 */
[----:B------:R-:W4:Y:S04]  /*231f0*/  LDL.LU R25, [R1+0x74] ;  /* 0x0000740001197983 */ /* 0x000f280000300800 */
[----:B------:R-:W5:Y:S04]  /*23200*/  LDL.LU R26, [R1+0x78] ;  /* 0x00007800011a7983 */ /* 0x000f680000300800 */
[----:B------:R-:W5:Y:S04]  /*23210*/  LDL.LU R27, [R1+0x7c] ;  /* 0x00007c00011b7983 */ /* 0x000f680000300800 */
[----:B------:R-:W2:Y:S04]  /*23220*/  LDL R28, [R1+0x3fc] ;  /* 0x0003fc00011c7983 */ /* 0x000ea80000100800 */
        /* <DEDUP_REMOVED lines=19> */
[----:B------:R-:W4:Y:S04]  /*23360*/  LDL.LU R27, [R1+0x2fc] ;  /* 0x0002fc00011b7983 */ /* 0x000f280000300800 */
[----:B------:R-:W5:Y:S04]  /*23370*/  LDL R29, [R1+0x398] ;  /* 0x00039800011d7983 */ /* 0x000f680000100800 */
[----:B------:R-:W2:Y:S04]  /*23380*/  LDL R13, [R1+0x39c] ;  /* 0x00039c00010d7983 */ /* 0x000ea80000100800 */
[----:B------:R-:W2:Y:S04]  /*23390*/  LDL.LU R4, [R1+0x60] ;  /* 0x0000600001047983 */ /* 0x000ea80000300800 */
[----:B------:R-:W2:Y:S04]  /*233a0*/  LDL.LU R5, [R1+0x64] ;  /* 0x0000640001057983 */ /* 0x000ea80000300800 */
[----:B------:R-:W2:Y:S04]  /*233b0*/  LDL.LU R6, [R1+0x68] ;  /* 0x0000680001067983 */ /* 0x000ea80000300800 */
[----:B------:R-:W2:Y:S01]  /*233c0*/  LDL.LU R7, [R1+0x6c] ;  /* 0x00006c0001077983 */ /* 0x000ea20000300800 */
[----:B----4-:R-:W-:Y:S03]  /*233d0*/  HMMA.16816.F32 R24, R20, R2, R24 ;  /* 0x000000021418723c */ /* 0x010fe60000001818 */
[----:B--2---:R-:W-:Y:S04]  /*233e0*/  STL.64 [R1+0x11a0], R6 ;  /* 0x0011a00601007387 */ /* 0x004fe80000100a00 */
[----:B------:R0:W-:Y:S04]  /*233f0*/  STL.64 [R1+0x1198], R4 ;  /* 0x0011980401007387 */ /* 0x0001e80000100a00 */
[----:B0-----:R-:W2:Y:S04]  /*23400*/  LDL.LU R4, [R1+0x1d0] ;  /* 0x0001d00001047983 */ /* 0x001ea80000300800 */
[----:B------:R-:W2:Y:S04]  /*23410*/  LDL.LU R5, [R1+0x1d4] ;  /* 0x0001d40001057983 */ /* 0x000ea80000300800 */
[----:B------:R-:W2:Y:S04]  /*23420*/  LDL.LU R6, [R1+0x1d8] ;  /* 0x0001d80001067983 */ /* 0x000ea80000300800 */
[----:B------:R-:W2:Y:S04]  /*23430*/  LDL.LU R7, [R1+0x1dc] ;  /* 0x0001dc0001077983 */ /* 0x000ea80000300800 */
[----:B------:R-:W4:Y:S04]  /*23440*/  LDL R11, [R1+0x2b8] ;  /* 0x0002b800010b7983 */ /* 0x000f280000100800 */
[----:B------:R-:W2:Y:S04]  /*23450*/  LDL R10, [R1+0x2bc] ;  /* 0x0002bc00010a7983 */ /* 0x000ea80000100800 */
[----:B------:R-:W2:Y:S04]  /*23460*/  LDL R9, [R1+0x2a8] ;  /* 0x0002a80001097983 */ /* 0x000ea80000100800 */
[----:B------:R-:W2:Y:S04]  /*23470*/  LDL R15, [R1+0x2ac] ;  /* 0x0002ac00010f7983 */ /* 0x000ea80000100800 */
[----:B------:R-:W2:Y:S04]  /*23480*/  LDL.LU R16, [R1+0x50] ;  /* 0x0000500001107983 */ /* 0x000ea80000300800 */
[----:B------:R-:W2:Y:S04]  /*23490*/  LDL.LU R17, [R1+0x54] ;  /* 0x0000540001117983 */ /* 0x000ea80000300800 */
[----:B------:R-:W2:Y:S04]  /*234a0*/  LDL.LU R18, [R1+0x58] ;  /* 0x0000580001127983 */ /* 0x000ea80000300800 */
[----:B------:R-:W2:Y:S04]  /*234b0*/  LDL.LU R19, [R1+0x5c] ;  /* 0x00005c0001137983 */ /* 0x000ea80000300800 */
[----:B------:R0:W-:Y:S04]  /*234c0*/  STL [R1+0xfa8], R0 ;  /* 0x000fa80001007387 */ /* 0x0001e80000100800 */
[----:B0-----:R-:W2:Y:S04]  /*234d0*/  LDL R0, [R1+0x3cc] ;  /* 0x0003cc0001007983 */ /* 0x001ea80000100800 */
[----:B------:R-:W-:Y:S04]  /*234e0*/  STL.64 [R1+0x2f0], R24 ;  /* 0x0002f01801007387 */ /* 0x000fe80000100a00 */
[----:B------:R0:W-:Y:S04]  /*234f0*/  STL.64 [R1+0x2f8], R26 ;  /* 0x0002f81a01007387 */ /* 0x0001e80000100a00 */
[----:B0-----:R-:W2:Y:S04]  /*23500*/  LDL.LU.64 R26, [R1+0x11d0] ;  /* 0x0011d000011a7983 */ /* 0x001ea80000300a00 */
[----:B------:R-:W2:Y:S04]  /*23510*/  LDL.LU.64 R24, [R1+0x11c8] ;  /* 0x0011c80001187983 */ /* 0x000ea80000300a00 */
[----:B------:R-:W2:Y:S02]  /*23520*/  LDL R3, [R1+0x3c8] ;  /* 0x0003c80001037983 */ /* 0x000ea40000100800 */
[----:B--2---:R-:W-:-:S02]  /*23530*/  F2FP.F16.E4M3.UNPACK_B R2, R3 ;  /* 0x00000003ff02723e */ /* 0x004fc400020006ff */
[----:B------:R-:W-:-:S07]  /*23540*/  F2FP.F16.E4M3.UNPACK_B R3, R0 ;  /* 0x00000000ff03723e */ /* 0x000fce00020006ff */
[----:B------:R-:W-:-:S15]  /*23550*/  HMMA.16816.F32 R24, R20, R2, R24 ;  /* 0x000000021418723c */ /* 0x000fde0000001818 */
[----:B------:R-:W-:-:S04]  /*23560*/  NOP ;  /* 0x0000000000007918 */ /* 0x000fc80000000000 */
[----:B------:R-:W-:Y:S04]  /*23570*/  STL.64 [R1+0x340], R24 ;  /* 0x0003401801007387 */ /* 0x000fe80000100a00 */
[----:B------:R0:W-:Y:S01]  /*23580*/  STL [R1+0x348], R26 ;  /* 0x0003481a01007387 */ /* 0x0001e20000100800 */
[----:B------:R-:W-:-:S03]  /*23590*/  IMAD.MOV.U32 R0, RZ, RZ, R27 ;  /* 0x000000ffff007224 */ /* 0x000fc600078e001b */
[----:B0-----:R-:W2:Y:S04]  /*235a0*/  LDL.LU.64 R26, [R1+0x11c0] ;  /* 0x0011c000011a7983 */ /* 0x001ea80000300a00 */
[----:B------:R-:W2:Y:S04]  /*235b0*/  LDL.LU.64 R24, [R1+0x11b8] ;  /* 0x0011b80001187983 */ /* 0x000ea80000300a00 */
[----:B------:R-:W2:Y:S04]  /*235c0*/  LDL R3, [R1+0x3f8] ;  /* 0x0003f80001037983 */ /* 0x000ea80000100800 */
[----:B------:R-:W-:Y:S01]  /*235d0*/  STL [R1+0xfc0], R0 ;  /* 0x000fc00001007387 */ /* 0x000fe20000100800 */
[----:B--2---:R-:W-:-:S02]  /*235e0*/  F2FP.F16.E4M3.UNPACK_B R2, R3 ;  /* 0x00000003ff02723e */ /* 0x004fc400020006ff */
[----:B------:R-:W-:-:S07]  /*235f0*/  F2FP.F16.E4M3.UNPACK_B R3, R28 ;  /* 0x0000001cff03723e */ /* 0x000fce00020006ff */
[----:B------:R-:W-:-:S15]  /*23600*/  HMMA.16816.F32 R24, R20, R2, R24 ;  /* 0x000000021418723c */ /* 0x000fde0000001818 */
[----:B------:R-:W-:-:S04]  /*23610*/  NOP ;  /* 0x0000000000007918 */ /* 0x000fc80000000000 */
[----:B------:R-:W-:Y:S04]  /*23620*/  STL.64 [R1+0x2e0], R24 ;  /* 0x0002e01801007387 */ /* 0x000fe80000100a00 */
[----:B------:R0:W-:Y:S04]  /*23630*/  STL.64 [R1+0x2e8], R26 ;  /* 0x0002e81a01007387 */ /* 0x0001e80000100a00 */
[----:B0-----:R-:W2:Y:S04]  /*23640*/  LDL.LU.64 R26, [R1+0x11b0] ;  /* 0x0011b000011a7983 */ /* 0x001ea80000300a00 */
[----:B------:R-:W2:Y:S01]  /*23650*/  LDL.LU.64 R24, [R1+0x11a8] ;  /* 0x0011a80001187983 */ /* 0x000ea20000300a00 */
[----:B-----5:R-:W-:-:S02]  /*23660*/  F2FP.F16.E4M3.UNPACK_B R2, R29 ;  /* 0x0000001dff02723e */ /* 0x020fc400020006ff */
[----:B------:R-:W-:-:S07]  /*23670*/  F2FP.F16.E4M3.UNPACK_B R3, R13 ;  /* 0x0000000dff03723e */ /* 0x000fce00020006ff */
[----:B------:R-:W-:Y:S01]  /*23680*/  HMMA.16816.F32 R4, R20, R2, R4 ;  /* 0x000000021404723c */ /* 0x000fe20000001804 */
[----:B------:R-:W-:Y:S02]  /*23690*/  F2FP.F16.E4M3.UNPACK_B R2, R12 ;  /* 0x0000000cff02723e */ /* 0x000fe400020006ff */
[----:B---3--:R-:W-:-:S15]  /*236a0*/  F2FP.F16.E4M3.UNPACK_B R3, R14 ;  /* 0x0000000eff03723e */ /* 0x008fde00020006ff */
[----:B------:R-:W-:Y:S01]  /*236b0*/  NOP ;  /* 0x0000000000007918 */ /* 0x000fe20000000000 */
[----:B------:R-:W-:Y:S04]  /*236c0*/  STL.64 [R1+0x350], R4 ;  /* 0x0003500401007387 */ /* 0x000fe80000100a00 */
[----:B------:R2:W-:Y:S02]  /*236d0*/  STL.64 [R1+0x358], R6 ;  /* 0x0003580601007387 */ /* 0x0005e40000100a00 */
[----:B--2---:R-:W-:-:S15]  /*236e0*/  HMMA.16816.F32 R4, R20, R2, R24 ;  /* 0x000000021404723c */ /* 0x004fde0000001818 */
[----:B------:R-:W-:-:S04]  /*236f0*/  NOP ;  /* 0x0000000000007918 */ /* 0x000fc80000000000 */
[----:B------:R-:W-:Y:S02]  /*23700*/  IMAD.MOV.U32 R26, RZ, RZ, R6 ;  /* 0x000000ffff1a7224 */ /* 0x000fe400078e0006 */
[----:B------:R-:W-:Y:S02]  /*23710*/  IMAD.MOV.U32 R27, RZ, RZ, R7 ;  /* 0x000000ffff1b7224 */ /* 0x000fe400078e0007 */
[----:B------:R-:W-:Y:S02]  /*23720*/  IMAD.MOV.U32 R24, RZ, RZ, R4 ;  /* 0x000000ffff187224 */ /* 0x000fe400078e0004 */
[----:B------:R-:W-:Y:S01]  /*23730*/  IMAD.MOV.U32 R25, RZ, RZ, R5 ;  /* 0x000000ffff197224 */ /* 0x000fe200078e0005 */
[----:B------:R-:W2:Y:S04]  /*23740*/  LDL.LU.64 R6, [R1+0x11a0] ;  /* 0x0011a00001067983 */ /* 0x000ea80000300a00 */
[----:B------:R-:W2:Y:S01]  /*23750*/  LDL.LU.64 R4, [R1+0x1198] ;  /* 0x0011980001047983 */ /* 0x000ea20000300a00 */
[----:B----4-:R-:W-:-:S02]  /*23760*/  F2FP.F16.E4M3.UNPACK_B R2, R11 ;  /* 0x0000000bff02723e */ /* 0x010fc400020006ff */
[----:B------:R-:W-:Y:S01]  /*23770*/  F2FP.F16.E4M3.UNPACK_B R3, R10 ;  /* 0x0000000aff03723e */ /* 0x000fe200020006ff */
[----:B------:R-:W-:Y:S04]  /*23780*/  STL.64 [R1+0x1120], R26 ;  /* 0x0011201a01007387 */ /* 0x000fe80000100a00 */
[----:B------:R-:W-:Y:S02]  /*23790*/  STL.64 [R1+0x1118], R24 ;  /* 0x0011181801007387 */ /* 0x000fe40000100a00 */
[----:B--2---:R-:W-:Y:S01]  /*237a0*/  HMMA.16816.F32 R4, R20, R2, R4 ;  /* 0x000000021404723c */ /* 0x004fe20000001804 */
[----:B------:R-:W-:-:S15]  /*237b0*/  F2FP.F16.E4M3.UNPACK_B R3, R15 ;  /* 0x0000000fff03723e */ /* 0x000fde00020006ff */
[----:B------:R-:W-:-:S03]  /*237c0*/  NOP ;  /* 0x0000000000007918 */ /* 0x000fc60000000000 */
[----:B------:R0:W-:Y:S04]  /*237d0*/  STL.64 [R1+0x60], R4 ;  /* 0x0000600401007387 */ /* 0x0001e80000100a00 */
[----:B------:R-:W2:Y:S01]  /*237e0*/  LDL R15, [R1+0x13c] ;  /* 0x00013c00010f7983 */ /* 0x000ea20000100800 */
[----:B------:R-:W-:Y:S01]  /*237f0*/  F2FP.F16.E4M3.UNPACK_B R2, R9 ;  /* 0x00000009ff02723e */ /* 0x000fe200020006ff */
[----:B------:R-:W-:Y:S02]  /*23800*/  IMAD.MOV.U32 R28, RZ, RZ, R6 ;  /* 0x000000ffff1c7224 */ /* 0x000fe400078e0006 */
[----:B------:R-:W-:-:S04]  /*23810*/  IMAD.MOV.U32 R29, RZ, RZ, R7 ;  /* 0x000000ffff1d7224 */ /* 0x000fc800078e0007 */
[----:B0-----:R-:W-:Y:S01]  /*23820*/  HMMA.16816.F32 R4, R20, R2, R16 ;  /* 0x000000021404723c */ /* 0x001fe20000001810 */
[----:B------:R-:W3:Y:S04]  /*23830*/  LDL R18, [R1+0x27c] ;  /* 0x00027c0001127983 */ /* 0x000ee80000100800 */
[----:B------:R-:W4:Y:S04]  /*23840*/  LDL R19, [R1+0x138] ;  /* 0x0001380001137983 */ /* 0x000f280000100800 */
[----:B--2---:R0:W-:Y:S04]  /*23850*/  STL [R1+0x1170], R15 ;  /* 0x0011700f01007387 */ /* 0x0041e80000100800 */
[----:B------:R-:W2:Y:S04]  /*23860*/  LDL.LU R12, [R1+0x20] ;  /* 0x00002000010c7983 */ /* 0x000ea80000300800 */
[----:B------:R-:W2:Y:S04]  /*23870*/  LDL.LU R13, [R1+0x24] ;  /* 0x00002400010d7983 */ /* 0x000ea80000300800 */
[----:B------:R-:W5:Y:S04]  /*23880*/  LDL.LU R14, [R1+0x28] ;  /* 0x00002800010e7983 */ /* 0x000f680000300800 */
[----:B0-----:R-:W5:Y:S04]  /*23890*/  LDL.LU R15, [R1+0x2c] ;  /* 0x00002c00010f7983 */ /* 0x001f680000300800 */
[----:B------:R-:W2:Y:S04]  /*238a0*/  LDL R2, [R1+0x288] ;  /* 0x0002880001027983 */ /* 0x000ea80000100800 */
[----:B------:R-:W3:Y:S04]  /*238b0*/  LDL R3, [R1+0x28c] ;  /* 0x00028c0001037983 */ /* 0x000ee80000100800 */
[----:B-----5:R-:W-:Y:S04]  /*238c0*/  STL.64 [R1+0x1180], R14 ;  /* 0x0011800e01007387 */ /* 0x020fe80000100a00 */
[----:B--2---:R0:W-:Y:S04]  /*238d0*/  STL.64 [R1+0x1178], R12 ;  /* 0x0011780c01007387 */ /* 0x0041e80000100a00 */
[----:B0-----:R-:W2:Y:S04]  /*238e0*/  LDL.LU R12, [R1+0x30] ;  /* 0x00003000010c7983 */ /* 0x001ea80000300800 */
[----:B------:R-:W2:Y:S04]  /*238f0*/  LDL.LU R13, [R1+0x34] ;  /* 0x00003400010d7983 */ /* 0x000ea80000300800 */
[----:B------:R-:W5:Y:S04]  /*23900*/  LDL.LU R14, [R1+0x38] ;  /* 0x00003800010e7983 */ /* 0x000f680000300800 */
[----:B------:R-:W5:Y:S01]  /*23910*/  LDL.LU R15, [R1+0x3c] ;  /* 0x00003c00010f7983 */ /* 0x000f620000300800 */
[----:B------:R-:W-:-:S02]  /*23920*/  IMAD.MOV.U32 R9, RZ, RZ, R4 ;  /* 0x000000ffff097224 */ /* 0x000fc400078e0004 */
[----:B------:R-:W-:Y:S02]  /*23930*/  IMAD.MOV.U32 R10, RZ, RZ, R5 ;  /* 0x000000ffff0a7224 */ /* 0x000fe400078e0005 */
[----:B------:R-:W-:Y:S02]  /*23940*/  IMAD.MOV.U32 R11, RZ, RZ, R6 ;  /* 0x000000ffff0b7224 */ /* 0x000fe400078e0006 */
[----:B------:R-:W-:Y:S01]  /*23950*/  IMAD.MOV.U32 R0, RZ, RZ, R7 ;  /* 0x000000ffff007224 */ /* 0x000fe200078e0007 */
[----:B-----5:R-:W-:Y:S04]  /*23960*/  STL.64 [R1+0x1190], R14 ;  /* 0x0011900e01007387 */ /* 0x020fe80000100a00 */
[----:B--2---:R0:W-:Y:S04]  /*23970*/  STL.64 [R1+0x1188], R12 ;  /* 0x0011880c01007387 */ /* 0x0041e80000100a00 */
[----:B0-----:R-:W2:Y:S04]  /*23980*/  LDL.LU R12, [R1+0x40] ;  /* 0x00004000010c7983 */ /* 0x001ea80000300800 */
[----:B------:R-:W2:Y:S04]  /*23990*/  LDL.LU R13, [R1+0x44] ;  /* 0x00004400010d7983 */ /* 0x000ea80000300800 */
[----:B------:R-:W2:Y:S04]  /*239a0*/  LDL.LU R14, [R1+0x48] ;  /* 0x00004800010e7983 */ /* 0x000ea80000300800 */
[----:B------:R-:W2:Y:S04]  /*239b0*/  LDL.LU R15, [R1+0x4c] ;  /* 0x00004c00010f7983 */ /* 0x000ea80000300800 */
[----:B------:R-:W5:Y:S04]  /*239c0*/  LDL.LU R4, [R1+0xc0] ;  /* 0x0000c00001047983 */ /* 0x000f680000300800 */
[----:B------:R-:W5:Y:S04]  /*239d0*/  LDL.LU R5, [R1+0xc4] ;  /* 0x0000c40001057983 */ /* 0x000f680000300800 */
[----:B------:R-:W4:Y:S04]  /*239e0*/  LDL.LU R6, [R1+0xc8] ;  /* 0x0000c80001067983 */ /* 0x000f280000300800 */
[----:B------:R-:W4:Y:S01]  /*239f0*/  LDL.LU R7, [R1+0xcc] ;  /* 0x0000cc0001077983 */ /* 0x000f220000300800 */
[----:B------:R-:W-:-:S02]  /*23a00*/  F2FP.F16.E4M3.UNPACK_B R2, R2 ;  /* 0x00000002ff02723e */ /* 0x000fc400020006ff */
[----:B---3--:R-:W-:-:S07]  /*23a10*/  F2FP.F16.E4M3.UNPACK_B R3, R3 ;  /* 0x00000003ff03723e */ /* 0x008fce00020006ff */
[----:B--2---:R-:W-:Y:S01]  /*23a20*/  HMMA.16816.F32 R12, R20, R2, R12 ;  /* 0x00000002140c723c */ /* 0x004fe2000000180c */
[----:B----4-:R-:W-:Y:S04]  /*23a30*/  STL.64 [R1+0x1168], R6 ;  /* 0x0011680601007387 */ /* 0x010fe80000100a00 */
[----:B-----5:R0:W-:Y:S04]  /*23a40*/  STL.64 [R1+0x1160], R4 ;  /* 0x0011600401007387 */ /* 0x0201e80000100a00 */
        /* <DEDUP_REMOVED lines=8> */
[----:B------:R-:W4:Y:S04]  /*23ad0*/  LDL R16, [R1+0x258] ;  /* 0x0002580001107983 */ /* 0x000f280000100800 */
[----:B------:R-:W5:Y:S04]  /*23ae0*/  LDL R17, [R1+0x25c] ;  /* 0x00025c0001117983 */ /* 0x000f680000100800 */
[----:B------:R0:W-:Y:S04]  /*23af0*/  STL.64 [R1+0x1130], R10 ;  /* 0x0011300a01007387 */ /* 0x0001e80000100a00 */
[----:B0-----:R-:W2:Y:S04]  /*23b00*/  LDL R10, [R1+0x368] ;  /* 0x00036800010a7983 */ /* 0x001ea80000100800 */
[----:B------:R-:W2:Y:S04]  /*23b10*/  LDL R11, [R1+0x36c] ;  /* 0x00036c00010b7983 */ /* 0x000ea80000100800 */
[----:B------:R0:W-:Y:S04]  /*23b20*/  STL.64 [R1+0x1128], R8 ;  /* 0x0011280801007387 */ /* 0x0001e80000100a00 */
[----:B0-----:R-:W2:Y:S04]  /*23b30*/  LDL R8, [R1+0x29c] ;  /* 0x00029c0001087983 */ /* 0x001ea80000100800 */
[----:B------:R-:W2:Y:S04]  /*23b40*/  LDL R9, [R1+0x278] ;  /* 0x0002780001097983 */ /* 0x000ea80000100800 */
        /* <DEDUP_REMOVED lines=13> */
[----:B------:R-:W-:-:S02]  /*23c20*/  F2FP.F16.E4M3.UNPACK_B R2, R9 ;  /* 0x00000009ff02723e */ /* 0x000fc400020006ff */
[----:B------:R-:W-:-:S07]  /*23c30*/  F2FP.F16.E4M3.UNPACK_B R3, R18 ;  /* 0x00000012ff03723e */ /* 0x000fce00020006ff */
[----:B--2---:R-:W-:-:S15]  /*23c40*/  HMMA.16816.F32 R12, R20, R2, R12 ;  /* 0x00000002140c723c */ /* 0x004fde000000180c */
[----:B------:R-:W-:-:S04]  /*23c50*/  NOP ;  /* 0x0000000000007918 */ /* 0x000fc80000000000 */
[----:B------:R-:W-:Y:S04]  /*23c60*/  STL.64 [R1+0x20], R12 ;  /* 0x0000200c01007387 */ /* 0x000fe80000100a00 */
[----:B------:R0:W-:Y:S04]  /*23c70*/  STL.64 [R1+0x28], R14 ;  /* 0x0000280e01007387 */ /* 0x0001e80000100a00 */
[----:B0-----:R-:W2:Y:S01]  /*23c80*/  LDL.LU R15, [R1+0x1170] ;  /* 0x00117000010f7983 */ /* 0x001ea20000300800 */
[----:B------:R-:W-:-:S03]  /*23c90*/  F2FP.F16.E4M3.UNPACK_B R2, R19 ;  /* 0x00000013ff02723e */ /* 0x000fc600020006ff */
[----:B------:R-:W3:Y:S04]  /*23ca0*/  LDL R18, [R1+0x218] ;  /* 0x0002180001127983 */ /* 0x000ee80000100800 */
[----:B------:R-:W3:Y:S04]  /*23cb0*/  LDL R19, [R1+0x21c] ;  /* 0x00021c0001137983 */ /* 0x000ee80000100800 */
[----:B------:R-:W3:Y:S04]  /*23cc0*/  LDL.LU R12, [R1+0x90] ;  /* 0x00009000010c7983 */ /* 0x000ee80000300800 */
[----:B------:R-:W3:Y:S04]  /*23cd0*/  LDL.LU R13, [R1+0x94] ;  /* 0x00009400010d7983 */ /* 0x000ee80000300800 */
[----:B------:R-:W3:Y:S01]  /*23ce0*/  LDL.LU R14, [R1+0x98] ;  /* 0x00009800010e7983 */ /* 0x000ee20000300800 */
[----:B--2---:R-:W-:-:S03]  /*23cf0*/  F2FP.F16.E4M3.UNPACK_B R3, R15 ;  /* 0x0000000fff03723e */ /* 0x004fc600020006ff */
[----:B------:R-:W3:Y:S04]  /*23d00*/  LDL.LU R15, [R1+0x9c] ;  /* 0x00009c00010f7983 */ /* 0x000ee80000300800 */
[C---:B------:R-:W-:Y:S01]  /*23d10*/  HMMA.16816.F32 R4, R20.reuse, R2, R4 ;  /* 0x000000021404723c */ /* 0x040fe20000001804 */
[----:B------:R-:W-:Y:S02]  /*23d20*/  F2FP.F16.E4M3.UNPACK_B R2, R10 ;  /* 0x0000000aff02723e */ /* 0x000fe400020006ff */
[----:B------:R-:W-:Y:S01]  /*23d30*/  F2FP.F16.E4M3.UNPACK_B R3, R11 ;  /* 0x0000000bff03723e */ /* 0x000fe200020006ff */
[----:B---3--:R-:W-:Y:S04]  /*23d40*/  STL.64 [R1+0x1158], R14 ;  /* 0x0011580e01007387 */ /* 0x008fe80000100a00 */
[----:B------:R0:W-:Y:S04]  /*23d50*/  STL.64 [R1+0x1150], R12 ;  /* 0x0011500c01007387 */ /* 0x0001e80000100a00 */
[----:B0-----:R-:W2:Y:S04]  /*23d60*/  LDL.LU R12, [R1+0xb0] ;  /* 0x0000b000010c7983 */ /* 0x001ea80000300800 */
[----:B------:R-:W2:Y:S04]  /*23d70*/  LDL.LU R13, [R1+0xb4] ;  /* 0x0000b400010d7983 */ /* 0x000ea80000300800 */
[----:B------:R-:W2:Y:S04]  /*23d80*/  LDL.LU R14, [R1+0xb8] ;  /* 0x0000b800010e7983 */ /* 0x000ea80000300800 */
[----:B------:R-:W2:Y:S04]  /*23d90*/  LDL.LU R15, [R1+0xbc] ;  /* 0x0000bc00010f7983 */ /* 0x000ea80000300800 */
[----:B------:R-:W-:Y:S04]  /*23da0*/  STL.64 [R1+0xe0], R4 ;  /* 0x0000e00401007387 */ /* 0x000fe80000100a00 */
[----:B------:R0:W-:Y:S04]  /*23db0*/  STL.64 [R1+0xe8], R6 ;  /* 0x0000e80601007387 */ /* 0x0001e80000100a00 */
[----:B0-----:R-:W3:Y:S04]  /*23dc0*/  LDL.LU.64 R6, [R1+0x1168] ;  /* 0x0011680001067983 */ /* 0x001ee80000300a00 */
[----:B------:R-:W3:Y:S01]  /*23dd0*/  LDL.LU.64 R4, [R1+0x1160] ;  /* 0x0011600001047983 */ /* 0x000ee20000300a00 */
[----:B------:R-:W-:Y:S01]  /*23de0*/  HMMA.16816.F32 R8, R20, R2, R24 ;  /* 0x000000021408723c */ /* 0x000fe20000001818 */
[----:B----4-:R-:W-:-:S02]  /*23df0*/  F2FP.F16.E4M3.UNPACK_B R2, R16 ;  /* 0x00000010ff02723e */ /* 0x010fc400020006ff */
[----:B-----5:R-:W-:-:S15]  /*23e00*/  F2FP.F16.E4M3.UNPACK_B R3, R17 ;  /* 0x00000011ff03723e */ /* 0x020fde00020006ff */
[----:B------:R-:W-:Y:S01]  /*23e10*/  NOP ;  /* 0x0000000000007918 */ /* 0x000fe20000000000 */
[----:B------:R-:W-:Y:S04]  /*23e20*/  STL.64 [R1+0x2d0], R8 ;  /* 0x0002d00801007387 */ /* 0x000fe80000100a00 */
[----:B------:R-:W-:Y:S01]  /*23e30*/  STL.64 [R1+0x2d8], R10 ;  /* 0x0002d80a01007387 */ /* 0x000fe20000100a00 */
[----:B---3--:R-:W-:Y:S03]  /*23e40*/  HMMA.16816.F32 R4, R20, R2, R4 ;  /* 0x000000021404723c */ /* 0x008fe60000001804 */
[----:B------:R-:W3:Y:S04]  /*23e50*/  LDL R2, [R1+0x268] ;  /* 0x0002680001027983 */ /* 0x000ee80000100800 */
[----:B------:R-:W4:-:S12]  /*23e60*/  LDL R3, [R1+0x26c] ;  /* 0x00026c0001037983 */ /* 0x000f180000100800 */
[----:B------:R0:W-:Y:S04]  /*23e70*/  STL.64 [R1+0xd0], R4 ;  /* 0x0000d00401007387 */ /* 0x0001e80000100a00 */
[----:B------:R1:W-:Y:S04]  /*23e80*/  STL.64 [R1+0xd8], R6 ;  /* 0x0000d80601007387 */ /* 0x0003e80000100a00 */
[----:B0-----:R-:W5:Y:S04]  /*23e90*/  LDL R4, [R1+0x24c] ;  /* 0x00024c0001047983 */ /* 0x001f680000100800 */
[----:B-1----:R-:W5:Y:S01]  /*23ea0*/  LDL R6, [R1+0x248] ;  /* 0x0002480001067983 */ /* 0x002f620000100800 */
[----:B---3--:R-:W-:-:S02]  /*23eb0*/  F2FP.F16.E4M3.UNPACK_B R2, R2 ;  /* 0x00000002ff02723e */ /* 0x008fc400020006ff */
[----:B----4-:R-:W-:-:S07]  /*23ec0*/  F2FP.F16.E4M3.UNPACK_B R3, R3 ;  /* 0x00000003ff03723e */ /* 0x010fce00020006ff */
[----:B--2---:R-:W-:Y:S01]  /*23ed0*/  HMMA.16816.F32 R12, R20, R2, R12 ;  /* 0x00000002140c723c */ /* 0x004fe2000000180c */
[----:B-----5:R-:W-:Y:S04]  /*23ee0*/  STL [R1+0x114c], R6 ;  /* 0x00114c0601007387 */ /* 0x020fe80000100800 */
[----:B------:R0:W-:Y:S04]  /*23ef0*/  STL [R1+0x1148], R4 ;  /* 0x0011480401007387 */ /* 0x0001e80000100800 */
        /* <DEDUP_REMOVED lines=10> */
[----:B------:R-:W2:Y:S04]  /*23fa0*/  LDL.LU R24, [R1+0x80] ;  /* 0x0000800001187983 */ /* 0x000ea80000300800 */
[----:B------:R-:W2:Y:S04]  /*23fb0*/  LDL.LU R25, [R1+0x84] ;  /* 0x0000840001197983 */ /* 0x000ea80000300800 */
[----:B------:R-:W2:Y:S04]  /*23fc0*/  LDL.LU R26, [R1+0x88] ;  /* 0x00008800011a7983 */ /* 0x000ea80000300800 */
[----:B------:R-:W2:Y:S04]  /*23fd0*/  LDL.LU R27, [R1+0x8c] ;  /* 0x00008c00011b7983 */ /* 0x000ea80000300800 */
[----:B------:R-:W-:Y:S04]  /*23fe0*/  STL.64 [R1+0xc0], R12 ;  /* 0x0000c00c01007387 */ /* 0x000fe80000100a00 */
[----:B------:R0:W-:Y:S04]  /*23ff0*/  STL.64 [R1+0xc8], R14 ;  /* 0x0000c80e01007387 */ /* 0x0001e80000100a00 */
[----:B0-----:R-:W2:Y:S04]  /*24000*/  LDL.LU.64 R14, [R1+0x1158] ;  /* 0x00115800010e7983 */ /* 0x001ea80000300a00 */
[----:B------:R-:W2:Y:S01]  /*24010*/  LDL.LU.64 R12, [R1+0x1150] ;  /* 0x00115000010c7983 */ /* 0x000ea20000300a00 */
[----:B------:R-:W-:-:S02]  /*24020*/  F2FP.F16.E4M3.UNPACK_B R2, R18 ;  /* 0x00000012ff02723e */ /* 0x000fc400020006ff */
[----:B------:R-:W-:-:S07]  /*24030*/  F2FP.F16.E4M3.UNPACK_B R3, R19 ;  /* 0x00000013ff03723e */ /* 0x000fce00020006ff */
[----:B--2---:R-:W-:Y:S01]  /*24040*/  HMMA.16816.F32 R12, R20, R2, R12 ;  /* 0x00000002140c723c */ /* 0x004fe2000000180c */
[----:B------:R-:W2:Y:S04]  /*24050*/  LDL R2, [R1+0x228] ;  /* 0x0002280001027983 */ /* 0x000ea80000100800 */
[----:B------:R-:W3:-:S14]  /*24060*/  LDL R3, [R1+0x22c] ;  /* 0x00022c0001037983 */ /* 0x000edc0000100800 */
[----:B------:R0:W-:Y:S04]  /*24070*/  STL.64 [R1+0xb0], R12 ;  /* 0x0000b00c01007387 */ /* 0x0001e80000100a00 */
[----:B------:R1:W-:Y:S04]  /*24080*/  STL.64 [R1+0xb8], R14 ;  /* 0x0000b80e01007387 */ /* 0x0003e80000100a00 */
[----:B------:R-:W4:Y:S04]  /*24090*/  LDL R18, [R1+0x1f8] ;  /* 0x0001f80001127983 */ /* 0x000f280000100800 */
[----:B------:R-:W4:Y:S04]  /*240a0*/  LDL R19, [R1+0x1fc] ;  /* 0x0001fc0001137983 */ /* 0x000f280000100800 */
[----:B0-----:R-:W4:Y:S04]  /*240b0*/  LDL.LU R12, [R1+0x1b0] ;  /* 0x0001b000010c7983 */ /* 0x001f280000300800 */
[----:B------:R-:W4:Y:S04]  /*240c0*/  LDL.LU R13, [R1+0x1b4] ;  /* 0x0001b400010d7983 */ /* 0x000f280000300800 */
[----:B-1----:R-:W4:Y:S04]  /*240d0*/  LDL.LU R14, [R1+0x1b8] ;  /* 0x0001b800010e7983 */ /* 0x002f280000300800 */
[----:B------:R-:W4:Y:S01]  /*240e0*/  LDL.LU R15, [R1+0x1bc] ;  /* 0x0001bc00010f7983 */ /* 0x000f220000300800 */
[----:B--2---:R-:W-:-:S02]  /*240f0*/  F2FP.F16.E4M3.UNPACK_B R2, R2 ;  /* 0x00000002ff02723e */ /* 0x004fc400020006ff */
[----:B---3--:R-:W-:-:S07]  /*24100*/  F2FP.F16.E4M3.UNPACK_B R3, R3 ;  /* 0x00000003ff03723e */ /* 0x008fce00020006ff */
[----:B------:R-:W-:Y:S01]  /*24110*/  HMMA.16816.F32 R4, R20, R2, R4 ;  /* 0x000000021404723c */ /* 0x000fe20000001804 */
[----:B----4-:R-:W-:Y:S04]  /*24120*/  STL.64 [R1+0x1140], R14 ;  /* 0x0011400e01007387 */ /* 0x010fe80000100a00 */
[----:B------:R0:W-:Y:S04]  /*24130*/  STL.64 [R1+0x1138], R12 ;  /* 0x0011380c01007387 */ /* 0x0001e80000100a00 */
[----:B0-----:R-:W2:Y:S04]  /*24140*/  LDL.LU R12, [R1+0x100] ;  /* 0x00010000010c7983 */ /* 0x001ea80000300800 */
[----:B------:R-:W2:Y:S04]  /*24150*/  LDL.LU R13, [R1+0x104] ;  /* 0x00010400010d7983 */ /* 0x000ea80000300800 */
[----:B------:R-:W2:Y:S04]  /*24160*/  LDL.LU R14, [R1+0x108] ;  /* 0x00010800010e7983 */ /* 0x000ea80000300800 */
[----:B------:R-:W2:Y:S04]  /*24170*/  LDL.LU R15, [R1+0x10c] ;  /* 0x00010c00010f7983 */ /* 0x000ea80000300800 */
[----:B------:R-:W-:Y:S04]  /*24180*/  STL.64 [R1+0xa0], R4 ;  /* 0x0000a00401007387 */ /* 0x000fe80000100a00 */
[----:B------:R0:W-:Y:S04]  /*24190*/  STL.64 [R1+0xa8], R6 ;  /* 0x0000a80601007387 */ /* 0x0001e80000100a00 */
[----:B0-----:R-:W3:Y:S04]  /*241a0*/  LDL.LU R6, [R1+0x114c] ;  /* 0x00114c0001067983 */ /* 0x001ee80000300800 */
[----:B------:R-:W4:Y:S01]  /*241b0*/  LDL.LU R4, [R1+0x1148] ;  /* 0x0011480001047983 */ /* 0x000f220000300800 */
[----:B---3--:R-:W-:-:S02]  /*241c0*/  F2FP.F16.E4M3.UNPACK_B R2, R6 ;  /* 0x00000006ff02723e */ /* 0x008fc400020006ff */
[----:B----4-:R-:W-:Y:S02]  /*241d0*/  F2FP.F16.E4M3.UNPACK_B R3, R4 ;  /* 0x00000004ff03723e */ /* 0x010fe400020006ff */
[----:B------:R-:W3:Y:S04]  /*241e0*/  LDL.LU R4, [R1+0xf0] ;  /* 0x0000f00001047983 */ /* 0x000ee80000300800 */
[----:B------:R-:W3:Y:S04]  /*241f0*/  LDL.LU R5, [R1+0xf4] ;  /* 0x0000f40001057983 */ /* 0x000ee80000300800 */
[----:B------:R-:W3:Y:S04]  /*24200*/  LDL.LU R6, [R1+0xf8] ;  /* 0x0000f80001067983 */ /* 0x000ee80000300800 */
[----:B------:R-:W3:Y:S01]  /*24210*/  LDL.LU R7, [R1+0xfc] ;  /* 0x0000fc0001077983 */ /* 0x000ee20000300800 */
[----:B------:R-:W-:Y:S01]  /*24220*/  HMMA.16816.F32 R8, R20, R2, R8 ;  /* 0x000000021408723c */ /* 0x000fe20000001808 */
[----:B------:R-:W-:-:S02]  /*24230*/  F2FP.F16.E4M3.UNPACK_B R2, R16 ;  /* 0x00000010ff02723e */ /* 0x000fc400020006ff */
[----:B-----5:R-:W-:-:S07]  /*24240*/  F2FP.F16.E4M3.UNPACK_B R3, R17 ;  /* 0x00000011ff03723e */ /* 0x020fce00020006ff */
[----:B------:R-:W-:Y:S01]  /*24250*/  HMMA.16816.F32 R24, R20, R2, R24 ;  /* 0x000000021418723c */ /* 0x000fe20000001818 */
[----:B------:R-:W-:Y:S02]  /*24260*/  F2FP.F16.E4M3.UNPACK_B R2, R18 ;  /* 0x00000012ff02723e */ /* 0x000fe400020006ff */
[----:B------:R-:W-:-:S07]  /*24270*/  F2FP.F16.E4M3.UNPACK_B R3, R19 ;  /* 0x00000013ff03723e */ /* 0x000fce00020006ff */
[----:B--2---:R-:W-:Y:S01]  /*24280*/  HMMA.16816.F32 R12, R20, R2, R12 ;  /* 0x00000002140c723c */ /* 0x004fe2000000180c */
[----:B------:R0:W-:Y:S04]  /*24290*/  STL.64 [R1+0x90], R8 ;  /* 0x0000900801007387 */ /* 0x0001e80000100a00 */
[----:B------:R1:W-:Y:S04]  /*242a0*/  STL.64 [R1+0x98], R10 ;  /* 0x0000980a01007387 */ /* 0x0003e80000100a00 */
[----:B0-----:R-:W2:Y:S04]  /*242b0*/  LDL.LU R8, [R1+0x110] ;  /* 0x0001100001087983 */ /* 0x001ea80000300800 */
[----:B------:R0:W-:Y:S04]  /*242c0*/  STL.64 [R1+0x80], R24 ;  /* 0x0000801801007387 */ /* 0x0001e80000100a00 */
[----:B------:R4:W-:Y:S04]  /*242d0*/  STL.64 [R1+0x88], R26 ;  /* 0x0000881a01007387 */ /* 0x0009e80000100a00 */
[----:B------:R-:W2:Y:S04]  /*242e0*/  LDL.LU R9, [R1+0x114] ;  /* 0x0001140001097983 */ /* 0x000ea80000300800 */
[----:B-1----:R-:W2:Y:S04]  /*242f0*/  LDL.LU R10, [R1+0x118] ;  /* 0x00011800010a7983 */ /* 0x002ea80000300800 */
[----:B------:R-:W2:Y:S04]  /*24300*/  LDL.LU R11, [R1+0x11c] ;  /* 0x00011c00010b7983 */ /* 0x000ea80000300800 */
[----:B0-----:R-:W5:Y:S04]  /*24310*/  LDL.LU R24, [R1+0x120] ;  /* 0x0001200001187983 */ /* 0x001f680000300800 */
[----:B------:R-:W5:Y:S04]  /*24320*/  LDL.LU R25, [R1+0x124] ;  /* 0x0001240001197983 */ /* 0x000f680000300800 */
[----:B----4-:R-:W5:Y:S04]  /*24330*/  LDL.LU R26, [R1+0x128] ;  /* 0x00012800011a7983 */ /* 0x010f680000300800 */
[----:B------:R-:W5:Y:S04]  /*24340*/  LDL.LU R27, [R1+0x12c] ;  /* 0x00012c00011b7983 */ /* 0x000f680000300800 */
[----:B------:R-:W4:Y:S04]  /*24350*/  LDL.LU R16, [R1] ;  /* 0x0000000001107983 */ /* 0x000f280000300800 */
[----:B------:R-:W4:Y:S04]  /*24360*/  LDL.LU R17, [R1+0x4] ;  /* 0x0000040001117983 */ /* 0x000f280000300800 */
[----:B------:R-:W4:Y:S04]  /*24370*/  LDL.LU R18, [R1+0x8] ;  /* 0x0000080001127983 */ /* 0x000f280000300800 */
[----:B------:R-:W4:Y:S04]  /*24380*/  LDL.LU R19, [R1+0xc] ;  /* 0x00000c0001137983 */ /* 0x000f280000300800 */
[----:B------:R-:W-:Y:S04]  /*24390*/  STL.64 [R1+0x100], R12 ;  /* 0x0001000c01007387 */ /* 0x000fe80000100a00 */
[----:B------:R0:W-:Y:S04]  /*243a0*/  STL.64 [R1+0x108], R14 ;  /* 0x0001080e01007387 */ /* 0x0001e80000100a00 */
[----:B0-----:R-:W2:Y:S04]  /*243b0*/  LDL.LU.64 R14, [R1+0x1140] ;  /* 0x00114000010e7983 */ /* 0x001ea80000300a00 */
[----:B------:R-:W2:Y:S04]  /*243c0*/  LDL.LU.64 R12, [R1+0x1138] ;  /* 0x00113800010c7983 */ /* 0x000ea80000300a00 */
[----:B------:R-:W2:Y:S04]  /*243d0*/  LDL R2, [R1+0x208] ;  /* 0x0002080001027983 */ /* 0x000ea80000100800 */
[----:B------:R-:W3:Y:S01]  /*243e0*/  LDL R3, [R1+0x20c] ;  /* 0x00020c0001037983 */ /* 0x000ee20000100800 */
[----:B--2---:R-:W-:-:S02]  /*243f0*/  F2FP.F16.E4M3.UNPACK_B R2, R2 ;  /* 0x00000002ff02723e */ /* 0x004fc400020006ff */
[----:B---3--:R-:W-:-:S07]  /*24400*/  F2FP.F16.E4M3.UNPACK_B R3, R3 ;  /* 0x00000003ff03723e */ /* 0x008fce00020006ff */
[----:B------:R-:W-:Y:S01]  /*24410*/  HMMA.16816.F32 R12, R20, R2, R12 ;  /* 0x00000002140c723c */ /* 0x000fe2000000180c */
[----:B------:R-:W2:Y:S04]  /*24420*/  LDL R2, [R1+0x148] ;  /* 0x0001480001027983 */ /* 0x000ea80000100800 */
[----:B------:R-:W3:-:S14]  /*24430*/  LDL R3, [R1+0x14c] ;  /* 0x00014c0001037983 */ /* 0x000edc0000100800 */
[----:B------:R0:W-:Y:S04]  /*24440*/  STL [R1+0x1060], R13 ;  /* 0x0010600d01007387 */ /* 0x0001e80000100800 */
[----:B0-----:R-:W4:Y:S04]  /*24450*/  LDL R13, [R1+0x1ac] ;  /* 0x0001ac00010d7983 */ /* 0x001f280000100800 */
[----:B------:R0:W-:Y:S04]  /*24460*/  STL [R1+0x1048], R14 ;  /* 0x0010480e01007387 */ /* 0x0001e80000100800 */
[----:B0-----:R-:W4:Y:S04]  /*24470*/  LDL R14, [R1+0x1a8] ;  /* 0x0001a800010e7983 */ /* 0x001f280000100800 */
[----:B------:R0:W-:Y:S04]  /*24480*/  STL [R1+0x1044], R15 ;  /* 0x0010440f01007387 */ /* 0x0001e80000100800 */
[----:B0-----:R-:W4:Y:S01]  /*24490*/  LDL R15, [R1+0x15c] ;  /* 0x00015c00010f7983 */ /* 0x001f220000100800 */
[----:B--2---:R-:W-:-:S02]  /*244a0*/  F2FP.F16.E4M3.UNPACK_B R2, R2 ;  /* 0x00000002ff02723e */ /* 0x004fc400020006ff */
[----:B---3--:R-:W-:-:S07]  /*244b0*/  F2FP.F16.E4M3.UNPACK_B R3, R3 ;  /* 0x00000003ff03723e */ /* 0x008fce00020006ff */
[----:B------:R-:W-:Y:S01]  /*244c0*/  HMMA.16816.F32 R4, R20, R2, R4 ;  /* 0x000000021404723c */ /* 0x000fe20000001804 */
[----:B------:R-:W2:Y:S04]  /*244d0*/  LDL R2, [R1+0x168] ;  /* 0x0001680001027983 */ /* 0x000ea80000100800 */
[----:B------:R-:W3:-:S14]  /*244e0*/  LDL R3, [R1+0x16c] ;  /* 0x00016c0001037983 */ /* 0x000edc0000100800 */
[----:B------:R-:W-:Y:S04]  /*244f0*/  STL.64 [R1+0x1058], R6 ;  /* 0x0010580601007387 */ /* 0x000fe80000100a00 */
[----:B------:R0:W-:Y:S04]  /*24500*/  STL.64 [R1+0x1050], R4 ;  /* 0x0010500401007387 */ /* 0x0001e80000100a00 */
[----:B0-----:R-:W4:Y:S04]  /*24510*/  LDL.LU R4, [R1+0x10] ;  /* 0x0000100001047983 */ /* 0x001f280000300800 */
[----:B------:R-:W4:Y:S04]  /*24520*/  LDL.LU R5, [R1+0x14] ;  /* 0x0000140001057983 */ /* 0x000f280000300800 */
[----:B------:R-:W4:Y:S04]  /*24530*/  LDL.LU R6, [R1+0x18] ;  /* 0x0000180001067983 */ /* 0x000f280000300800 */
[----:B------:R-:W4:Y:S01]  /*24540*/  LDL.LU R7, [R1+0x1c] ;  /* 0x00001c0001077983 */ /* 0x000f220000300800 */
[----:B--2---:R-:W-:-:S02]  /*24550*/  F2FP.F16.E4M3.UNPACK_B R2, R2 ;  /* 0x00000002ff02723e */ /* 0x004fc400020006ff */
[----:B---3--:R-:W-:-:S07]  /*24560*/  F2FP.F16.E4M3.UNPACK_B R3, R3 ;  /* 0x00000003ff03723e */ /* 0x008fce00020006ff */
[----:B------:R-:W-:-:S15]  /*24570*/  HMMA.16816.F32 R8, R20, R2, R8 ;  /* 0x000000021408723c */ /* 0x000fde0000001808 */
[----:B------:R-:W-:-:S04]  /*24580*/  NOP ;  /* 0x0000000000007918 */ /* 0x000fc80000000000 */
[----:B------:R-:W-:Y:S04]  /*24590*/  STL.64 [R1+0xf0], R8 ;  /* 0x0000f00801007387 */ /* 0x000fe80000100a00 */
[----:B------:R0:W-:Y:S04]  /*245a0*/  STL.64 [R1+0xf8], R10 ;  /* 0x0000f80a01007387 */ /* 0x0001e80000100a00 */
[----:B0-----:R-:W2:Y:S04]  /*245b0*/  LDL.LU.64 R10, [R1+0x1130] ;  /* 0x00113000010a7983 */ /* 0x001ea80000300a00 */
[----:B------:R-:W3:Y:S04]  /*245c0*/  LDL.LU.64 R8, [R1+0x1128] ;  /* 0x0011280001087983 */ /* 0x000ee80000300a00 */
[----:B------:R-:W2:Y:S04]  /*245d0*/  LDL R2, [R1+0x178] ;  /* 0x0001780001027983 */ /* 0x000ea80000100800 */
[----:B------:R-:W3:Y:S01]  /*245e0*/  LDL R3, [R1+0x17c] ;  /* 0x00017c0001037983 */ /* 0x000ee20000100800 */
[----:B--2---:R-:W-:-:S02]  /*245f0*/  F2FP.F16.E4M3.UNPACK_B R2, R2 ;  /* 0x00000002ff02723e */ /* 0x004fc400020006ff */
[----:B---3--:R-:W-:-:S07]  /*24600*/  F2FP.F16.E4M3.UNPACK_B R3, R3 ;  /* 0x00000003ff03723e */ /* 0x008fce00020006ff */
[----:B-----5:R-:W-:-:S15]  /*24610*/  HMMA.16816.F32 R24, R20, R2, R24 ;  /* 0x000000021418723c */ /* 0x020fde0000001818 */
[----:B------:R-:W-:-:S04]  /*24620*/  NOP ;  /* 0x0000000000007918 */ /* 0x000fc80000000000 */
[----:B------:R-:W-:Y:S04]  /*24630*/  STL.64 [R1+0x110], R24 ;  /* 0x0001101801007387 */ /* 0x000fe80000100a00 */
[----:B------:R0:W-:Y:S04]  /*24640*/  STL.64 [R1+0x118], R26 ;  /* 0x0001181a01007387 */ /* 0x0001e80000100a00 */
[----:B0-----:R-:W2:Y:S04]  /*24650*/  LDL.LU.64 R26, [R1+0x1120] ;  /* 0x00112000011a7983 */ /* 0x001ea80000300a00 */
[----:B------:R-:W3:Y:S04]  /*24660*/  LDL.LU.64 R24, [R1+0x1118] ;  /* 0x0011180001187983 */ /* 0x000ee80000300a00 */
[----:B------:R-:W5:Y:S02]  /*24670*/  LDL R3, [R1+0x158] ;  /* 0x0001580001037983 */ /* 0x000f640000100800 */
[----:B-----5:R-:W-:-:S02]  /*24680*/  F2FP.F16.E4M3.UNPACK_B R2, R3 ;  /* 0x00000003ff02723e */ /* 0x020fc400020006ff */
[----:B----4-:R-:W-:-:S07]  /*24690*/  F2FP.F16.E4M3.UNPACK_B R3, R15 ;  /* 0x0000000fff03723e */ /* 0x010fce00020006ff */
[----:B------:R-:W-:Y:S01]  /*246a0*/  HMMA.16816.F32 R4, R20, R2, R4 ;  /* 0x000000021404723c */ /* 0x000fe20000001804 */
[----:B------:R-:W-:Y:S02]  /*246b0*/  F2FP.F16.E4M3.UNPACK_B R2, R14 ;  /* 0x0000000eff02723e */ /* 0x000fe400020006ff */
[----:B------:R-:W-:-:S07]  /*246c0*/  F2FP.F16.E4M3.UNPACK_B R3, R13 ;  /* 0x0000000dff03723e */ /* 0x000fce00020006ff */
[----:B------:R-:W-:Y:S09]  /*246d0*/  HMMA.16816.F32 R16, R20, R2, R16 ;  /* 0x000000021410723c */ /* 0x000ff20000001810 */
[----:B------:R0:W-:Y:S04]  /*246e0*/  STL.64 [R1+0x120], R4 ;  /* 0x0001200401007387 */ /* 0x0001e80000100a00 */
[----:B------:R1:W-:Y:S01]  /*246f0*/  STL.64 [R1+0x128], R6 ;  /* 0x0001280601007387 */ /* 0x0003e20000100a00 */
[----:B0-----:R-:W-:-:S02]  /*24700*/  IMAD.MOV.U32 R4, RZ, RZ, R9 ;  /* 0x000000ffff047224 */ /* 0x001fc400078e0009 */
[----:B------:R-:W-:Y:S01]  /*24710*/  IMAD.MOV.U32 R5, RZ, RZ, R10 ;  /* 0x000000ffff057224 */ /* 0x000fe200078e000a */
[----:B------:R-:W4:Y:S04]  /*24720*/  LDL.LU R9, [R1+0x1110] ;  /* 0x0011100001097983 */ /* 0x000f280000300800 */
[----:B------:R-:W4:Y:S01]  /*24730*/  LDL.LU R10, [R1+0x110c] ;  /* 0x00110c00010a7983 */ /* 0x000f220000300800 */
[----:B-1----:R-:W-:-:S03]  /*24740*/  IMAD.MOV.U32 R6, RZ, RZ, R11 ;  /* 0x000000ffff067224 */ /* 0x002fc600078e000b */
[----:B------:R-:W4:Y:S04]  /*24750*/  LDL.LU R11, [R1+0x1108] ;  /* 0x00110800010b7983 */ /* 0x000f280000300800 */
[----:B------:R-:W5:Y:S04]  /*24760*/  LDL.LU R15, [R1+0x2bc] ;  /* 0x0002bc00010f7983 */ /* 0x000f680000300800 */
[----:B------:R-:W2:Y:S04]  /*24770*/  LDL.LU R14, [R1+0x2a8] ;  /* 0x0002a800010e7983 */ /* 0x000ea80000300800 */
[----:B------:R-:W2:Y:S01]  /*24780*/  LDL.LU R13, [R1+0x2ac] ;  /* 0x0002ac00010d7983 */ /* 0x000ea20000300800 */
[----:B------:R-:W-:-:S03]  /*24790*/  IMAD.MOV.U32 R7, RZ, RZ, R0 ;  /* 0x000000ffff077224 */ /* 0x000fc600078e0000 */
[----:B------:R-:W-:Y:S04]  /*247a0*/  STL.64 [R1], R16 ;  /* 0x0000001001007387 */ /* 0x000fe80000100a00 */
[----:B------:R0:W-:Y:S01]  /*247b0*/  STL [R1+0x8], R18 ;  /* 0x0000081201007387 */ /* 0x0001e20000100800 */
[----:B------:R-:W-:-:S03]  /*247c0*/  IMAD.MOV.U32 R0, RZ, RZ, R19 ;  /* 0x000000ffff007224 */ /* 0x000fc600078e0013 */
[----:B0-----:R-:W2:Y:S04]  /*247d0*/  LDL.LU.64 R18, [R1+0x1100] ;  /* 0x0011000001127983 */ /* 0x001ea80000300a00 */
[----:B------:R-:W2:Y:S04]  /*247e0*/  LDL.LU.64 R16, [R1+0x10f8] ;  /* 0x0010f80001107983 */ /* 0x000ea80000300a00 */
[----:B------:R-:W2:Y:S04]  /*247f0*/  LDL R2, [R1+0x1e8] ;  /* 0x0001e80001027983 */ /* 0x000ea80000100800 */
[----:B------:R-:W3:Y:S04]  /*24800*/  LDL R3, [R1+0x1ec] ;  /* 0x0001ec0001037983 */ /* 0x000ee80000100800 */
[----:B------:R0:W-:Y:S04]  /*24810*/  STL [R1+0x1010], R0 ;  /* 0x0010100001007387 */ /* 0x0001e80000100800 */
[----:B0-----:R-:W4:Y:S01]  /*24820*/  LDL.LU R0, [R1+0x2b8] ;  /* 0x0002b80001007983 */ /* 0x001f220000300800 */
[----:B--2---:R-:W-:-:S02]  /*24830*/  F2FP.F16.E4M3.UNPACK_B R2, R2 ;  /* 0x00000002ff02723e */ /* 0x004fc400020006ff */
[----:B---3--:R-:W-:-:S07]  /*24840*/  F2FP.F16.E4M3.UNPACK_B R3, R3 ;  /* 0x00000003ff03723e */ /* 0x008fce00020006ff */
[----:B------:R-:W-:Y:S01]  /*24850*/  HMMA.16816.F32 R16, R20, R2, R16 ;  /* 0x000000021410723c */ /* 0x000fe20000001810 */
[----:B------:R-:W2:Y:S04]  /*24860*/  LDL R2, [R1+0x198] ;  /* 0x0001980001027983 */ /* 0x000ea80000100800 */
[----:B------:R-:W3:-:S14]  /*24870*/  LDL R3, [R1+0x19c] ;  /* 0x00019c0001037983 */ /* 0x000edc0000100800 */
[----:B------:R-:W-:Y:S04]  /*24880*/  STL.64 [R1+0xff0], R18 ;  /* 0x000ff01201007387 */ /* 0x000fe80000100a00 */
[----:B------:R0:W-:Y:S02]  /*24890*/  STL.64 [R1+0xfe8], R16 ;  /* 0x000fe81001007387 */ /* 0x0001e40000100a00 */
[----:B0-----:R-:W-:Y:S02]  /*248a0*/  IMAD.MOV.U32 R16, RZ, RZ, R24 ;  /* 0x000000ffff107224 */ /* 0x001fe400078e0018 */
[----:B------:R-:W-:Y:S01]  /*248b0*/  IMAD.MOV.U32 R17, RZ, RZ, R25 ;  /* 0x000000ffff117224 */ /* 0x000fe200078e0019 */
[----:B------:R-:W5:Y:S04]  /*248c0*/  LDL.LU R24, [R1+0x10f4] ;  /* 0x0010f40001187983 */ /* 0x000f680000300800 */
[----:B------:R-:W5:Y:S01]  /*248d0*/  LDL.LU R25, [R1+0x10f0] ;  /* 0x0010f00001197983 */ /* 0x000f620000300800 */
[----:B------:R-:W-:-:S02]  /*248e0*/  IMAD.MOV.U32 R18, RZ, RZ, R26 ;  /* 0x000000ffff127224 */ /* 0x000fc400078e001a */
[----:B------:R-:W-:Y:S01]  /*248f0*/  IMAD.MOV.U32 R19, RZ, RZ, R27 ;  /* 0x000000ffff137224 */ /* 0x000fe200078e001b */
[----:B------:R-:W5:Y:S04]  /*24900*/  LDL.LU R26, [R1+0x10ec] ;  /* 0x0010ec00011a7983 */ /* 0x000f680000300800 */
[----:B------:R-:W5:Y:S01]  /*24910*/  LDL.LU R27, [R1+0x10e8] ;  /* 0x0010e800011b7983 */ /* 0x000f620000300800 */
[----:B--2---:R-:W-:Y:S02]  /*24920*/  F2FP.F16.E4M3.UNPACK_B R2, R2 ;  /* 0x00000002ff02723e */ /* 0x004fe400020006ff */
[----:B---3--:R-:W-:-:S07]  /*24930*/  F2FP.F16.E4M3.UNPACK_B R3, R3 ;  /* 0x00000003ff03723e */ /* 0x008fce00020006ff */
[----:B----4-:R-:W-:Y:S01]  /*24940*/  HMMA.16816.F32 R8, R20, R2, R8 ;  /* 0x000000021408723c */ /* 0x010fe20000001808 */
[----:B------:R-:W2:Y:S04]  /*24950*/  LDL R2, [R1+0x238] ;  /* 0x0002380001027983 */ /* 0x000ea80000100800 */
[----:B------:R-:W3:-:S14]  /*24960*/  LDL R3, [R1+0x23c] ;  /* 0x00023c0001037983 */ /* 0x000edc0000100800 */
[----:B------:R0:W-:Y:S04]  /*24970*/  STL [R1+0xff8], R8 ;  /* 0x000ff80801007387 */ /* 0x0001e80000100800 */
[----:B------:R1:W-:Y:S04]  /*24980*/  STL [R1+0xfe4], R9 ;  /* 0x000fe40901007387 */ /* 0x0003e80000100800 */
[----:B------:R4:W-:Y:S04]  /*24990*/  STL [R1+0xfe0], R10 ;  /* 0x000fe00a01007387 */ /* 0x0009e80000100800 */
[----:B------:R5:W-:Y:S04]  /*249a0*/  STL [R1+0xfdc], R11 ;  /* 0x000fdc0b01007387 */ /* 0x000be80000100800 */
[----:B0-----:R-:W3:Y:S04]  /*249b0*/  LDL.LU R8, [R1+0x60] ;  /* 0x0000600001087983 */ /* 0x001ee80000300800 */
[----:B-1----:R-:W3:Y:S01]  /*249c0*/  LDL.LU R9, [R1+0x64] ;  /* 0x0000640001097983 */ /* 0x002ee20000300800 */
[----:B----4-:R-:W-:-:S02]  /*249d0*/  IMAD.MOV.U32 R10, RZ, RZ, R28 ;  /* 0x000000ffff0a7224 */ /* 0x010fc400078e001c */
[----:B-----5:R-:W-:Y:S01]  /*249e0*/  IMAD.MOV.U32 R11, RZ, RZ, R29 ;  /* 0x000000ffff0b7224 */ /* 0x020fe200078e001d */
[----:B------:R-:W4:Y:S04]  /*249f0*/  LDL.LU R28, [R1+0x10e4] ;  /* 0x0010e400011c7983 */ /* 0x000f280000300800 */
[----:B------:R-:W5:Y:S01]  /*24a00*/  LDL.LU R29, [R1+0x10e0] ;  /* 0x0010e000011d7983 */ /* 0x000f620000300800 */
[----:B--2---:R-:W-:Y:S02]  /*24a10*/  F2FP.F16.E4M3.UNPACK_B R2, R2 ;  /* 0x00000002ff02723e */ /* 0x004fe400020006ff */
[----:B---3--:R-:W-:-:S07]  /*24a20*/  F2FP.F16.E4M3.UNPACK_B R3, R3 ;  /* 0x00000003ff03723e */ /* 0x008fce00020006ff */
[----:B------:R-:W-:Y:S01]  /*24a30*/  HMMA.16816.F32 R24, R20, R2, R24 ;  /* 0x000000021418723c */ /* 0x000fe20000001818 */
[----:B------:R-:W2:Y:S04]  /*24a40*/  LDL.LU R22, [R1+0x154] ;  /* 0x0001540001167983 */ /* 0x000ea80000300800 */
[----:B------:R-:W2:-:S14]  /*24a50*/  LDL.LU R23, [R1+0x134] ;  /* 0x0001340001177983 */ /* 0x000e9c0000300800 */
[----:B------:R0:W-:Y:S04]  /*24a60*/  STL.64 [R1+0x1d0], R24 ;  /* 0x0001d01801007387 */ /* 0x0001e80000100a00 */
[----:B------:R1:W-:Y:S04]  /*24a70*/  STL.64 [R1+0x1d8], R26 ;  /* 0x0001d81a01007387 */ /* 0x0003e80000100a00 */
[----:B------:R-:W3:Y:S04]  /*24a80*/  LDL.LU R2, [R1+0x150] ;  /* 0x0001500001027983 */ /* 0x000ee80000300800 */
[----:B------:R-:W3:Y:S04]  /*24a90*/  LDL.LU R3, [R1+0x130] ;  /* 0x0001300001037983 */ /* 0x000ee80000300800 */
[----:B0-----:R-:W5:Y:S04]  /*24aa0*/  LDL.LU R24, [R1+0x144] ;  /* 0x0001440001187983 */ /* 0x001f680000300800 */
[----:B------:R-:W4:Y:S04]  /*24ab0*/  LDL.LU R25, [R1+0x140] ;  /* 0x0001400001197983 */ /* 0x000f280000300800 */
[----:B-1----:R-:W4:Y:S04]  /*24ac0*/  LDL.LU R26, [R1+0x2c8] ;  /* 0x0002c800011a7983 */ /* 0x002f280000300800 */
[----:B------:R-:W4:Y:S01]  /*24ad0*/  LDL.LU R27, [R1+0x2cc] ;  /* 0x0002cc00011b7983 */ /* 0x000f220000300800 */
[----:B--2---:R-:W-:-:S02]  /*24ae0*/  SEL R20, R23, R22, !P1 ;  /* 0x0000001617147207 */ /* 0x004fc40004800000 */
[----:B---3--:R-:W-:Y:S02]  /*24af0*/  SEL R21, R3, R2, !P1 ;  /* 0x0000000203157207 */ /* 0x008fe40004800000 */
[----:B-----5:R-:W-:Y:S02]  /*24b00*/  SEL R22, R29, R24, !P1 ;  /* 0x000000181d167207 */ /* 0x020fe40004800000 */
[----:B----4-:R-:W-:Y:S02]  /*24b10*/  SEL R23, R28, R25, !P1 ;  /* 0x000000191c177207 */ /* 0x010fe40004800000 */
[----:B------:R-:W-:Y:S02]  /*24b20*/  F2FP.F16.E4M3.UNPACK_B R2, R26.H1 ;  /* 0x0000001aff02723e */ /* 0x000fe400030006ff */
[----:B------:R-:W-:-:S07]  /*24b30*/  F2FP.F16.E4M3.UNPACK_B R3, R27.H1 ;  /* 0x0000001bff03723e */ /* 0x000fce00030006ff */
[C---:B------:R-:W-:Y:S01]  /*24b40*/  HMMA.16816.F32 R24, R20.reuse, R2, R16 ;  /* 0x000000021418723c */ /* 0x040fe20000001810 */
[----:B------:R-:W-:Y:S02]  /*24b50*/  F2FP.F16.E4M3.UNPACK_B R2, R0.H1 ;  /* 0x00000000ff02723e */ /* 0x000fe400030006ff */
[----:B------:R-:W-:Y:S01]  /*24b60*/  F2FP.F16.E4M3.UNPACK_B R3, R15.H1 ;  /* 0x0000000fff03723e */ /* 0x000fe200030006ff */
[----:B------:R-:W2:Y:S06]  /*24b70*/  LDL R18, [R1+0x4c4] ;  /* 0x0004c40001127983 */ /* 0x000eac0000100800 */
[----:B------:R-:W-:Y:S01]  /*24b80*/  HMMA.16816.F32 R8, R20, R2, R8 ;  /* 0x000000021408723c */ /* 0x000fe20000001808 */
[----:B------:R-:W-:-:S02]  /*24b90*/  F2FP.F16.E4M3.UNPACK_B R2, R14.H1 ;  /* 0x0000000eff02723e */ /* 0x000fc400030006ff */
[----:B------:R-:W-:-:S07]  /*24ba0*/  F2FP.F16.E4M3.UNPACK_B R3, R13.H1 ;  /* 0x0000000dff03723e */ /* 0x000fce00030006ff */
[----:B------:R-:W-:Y:S01]  /*24bb0*/  HMMA.16816.F32 R4, R20, R2, R4 ;  /* 0x000000021404723c */ /* 0x000fe20000001804 */
[----:B------:R0:W-:Y:S04]  /*24bc0*/  STL.64 [R1+0x1c0], R24 ;  /* 0x0001c01801007387 */ /* 0x0001e80000100a00 */
[----:B------:R1:W-:Y:S04]  /*24bd0*/  STL.64 [R1+0x1c8], R26 ;  /* 0x0001c81a01007387 */ /* 0x0003e80000100a00 */
[----:B------:R-:W-:Y:S04]  /*24be0*/  STL.64 [R1+0x1b0], R8 ;  /* 0x0001b00801007387 */ /* 0x000fe80000100a00 */
[----:B------:R-:W-:Y:S04]  /*24bf0*/  STL.64 [R1+0x1b8], R10 ;  /* 0x0001b80a01007387 */ /* 0x000fe80000100a00 */
[----:B0-----:R-:W3:Y:S04]  /*24c00*/  LDL.LU R24, [R1+0xb0] ;  /* 0x0000b00001187983 */ /* 0x001ee80000300800 */
[----:B------:R-:W-:Y:S04]  /*24c10*/  STL.64 [R1+0x50], R4 ;  /* 0x0000500401007387 */ /* 0x000fe80000100a00 */
[----:B------:R-:W-:Y:S04]  /*24c20*/  STL.64 [R1+0x58], R6 ;  /* 0x0000580601007387 */ /* 0x000fe80000100a00 */
[----:B------:R-:W3:Y:S04]  /*24c30*/  LDL.LU R25, [R1+0xb4] ;  /* 0x0000b40001197983 */ /* 0x000ee80000300800 */
[----:B-1----:R-:W4:Y:S04]  /*24c40*/  LDL.LU R26, [R1+0xb8] ;  /* 0x0000b800011a7983 */ /* 0x002f280000300800 */
[----:B------:R-:W4:Y:S04]  /*24c50*/  LDL.LU R27, [R1+0xbc] ;  /* 0x0000bc00011b7983 */ /* 0x000f280000300800 */
[----:B----4-:R-:W-:Y:S04]  /*24c60*/  STL.64 [R1+0x1088], R26 ;  /* 0x0010881a01007387 */ /* 0x010fe80000100a00 */
[----:B---3--:R0:W-:Y:S04]  /*24c70*/  STL.64 [R1+0x1080], R24 ;  /* 0x0010801801007387 */ /* 0x0081e80000100a00 */
[----:B0-----:R-:W3:Y:S04]  /*24c80*/  LDL.LU R24, [R1+0xc0] ;  /* 0x0000c00001187983 */ /* 0x001ee80000300800 */
[----:B------:R-:W3:Y:S04]  /*24c90*/  LDL.LU R25, [R1+0xc4] ;  /* 0x0000c40001197983 */ /* 0x000ee80000300800 */
[----:B------:R-:W4:Y:S04]  /*24ca0*/  LDL.LU R26, [R1+0xc8] ;  /* 0x0000c800011a7983 */ /* 0x000f280000300800 */
[----:B------:R-:W4:Y:S04]  /*24cb0*/  LDL.LU R27, [R1+0xcc] ;  /* 0x0000cc00011b7983 */ /* 0x000f280000300800 */
[----:B------:R-:W5:Y:S04]  /*24cc0*/  LDL.LU R28, [R1+0x258] ;  /* 0x00025800011c7983 */ /* 0x000f680000300800 */
[----:B------:R-:W2:Y:S04]  /*24cd0*/  LDL.LU R14, [R1+0x25c] ;  /* 0x00025c00010e7983 */ /* 0x000ea80000300800 */
[----:B----4-:R-:W-:Y:S04]  /*24ce0*/  STL.64 [R1+0x1098], R26 ;  /* 0x0010981a01007387 */ /* 0x010fe80000100a00 */
[----:B---3--:R0:W-:Y:S04]  /*24cf0*/  STL.64 [R1+0x1090], R24 ;  /* 0x0010901801007387 */ /* 0x0081e80000100a00 */
[----:B0-----:R-:W3:Y:S04]  /*24d00*/  LDL.LU R24, [R1+0xd0] ;  /* 0x0000d00001187983 */ /* 0x001ee80000300800 */
[----:B------:R-:W3:Y:S04]  /*24d10*/  LDL.LU R25, [R1+0xd4] ;  /* 0x0000d40001197983 */ /* 0x000ee80000300800 */
[----:B------:R-:W4:Y:S04]  /*24d20*/  LDL.LU R26, [R1+0xd8] ;  /* 0x0000d800011a7983 */ /* 0x000f280000300800 */
[----:B------:R-:W4:Y:S04]  /*24d30*/  LDL.LU R27, [R1+0xdc] ;  /* 0x0000dc00011b7983 */ /* 0x000f280000300800 */
[----:B------:R-:W2:Y:S04]  /*24d40*/  LDL.LU R19, [R1+0x288] ;  /* 0x0002880001137983 */ /* 0x000ea80000300800 */
[----:B------:R-:W2:Y:S04]  /*24d50*/  LDL.LU R7, [R1+0x28c] ;  /* 0x00028c0001077983 */ /* 0x000ea80000300800 */
[----:B------:R-:W2:Y:S04]  /*24d60*/  LDL.LU R0, [R1+0x29c] ;  /* 0x00029c0001007983 */ /* 0x000ea80000300800 */
[----:B------:R-:W2:Y:S04]  /*24d70*/  LDL.LU R4, [R1+0x27c] ;  /* 0x00027c0001047983 */ /* 0x000ea80000300800 */
[----:B------:R-:W2:Y:S04]  /*24d80*/  LDL.LU R15, [R1+0x13c] ;  /* 0x00013c00010f7983 */ /* 0x000ea80000300800 */
[----:B----4-:R-:W-:Y:S04]  /*24d90*/  STL.64 [R1+0x10a8], R26 ;  /* 0x0010a81a01007387 */ /* 0x010fe80000100a00 */
[----:B---3--:R0:W-:Y:S04]  /*24da0*/  STL.64 [R1+0x10a0], R24 ;  /* 0x0010a01801007387 */ /* 0x0081e80000100a00 */
[----:B0-----:R-:W3:Y:S04]  /*24db0*/  LDL.LU R24, [R1+0xe0] ;  /* 0x0000e00001187983 */ /* 0x001ee80000300800 */
[----:B------:R-:W3:Y:S04]  /*24dc0*/  LDL.LU R25, [R1+0xe4] ;  /* 0x0000e40001197983 */ /* 0x000ee80000300800 */
[----:B------:R-:W4:Y:S04]  /*24dd0*/  LDL.LU R26, [R1+0xe8] ;  /* 0x0000e800011a7983 */ /* 0x000f280000300800 */
[----:B------:R-:W4:Y:S04]  /*24de0*/  LDL.LU R27, [R1+0xec] ;  /* 0x0000ec00011b7983 */ /* 0x000f280000300800 */
        /* <DEDUP_REMOVED lines=11> */
[----:B------:R-:W4:Y:S01]  /*24ea0*/  LDL.LU R27, [R1+0x3c] ;  /* 0x00003c00011b7983 */ /* 0x000f220000300800 */
[----:B--2---:R-:W-:-:S02]  /*24eb0*/  F2FP.F16.E4M3.UNPACK_B R2, R19.H1 ;  /* 0x00000013ff02723e */ /* 0x004fc400030006ff */
[----:B------:R-:W-:Y:S01]  /*24ec0*/  F2FP.F16.E4M3.UNPACK_B R3, R7.H1 ;  /* 0x00000007ff03723e */ /* 0x000fe200030006ff */
[----:B----4-:R-:W-:Y:S04]  /*24ed0*/  STL.64 [R1+0x10d8], R26 ;  /* 0x0010d81a01007387 */ /* 0x010fe80000100a00 */
[----:B---3--:R0:W-:Y:S04]  /*24ee0*/  STL.64 [R1+0x10d0], R24 ;  /* 0x0010d01801007387 */ /* 0x0081e80000100a00 */
[----:B0-----:R-:W2:Y:S04]  /*24ef0*/  LDL.LU R24, [R1+0x40] ;  /* 0x0000400001187983 */ /* 0x001ea80000300800 */
[----:B------:R-:W2:Y:S04]  /*24f00*/  LDL.LU R25, [R1+0x44] ;  /* 0x0000440001197983 */ /* 0x000ea80000300800 */
[----:B------:R-:W2:Y:S04]  /*24f10*/  LDL.LU R26, [R1+0x48] ;  /* 0x00004800011a7983 */ /* 0x000ea80000300800 */
[----:B------:R-:W2:Y:S04]  /*24f20*/  LDL.LU R27, [R1+0x4c] ;  /* 0x00004c00011b7983 */ /* 0x000ea80000300800 */
[----:B------:R-:W3:Y:S04]  /*24f30*/  LDL.LU R29, [R1+0x268] ;  /* 0x00026800011d7983 */ /* 0x000ee80000300800 */
[----:B------:R-:W4:Y:S04]  /*24f40*/  LDL.LU R13, [R1+0x26c] ;  /* 0x00026c00010d7983 */ /* 0x000f280000300800 */
[----:B------:R-:W3:Y:S04]  /*24f50*/  LDL.LU R16, [R1+0x218] ;  /* 0x0002180001107983 */ /* 0x000ee80000300800 */
[----:B------:R-:W3:Y:S04]  /*24f60*/  LDL.LU R5, [R1+0x21c] ;  /* 0x00021c0001057983 */ /* 0x000ee80000300800 */
[----:B------:R-:W3:Y:S04]  /*24f70*/  LDL.LU R8, [R1+0xa0] ;  /* 0x0000a00001087983 */ /* 0x000ee80000300800 */
[----:B------:R-:W3:Y:S04]  /*24f80*/  LDL.LU R9, [R1+0xa4] ;  /* 0x0000a40001097983 */ /* 0x000ee80000300800 */
[----:B------:R-:W3:Y:S04]  /*24f90*/  LDL.LU R10, [R1+0xa8] ;  /* 0x0000a800010a7983 */ /* 0x000ee80000300800 */
[----:B------:R-:W3:Y:S04]  /*24fa0*/  LDL.LU R11, [R1+0xac] ;  /* 0x0000ac00010b7983 */ /* 0x000ee80000300800 */
[----:B------:R-:W3:Y:S04]  /*24fb0*/  LDL.LU R17, [R1+0x228] ;  /* 0x0002280001117983 */ /* 0x000ee80000300800 */
[----:B------:R-:W3:Y:S04]  /*24fc0*/  LDL.LU R6, [R1+0x22c] ;  /* 0x00022c0001067983 */ /* 0x000ee80000300800 */
[----:B------:R-:W3:Y:S01]  /*24fd0*/  LDL.LU R19, [R1+0x490] ;  /* 0x0004900001137983 */ /* 0x000ee20000300800 */
[----:B--2---:R-:W-:-:S15]  /*24fe0*/  HMMA.16816.F32 R24, R20, R2, R24 ;  /* 0x000000021418723c */ /* 0x004fde0000001818 */
[----:B------:R-:W-:-:S04]  /*24ff0*/  NOP ;  /* 0x0000000000007918 */ /* 0x000fc80000000000 */
[----:B------:R-:W-:Y:S04]  /*25000*/  STL.64 [R1+0x40], R24 ;  /* 0x0000401801007387 */ /* 0x000fe80000100a00 */
[----:B------:R0:W-:Y:S04]  /*25010*/  STL.64 [R1+0x48], R26 ;  /* 0x0000481a01007387 */ /* 0x0001e80000100a00 */
[----:B0-----:R-:W2:Y:S04]  /*25020*/  LDL.LU.64 R26, [R1+0x10d8] ;  /* 0x0010d800011a7983 */ /* 0x001ea80000300a00 */
[----:B------:R-:W2:Y:S04]  /*25030*/  LDL.LU.64 R24, [R1+0x10d0] ;  /* 0x0010d00001187983 */ /* 0x000ea80000300a00 */
[----:B------:R-:W2:Y:S04]  /*25040*/  LDL.LU R3, [R1+0x298] ;  /* 0x0002980001037983 */ /* 0x000ea80000300800 */
[----:B------:R-:W3:Y:S01]  /*25050*/  LDL.LU R7, [R1+0x494] ;  /* 0x0004940001077983 */ /* 0x000ee20000300800 */
[----:B--2---:R-:W-:-:S02]  /*25060*/  F2FP.F16.E4M3.UNPACK_B R2, R3.H1 ;  /* 0x00000003ff02723e */ /* 0x004fc400030006ff */
[----:B------:R-:W-:-:S07]  /*25070*/  F2FP.F16.E4M3.UNPACK_B R3, R0.H1 ;  /* 0x00000000ff03723e */ /* 0x000fce00030006ff */
[----:B------:R-:W-:-:S15]  /*25080*/  HMMA.16816.F32 R24, R20, R2, R24 ;  /* 0x000000021418723c */ /* 0x000fde0000001818 */
        /* <DEDUP_REMOVED lines=8> */
[----:B------:R-:W-:Y:S02]  /*25110*/  F2FP.F16.E4M3.UNPACK_B R3, R4.H1 ;  /* 0x00000004ff03723e */ /* 0x000fe400030006ff */
[----:B------:R-:W2:Y:S05]  /*25120*/  LDL.LU R4, [R1+0x484] ;  /* 0x0004840001047983 */ /* 0x000eaa0000300800 */
[----:B------:R-:W-:-:S15]  /*25130*/  HMMA.16816.F32 R24, R20, R2, R24 ;  /* 0x000000021418723c */ /* 0x000fde0000001818 */
[----:B------:R-:W-:-:S04]  /*25140*/  NOP ;  /* 0x0000000000007918 */ /* 0x000fc80000000000 */
[----:B------:R-:W-:Y:S04]  /*25150*/  STL.64 [R1+0x10], R24 ;  /* 0x0000101801007387 */ /* 0x000fe80000100a00 */
[----:B------:R0:W-:Y:S04]  /*25160*/  STL.64 [R1+0x18], R26 ;  /* 0x0000181a01007387 */ /* 0x0001e80000100a00 */
[----:B0-----:R-:W2:Y:S04]  /*25170*/  LDL.LU.64 R26, [R1+0x10b8] ;  /* 0x0010b800011a7983 */ /* 0x001ea80000300a00 */
[----:B------:R-:W2:Y:S04]  /*25180*/  LDL.LU.64 R24, [R1+0x10b0] ;  /* 0x0010b00001187983 */ /* 0x000ea80000300a00 */
[----:B------:R-:W2:Y:S02]  /*25190*/  LDL.LU R3, [R1+0x138] ;  /* 0x0001380001037983 */ /* 0x000ea40000300800 */
        /* <DEDUP_REMOVED lines=8> */
[----:B------:R-:W2:Y:S01]  /*25220*/  LDL.LU.64 R24, [R1+0x10a0] ;  /* 0x0010a00001187983 */ /* 0x000ea20000300a00 */
[----:B-----5:R-:W-:-:S02]  /*25230*/  F2FP.F16.E4M3.UNPACK_B R2, R28.H1 ;  /* 0x0000001cff02723e */ /* 0x020fc400030006ff */
[----:B------:R-:W-:Y:S02]  /*25240*/  F2FP.F16.E4M3.UNPACK_B R3, R14.H1 ;  /* 0x0000000eff03723e */ /* 0x000fe400030006ff */
[----:B------:R-:W5:Y:S05]  /*25250*/  LDL.LU R14, [R1+0x474] ;  /* 0x00047400010e7983 */ /* 0x000f6a0000300800 */
[----:B--2---:R-:W-:-:S15]  /*25260*/  HMMA.16816.F32 R24, R20, R2, R24 ;  /* 0x000000021418723c */ /* 0x004fde0000001818 */
[----:B------:R-:W-:-:S04]  /*25270*/  NOP ;  /* 0x0000000000007918 */ /* 0x000fc80000000000 */
[----:B------:R-:W-:Y:S04]  /*25280*/  STL.64 [R1+0xd0], R24 ;  /* 0x0000d01801007387 */ /* 0x000fe80000100a00 */
[----:B------:R0:W-:Y:S04]  /*25290*/  STL.64 [R1+0xd8], R26 ;  /* 0x0000d81a01007387 */ /* 0x0001e80000100a00 */
[----:B0-----:R-:W2:Y:S04]  /*252a0*/  LDL.LU.64 R26, [R1+0x1098] ;  /* 0x00109800011a7983 */ /* 0x001ea80000300a00 */
[----:B------:R-:W2:Y:S01]  /*252b0*/  LDL.LU.64 R24, [R1+0x1090] ;  /* 0x0010900001187983 */ /* 0x000ea20000300a00 */
[----:B---3--:R-:W-:-:S02]  /*252c0*/  F2FP.F16.E4M3.UNPACK_B R2, R29.H1 ;  /* 0x0000001dff02723e */ /* 0x008fc400030006ff */
[----:B----4-:R-:W-:-:S07]  /*252d0*/  F2FP.F16.E4M3.UNPACK_B R3, R13.H1 ;  /* 0x0000000dff03723e */ /* 0x010fce00030006ff */
[----:B--2---:R-:W-:-:S15]  /*252e0*/  HMMA.16816.F32 R24, R20, R2, R24 ;  /* 0x000000021418723c */ /* 0x004fde0000001818 */
[----:B------:R-:W-:-:S04]  /*252f0*/  NOP ;  /* 0x0000000000007918 */ /* 0x000fc80000000000 */
[----:B------:R-:W-:Y:S04]  /*25300*/  STL.64 [R1+0x250], R24 ;  /* 0x0002501801007387 */ /* 0x000fe80000100a00 */
[----:B------:R0:W-:Y:S04]  /*25310*/  STL.64 [R1+0x258], R26 ;  /* 0x0002581a01007387 */ /* 0x0001e80000100a00 */
[----:B0-----:R-:W2:Y:S04]  /*25320*/  LDL.LU.64 R26, [R1+0x1088] ;  /* 0x00108800011a7983 */ /* 0x001ea80000300a00 */
[----:B------:R-:W2:Y:S01]  /*25330*/  LDL.LU.64 R24, [R1+0x1080] ;  /* 0x0010800001187983 */ /* 0x000ea20000300a00 */
[----:B------:R-:W-:-:S02]  /*25340*/  F2FP.F16.E4M3.UNPACK_B R2, R16.H1 ;  /* 0x00000010ff02723e */ /* 0x000fc400030006ff */
[----:B------:R-:W-:Y:S01]  /*25350*/  F2FP.F16.E4M3.UNPACK_B R3, R5.H1 ;  /* 0x00000005ff03723e */ /* 0x000fe200030006ff */
[----:B------:R-:W3:Y:S04]  /*25360*/  LDL.LU R13, [R1+0x460] ;  /* 0x00046000010d7983 */ /* 0x000ee80000300800 */
[----:B------:R-:W4:Y:S02]  /*25370*/  LDL.LU R5, [R1+0x464] ;  /* 0x0004640001057983 */ /* 0x000f240000300800 */
[----:B--2---:R-:W-:Y:S01]  /*25380*/  HMMA.16816.F32 R24, R20, R2, R24 ;  /* 0x000000021418723c */ /* 0x004fe20000001818 */
[----:B------:R-:W-:Y:S02]  /*25390*/  F2FP.F16.E4M3.UNPACK_B R2, R17.H1 ;  /* 0x00000011ff02723e */ /* 0x000fe400030006ff */
[----:B------:R-:W-:-:S07]  /*253a0*/  F2FP.F16.E4M3.UNPACK_B R3, R6.H1 ;  /* 0x00000006ff03723e */ /* 0x000fce00030006ff */
[----:B------:R-:W-:Y:S09]  /*253b0*/  HMMA.16816.F32 R8, R20, R2, R8 ;  /* 0x000000021408723c */ /* 0x000ff20000001808 */
[----:B------:R-:W-:Y:S04]  /*253c0*/  STL.64 [R1+0x130], R24 ;  /* 0x0001301801007387 */ /* 0x000fe80000100a00 */
[----:B------:R-:W-:Y:S04]  /*253d0*/  STL.64 [R1+0x138], R26 ;  /* 0x0001381a01007387 */ /* 0x000fe80000100a00 */
[----:B------:R-:W2:Y:S01]  /*253e0*/  LDL.LU R6, [R1+0x450] ;  /* 0x0004500001067983 */ /* 0x000ea20000300800 */
[----:B------:R-:W-:-:S04]  /*253f0*/  FFMA R2, R19, UR13, -R18 ;  /* 0x0000000d13027c23 */ /* 0x000fc80008000812 */
[----:B------:R-:W-:Y:S01]  /*25400*/  FMUL R3, R2, 1.4426950216293334961 ;  /* 0x3fb8aa3b02037820 */ /* 0x000fe20000400000 */
[--C-:B------:R-:W-:Y:S01]  /*25410*/  FFMA R2, R7, UR13, -R18.reuse ;  /* 0x0000000d07027c23 */ /* 0x100fe20008000812 */
[----:B------:R0:W-:Y:S04]  /*25420*/  STL.64 [R1+0xe0], R8 ;  /* 0x0000e00801007387 */ /* 0x0001e80000100a00 */
[----:B------:R-:W-:Y:S04]  /*25430*/  STL.64 [R1+0xe8], R10 ;  /* 0x0000e80a01007387 */ /* 0x000fe80000100a00 */
[----:B------:R-:W2:Y:S01]  /*25440*/  LDL.LU R7, [R1+0x454] ;  /* 0x0004540001077983 */ /* 0x000ea20000300800 */
[----:B0-----:R0:W1:Y:S02]  /*25450*/  MUFU.EX2 R8, R3 ;  /* 0x0000000300087308 */ /* 0x0010640000000800 */
[----:B0-----:R-:W-:Y:S01]  /*25460*/  FMUL R3, R2, 1.4426950216293334961 ;  /* 0x3fb8aa3b02037820 */ /* 0x001fe20000400000 */
[----:B------:R-:W-:-:S05]  /*25470*/  FFMA R2, R0, UR13, -R18 ;  /* 0x0000000d00027c23 */ /* 0x000fca0008000812 */
[----:B------:R0:W3:Y:S01]  /*25480*/  MUFU.EX2 R0, R3 ;  /* 0x0000000300007308 */ /* 0x0000e20000000800 */
[----:B-1----:R1:W-:Y:S01]  /*25490*/  STL [R1+0x5b8], R8 ;  /* 0x0005b80801007387 */ /* 0x0023e20000100800 */
[----:B0-----:R-:W-:-:S03]  /*254a0*/  FMUL R3, R2, 1.4426950216293334961 ;  /* 0x3fb8aa3b02037820 */ /* 0x001fc60000400000 */
[----:B---3--:R0:W-:Y:S04]  /*254b0*/  STL [R1+0x5b4], R0 ;  /* 0x0005b40001007387 */ /* 0x0081e80000100800 */
[----:B-1----:R-:W3:Y:S01]  /*254c0*/  LDL.LU R8, [R1+0x440] ;  /* 0x0004400001087983 */ /* 0x002ee20000300800 */
[----:B0-----:R0:W1:Y:S01]  /*254d0*/  MUFU.EX2 R0, R3 ;  /* 0x0000000300007308 */ /* 0x0010620000000800 */
[----:B------:R-:W-:-:S04]  /*254e0*/  FFMA R2, R4, UR13, -R18 ;  /* 0x0000000d04027c23 */ /* 0x000fc80008000812 */
[----:B0-----:R-:W-:Y:S01]  /*254f0*/  FMUL R3, R2, 1.4426950216293334961 ;  /* 0x3fb8aa3b02037820 */ /* 0x001fe20000400000 */
[----:B------:R-:W-:Y:S01]  /*25500*/  FFMA R2, R15, UR13, -R18 ;  /* 0x0000000d0f027c23 */ /* 0x000fe20008000812 */
[----:B-1----:R0:W-:Y:S04]  /*25510*/  STL [R1+0x604], R0 ;  /* 0x0006040001007387 */ /* 0x0021e80000100800 */
[----:B------:R-:W3:Y:S01]  /*25520*/  LDL.LU R15, [R1+0x444] ;  /* 0x00044400010f7983 */ /* 0x000ee20000300800 */
[----:B0-----:R-:W0:Y:S03]  /*25530*/  MUFU.EX2 R0, R3 ;  /* 0x0000000300007308 */ /* 0x001e260000000800 */
[----:B0-----:R0:W-:Y:S04]  /*25540*/  STL [R1+0x600], R0 ;  /* 0x0006000001007387 */ /* 0x0011e80000100800 */
[----:B------:R-:W3:Y:S01]  /*25550*/  LDL.LU R16, [R1+0x430] ;  /* 0x0004300001107983 */ /* 0x000ee20000300800 */
[----:B------:R-:W-:-:S03]  /*25560*/  FMUL R3, R2, 1.4426950216293334961 ;  /* 0x3fb8aa3b02037820 */ /* 0x000fc60000400000 */
[----:B------:R-:W3:Y:S01]  /*25570*/  LDL.LU R17, [R1+0x434] ;  /* 0x0004340001117983 */ /* 0x000ee20000300800 */
[----:B0-----:R0:W1:Y:S01]  /*25580*/  MUFU.EX2 R0, R3 ;  /* 0x0000000300007308 */ /* 0x0010620000000800 */
[----:B-----5:R-:W-:-:S04]  /*25590*/  FFMA R2, R14, UR13, -R18 ;  /* 0x0000000d0e027c23 */ /* 0x020fc80008000812 */
[----:B0-----:R-:W-:Y:S01]  /*255a0*/  FMUL R3, R2, 1.4426950216293334961 ;  /* 0x3fb8aa3b02037820 */ /* 0x001fe20000400000 */
[----:B-1----:R0:W-:Y:S04]  /*255b0*/  STL [R1+0x60c], R0 ;  /* 0x00060c0001007387 */ /* 0x0021e80000100800 */
[----:B------:R-:W5:Y:S01]  /*255c0*/  LDL.LU R14, [R1+0x420] ;  /* 0x00042000010e7983 */ /* 0x000f620000300800 */
[----:B0-----:R0:W1:Y:S01]  /*255d0*/  MUFU.EX2 R0, R3 ;  /* 0x0000000300007308 */ /* 0x0010620000000800 */
[--C-:B------:R-:W-:Y:S02]  /*255e0*/  FFMA R2, R13, UR13, -R18.reuse ;  /* 0x0000000d0d027c23 */ /* 0x100fe40008000812 */
[----:B------:R-:W5:Y:S02]  /*255f0*/  LDL R13, [R1+0x4c0] ;  /* 0x0004c000010d7983 */ /* 0x000f640000100800 */
[----:B0-----:R-:W-:Y:S01]  /*25600*/  FMUL R3, R2, 1.4426950216293334961 ;  /* 0x3fb8aa3b02037820 */ /* 0x001fe20000400000 */
[--C-:B----4-:R-:W-:Y:S01]  /*25610*/  FFMA R2, R5, UR13, -R18.reuse ;  /* 0x0000000d05027c23 */ /* 0x110fe20008000812 */
[----:B-1----:R0:W-:Y:S04]  /*25620*/  STL [R1+0x608], R0 ;  /* 0x0006080001007387 */ /* 0x0021e80000100800 */
[----:B------:R-:W4:Y:S04]  /*25630*/  LDL.LU R4, [R1+0x424] ;  /* 0x0004240001047983 */ /* 0x000f280000300800 */
[----:B------:R-:W4:Y:S01]  /*25640*/  LDL.LU R5, [R1+0x498] ;  /* 0x0004980001057983 */ /* 0x000f220000300800 */
[----:B0-----:R0:W1:Y:S02]  /*25650*/  MUFU.EX2 R0, R3 ;  /* 0x0000000300007308 */ /* 0x0010640000000800 */
[----:B0-----:R-:W-:Y:S01]  /*25660*/  FMUL R3, R2, 1.4426950216293334961 ;  /* 0x3fb8aa3b02037820 */ /* 0x001fe20000400000 */
[----:B-1----:R-:W-:Y:S04]  /*25670*/  STL [R1+0x63c], R0 ;  /* 0x00063c0001007387 */ /* 0x002fe80000100800 */
[----:B------:R0:W-:Y:S01]  /*25680*/  STL [R1+0x1028], R0 ;  /* 0x0010280001007387 */ /* 0x0001e20000100800 */
[----:B------:R1:W0:Y:S01]  /*25690*/  MUFU.EX2 R19, R3 ;  /* 0x0000000300137308 */ /* 0x0002220000000800 */
[----:B--2---:R-:W-:-:S02]  /*256a0*/  FFMA R2, R6, UR13, -R18 ;  /* 0x0000000d06027c23 */ /* 0x004fc40008000812 */
[----:B------:R-:W2:Y:S02]  /*256b0*/  LDL.LU R6, [R1+0x49c] ;  /* 0x00049c0001067983 */ /* 0x000ea40000300800 */
[----:B-1----:R-:W-:Y:S01]  /*256c0*/  FMUL R3, R2, 1.4426950216293334961 ;  /* 0x3fb8aa3b02037820 */ /* 0x002fe20000400000 */
[----:B------:R-:W-:Y:S02]  /*256d0*/  FFMA R2, R7, UR13, -R18 ;  /* 0x0000000d07027c23 */ /* 0x000fe40008000812 */
[----:B------:R-:W2:Y:S01]  /*256e0*/  LDL.LU R7, [R1+0x488] ;  /* 0x0004880001077983 */ /* 0x000ea20000300800 */
[----:B0-----:R0:W1:Y:S03]  /*256f0*/  MUFU.EX2 R0, R3 ;  /* 0x0000000300007308 */ /* 0x0010660000000800 */
[----:B------:R-:W-:Y:S01]  /*25700*/  STL [R1+0x638], R19 ;  /* 0x0006381301007387 */ /* 0x000fe20000100800 */
[----:B0-----:R-:W-:-:S03]  /*25710*/  FMUL R3, R2, 1.4426950216293334961 ;  /* 0x3fb8aa3b02037820 */ /* 0x001fc60000400000 */
[----:B-1----:R0:W-:Y:S02]  /*25720*/  STL [R1+0x644], R0 ;  /* 0x0006440001007387 */ /* 0x0021e40000100800 */
[----:B0-----:R0:W1:Y:S01]  /*25730*/  MUFU.EX2 R0, R3 ;  /* 0x0000000300007308 */ /* 0x0010620000000800 */
[----:B---3--:R-:W-:-:S04]  /*25740*/  FFMA R2, R8, UR13, -R18 ;  /* 0x0000000d08027c23 */ /* 0x008fc80008000812 */
[----:B0-----:R-:W-:Y:S01]  /*25750*/  FMUL R3, R2, 1.4426950216293334961 ;  /* 0x3fb8aa3b02037820 */ /* 0x001fe20000400000 */
[----:B-1----:R0:W-:Y:S03]  /*25760*/  STL [R1+0x640], R0 ;  /* 0x0006400001007387 */ /* 0x0021e60000100800 */
[----:B0-----:R0:W1:Y:S01]  /*25770*/  MUFU.EX2 R0, R3 ;  /* 0x0000000300007308 */ /* 0x0010620000000800 */
[--C-:B------:R-:W-:Y:S02]  /*25780*/  FFMA R2, R15, UR13, -R18.reuse ;  /* 0x0000000d0f027c23 */ /* 0x100fe40008000812 */
[----:B------:R-:W3:Y:S02]  /*25790*/  LDL.LU R15, [R1+0x48c] ;  /* 0x00048c00010f7983 */ /* 0x000ee40000300800 */
[----:B0-----:R-:W-:Y:S02]  /*257a0*/  FMUL R3, R2, 1.4426950216293334961 ;  /* 0x3fb8aa3b02037820 */ /* 0x001fe40000400000 */
[----:B-1----:R0:W-:Y:S02]  /*257b0*/  STL [R1+0x64c], R0 ;  /* 0x00064c0001007387 */ /* 0x0021e40000100800 */
[----:B0-----:R0:W1:Y:S01]  /*257c0*/  MUFU.EX2 R0, R3 ;  /* 0x0000000300007308 */ /* 0x0010620000000800 */
[----:B------:R-:W-:-:S04]  /*257d0*/  FFMA R2, R16, UR13, -R18 ;  /* 0x0000000d10027c23 */ /* 0x000fc80008000812 */
[----:B0-----:R-:W-:Y:S01]  /*257e0*/  FMUL R3, R2, 1.4426950216293334961 ;  /* 0x3fb8aa3b02037820 */ /* 0x001fe20000400000 */
[----:B-1----:R0:W-:Y:S01]  /*257f0*/  STL [R1+0x648], R0 ;  /* 0x0006480001007387 */ /* 0x0021e20000100800 */
[----:B------:R-:W-:-:S03]  /*25800*/  FFMA R2, R17, UR13, -R18 ;  /* 0x0000000d11027c23 */ /* 0x000fc60008000812 */
[----:B------:R-:W3:Y:S01]  /*25810*/  LDL.LU R16, [R1+0x478] ;  /* 0x0004780001107983 */ /* 0x000ee20000300800 */
[----:B0-----:R0:W1:Y:S02]  /*25820*/  MUFU.EX2 R0, R3 ;  /* 0x0000000300007308 */ /* 0x0010640000000800 */
[----:B0-----:R-:W-:Y:S01]  /*25830*/  FMUL R3, R2, 1.4426950216293334961 ;  /* 0x3fb8aa3b02037820 */ /* 0x001fe20000400000 */
[----:B-1----:R0:W-:Y:S01]  /*25840*/  STL [R1+0x654], R0 ;  /* 0x0006540001007387 */ /* 0x0021e20000100800 */
[----:B-----5:R-:W-:-:S03]  /*25850*/  FFMA R2, R14, UR13, -R18 ;  /* 0x0000000d0e027c23 */ /* 0x020fc60008000812 */
[----:B------:R-:W5:Y:S04]  /*25860*/  LDL.LU R17, [R1+0x248] ;  /* 0x0002480001117983 */ /* 0x000f680000300800 */
[----:B------:R-:W3:Y:S01]  /*25870*/  LDL.LU R14, [R1+0x24c] ;  /* 0x00024c00010e7983 */ /* 0x000ee20000300800 */
[----:B0-----:R0:W1:Y:S02]  /*25880*/  MUFU.EX2 R0, R3 ;  /* 0x0000000300007308 */ /* 0x0010640000000800 */
[----:B0-----:R-:W-:Y:S01]  /*25890*/  FMUL R3, R2, 1.4426950216293334961 ;  /* 0x3fb8aa3b02037820 */ /* 0x001fe20000400000 */
[----:B----4-:R-:W-:Y:S01]  /*258a0*/  FFMA R2, R4, UR13, -R18 ;  /* 0x0000000d04027c23 */ /* 0x010fe20008000812 */
[----:B-1----:R0:W-:Y:S04]  /*258b0*/  STL [R1+0x650], R0 ;  /* 0x0006500001007387 */ /* 0x0021e80000100800 */
[----:B------:R-:W4:Y:S01]  /*258c0*/  LDL.LU R18, [R1+0x47c] ;  /* 0x00047c0001127983 */ /* 0x000f220000300800 */
[----:B0-----:R0:W1:Y:S02]  /*258d0*/  MUFU.EX2 R0, R3 ;  /* 0x0000000300007308 */ /* 0x0010640000000800 */
[----:B0-----:R-:W-:Y:S01]  /*258e0*/  FMUL R3, R2, 1.4426950216293334961 ;  /* 0x3fb8aa3b02037820 */ /* 0x001fe20000400000 */
[----:B------:R-:W-:-:S05]  /*258f0*/  FFMA R2, R5, UR13, -R13 ;  /* 0x0000000d05027c23 */ /* 0x000fca000800080d */
[----:B------:R0:W0:Y:S01]  /*25900*/  MUFU.EX2 R8, R3 ;  /* 0x0000000300087308 */ /* 0x0000220000000800 */
[----:B-1----:R1:W-:Y:S01]  /*25910*/  STL [R1+0x65c], R0 ;  /* 0x00065c0001007387 */ /* 0x0023e20000100800 */
[----:B0-----:R-:W-:-:S06]  /*25920*/  FMUL R3, R2, 1.4426950216293334961 ;  /* 0x3fb8aa3b02037820 */ /* 0x001fcc0000400000 */
[----:B-1----:R-:W0:Y:S01]  /*25930*/  MUFU.EX2 R0, R3 ;  /* 0x0000000300007308 */ /* 0x002e220000000800 */
[----:B------:R-:W-:Y:S04]  /*25940*/  STL [R1+0x658], R8 ;  /* 0x0006580801007387 */ /* 0x000fe80000100800 */
[----:B------:R-:W-:Y:S04]  /*25950*/  STL [R1+0xffc], R8 ;  /* 0x000ffc0801007387 */ /* 0x000fe80000100800 */
[----:B0-----:R0:W-:Y:S01]  /*25960*/  STL [R1+0x5b0], R0 ;  /* 0x0005b00001007387 */ /* 0x0011e20000100800 */
[----:B--2---:R-:W-:-:S03]  /*25970*/  FFMA R2, R6, UR13, -R13 ;  /* 0x0000000d06027c23 */ /* 0x004fc6000800080d */
[----:B------:R-:W2:Y:S01]  /*25980*/  LDL.LU R6, [R1+0x468] ;  /* 0x0004680001067983 */ /* 0x000ea20000300800 */
[----:B------:R-:W-:-:S04]  /*25990*/  FMUL R3, R2, 1.4426950216293334961 ;  /* 0x3fb8aa3b02037820 */ /* 0x000fc80000400000 */
[----:B0-----:R-:W0:Y:S01]  /*259a0*/  MUFU.EX2 R0, R3 ;  /* 0x0000000300007308 */ /* 0x001e220000000800 */
[----:B------:R-:W-:Y:S01]  /*259b0*/  FFMA R2, R7, UR13, -R13 ;  /* 0x0000000d07027c23 */ /* 0x000fe2000800080d */
[----:B0-----:R-:W-:Y:S04]  /*259c0*/  STL [R1+0x5e4], R0 ;  /* 0x0005e40001007387 */ /* 0x001fe80000100800 */
[----:B------:R-:W2:Y:S01]  /*259d0*/  LDL.LU R7, [R1+0x188] ;  /* 0x0001880001077983 */ /* 0x000ea20000300800 */
[----:B------:R-:W-:-:S03]  /*259e0*/  FMUL R3, R2, 1.4426950216293334961 ;  /* 0x3fb8aa3b02037820 */ /* 0x000fc60000400000 */
[----:B--2---:R0:W-:Y:S04]  /*259f0*/  STL.64 [R1+0x1078], R6 ;  /* 0x0010780601007387 */ /* 0x0041e80000100a00 */
[----:B------:R-:W2:Y:S04]  /*25a00*/  LDL.LU R4, [R1+0x90] ;  /* 0x0000900001047983 */ /* 0x000ea80000300800 */
[----:B------:R-:W2:Y:S04]  /*25a10*/  LDL.LU R5, [R1+0x94] ;  /* 0x0000940001057983 */ /* 0x000ea80000300800 */
[----:B0-----:R-:W2:Y:S04]  /*25a20*/  LDL.LU R6, [R1+0x98] ;  /* 0x0000980001067983 */ /* 0x001ea80000300800 */
[----:B------:R-:W2:Y:S01]  /*25a30*/  LDL.LU R7, [R1+0x9c] ;  /* 0x00009c0001077983 */ /* 0x000ea20000300800 */
[----:B---3--:R-:W-:Y:S01]  /*25a40*/  FFMA R2, R15, UR13, -R13 ;  /* 0x0000000d0f027c23 */ /* 0x008fe2000800080d */
[----:B------:R0:W1:Y:S02]  /*25a50*/  MUFU.EX2 R0, R3 ;  /* 0x0000000300007308 */ /* 0x0000640000000800 */
[----:B------:R-:W3:Y:S01]  /*25a60*/  LDL.LU R15, [R1+0x18c] ;  /* 0x00018c00010f7983 */ /* 0x000ee20000300800 */
[----:B------:R-:W-:-:S05]  /*25a70*/  FMUL R2, R2, 1.4426950216293334961 ;  /* 0x3fb8aa3b02027820 */ /* 0x000fca0000400000 */
[----:B------:R5:W4:Y:S01]  /*25a80*/  MUFU.EX2 R9, R2 ;  /* 0x0000000200097308 */ /* 0x000b220000000800 */
[----:B0-----:R-:W-:Y:S02]  /*25a90*/  F2FP.F16.E4M3.UNPACK_B R3, R14.H1 ;  /* 0x0000000eff03723e */ /* 0x001fe400030006ff */
[----:B-----5:R-:W-:Y:S01]  /*25aa0*/  F2FP.F16.E4M3.UNPACK_B R2, R17.H1 ;  /* 0x00000011ff02723e */ /* 0x020fe200030006ff */
[----:B-1----:R-:W-:Y:S04]  /*25ab0*/  STL [R1+0x5cc], R0 ;  /* 0x0005cc0001007387 */ /* 0x002fe80000100800 */
[----:B------:R-:W5:Y:S04]  /*25ac0*/  LDL.LU R14, [R1+0x46c] ;  /* 0x00046c00010e7983 */ /* 0x000f680000300800 */
[----:B------:R-:W3:Y:S04]  /*25ad0*/  LDL.LU R8, [R1+0x1fc] ;  /* 0x0001fc0001087983 */ /* 0x000ee80000300800 */
[----:B----4-:R-:W-:Y:S04]  /*25ae0*/  STL [R1+0x5ec], R9 ;  /* 0x0005ec0901007387 */ /* 0x010fe80000100800 */
[----:B------:R0:W-:Y:S04]  /*25af0*/  STL [R1+0x102c], R9 ;  /* 0x00102c0901007387 */ /* 0x0001e80000100800 */
[----:B0-----:R-:W3:Y:S01]  /*25b00*/  LDL.LU R9, [R1+0x1f8] ;  /* 0x0001f80001097983 */ /* 0x001ee20000300800 */
[----:B--2---:R-:W-:-:S15]  /*25b10*/  HMMA.16816.F32 R4, R20, R2, R4 ;  /* 0x000000021404723c */ /* 0x004fde0000001804 */
[----:B------:R-:W-:-:S04]  /*25b20*/  NOP ;  /* 0x0000000000007918 */ /* 0x000fc80000000000 */
[----:B------:R-:W-:Y:S04]  /*25b30*/  STL.64 [R1+0xc0], R4 ;  /* 0x0000c00401007387 */ /* 0x000fe80000100a00 */
[----:B------:R0:W-:Y:S04]  /*25b40*/  STL.64 [R1+0xc8], R6 ;  /* 0x0000c80601007387 */ /* 0x0001e80000100a00 */
[----:B0-----:R-:W2:Y:S04]  /*25b50*/  LDL.LU.64 R6, [R1+0x1078] ;  /* 0x0010780001067983 */ /* 0x001ea80000300a00 */
[----:B------:R-:W4:Y:S04]  /*25b60*/  LDL.LU R27, [R1+0x458] ;  /* 0x00045800011b7983 */ /* 0x000f280000300800 */
[----:B------:R-:W2:Y:S04]  /*25b70*/  LDL.LU R28, [R1+0x45c] ;  /* 0x00045c00011c7983 */ /* 0x000ea80000300800 */
[----:B------:R-:W2:Y:S04]  /*25b80*/  LDL.LU R11, [R1+0x208] ;  /* 0x00020800010b7983 */ /* 0x000ea80000300800 */
[----:B------:R-:W2:Y:S01]  /*25b90*/  LDL.LU R10, [R1+0x20c] ;  /* 0x00020c00010a7983 */ /* 0x000ea20000300800 */
[----:B------:R-:W-:-:S04]  /*25ba0*/  FFMA R24, R16, UR13, -R13 ;  /* 0x0000000d10187c23 */ /* 0x000fc8000800080d */
[----:B------:R-:W-:Y:S01]  /*25bb0*/  FMUL R25, R24, 1.4426950216293334961 ;  /* 0x3fb8aa3b18197820 */ /* 0x000fe20000400000 */
[----:B--2---:R-:W-:Y:S04]  /*25bc0*/  STL.64 [R1+0x1070], R10 ;  /* 0x0010700a01007387 */ /* 0x004fe80000100a00 */
[----:B---3--:R0:W-:Y:S04]  /*25bd0*/  STL.64 [R1+0x1068], R8 ;  /* 0x0010680801007387 */ /* 0x0081e80000100a00 */
[----:B0-----:R-:W2:Y:S04]  /*25be0*/  LDL.LU R8, [R1+0x80] ;  /* 0x0000800001087983 */ /* 0x001ea80000300800 */
[----:B------:R-:W2:Y:S04]  /*25bf0*/  LDL.LU R9, [R1+0x84] ;  /* 0x0000840001097983 */ /* 0x000ea80000300800 */
[----:B------:R-:W2:Y:S04]  /*25c00*/  LDL.LU R10, [R1+0x88] ;  /* 0x00008800010a7983 */ /* 0x000ea80000300800 */
[----:B------:R-:W2:Y:S01]  /*25c10*/  LDL.LU R11, [R1+0x8c] ;  /* 0x00008c00010b7983 */ /* 0x000ea20000300800 */
[----:B------:R-:W-:Y:S01]  /*25c20*/  FFMA R24, R18, UR13, -R13 ;  /* 0x0000000d12187c23 */ /* 0x000fe2000800080d */
[----:B------:R-:W-:Y:S01]  /*25c30*/  F2FP.F16.E4M3.UNPACK_B R2, R7.H1 ;  /* 0x00000007ff02723e */ /* 0x000fe200030006ff */
[----:B------:R0:W1:Y:S01]  /*25c40*/  MUFU.EX2 R18, R25 ;  /* 0x0000001900127308 */ /* 0x0000620000000800 */
[----:B------:R-:W-:Y:S01]  /*25c50*/  F2FP.F16.E4M3.UNPACK_B R3, R15.H1 ;  /* 0x0000000fff03723e */ /* 0x000fe200030006ff */
[----:B0-----:R-:W-:-:S06]  /*25c60*/  FMUL R25, R24, 1.4426950216293334961 ;  /* 0x3fb8aa3b18197820 */ /* 0x001fcc0000400000 */
[----:B------:R-:W0:Y:S01]  /*25c70*/  MUFU.EX2 R17, R25 ;  /* 0x0000001900117308 */ /* 0x000e220000000800 */
[----:B------:R-:W-:Y:S01]  /*25c80*/  FFMA R24, R6, UR13, -R13 ;  /* 0x0000000d06187c23 */ /* 0x000fe2000800080d */
[----:B-1----:R-:W-:Y:S04]  /*25c90*/  STL [R1+0x5e8], R18 ;  /* 0x0005e81201007387 */ /* 0x002fe80000100800 */
[----:B------:R-:W3:Y:S04]  /*25ca0*/  LDL.LU R4, [R1+0x100] ;  /* 0x0001000001047983 */ /* 0x000ee80000300800 */
[----:B------:R-:W3:Y:S04]  /*25cb0*/  LDL.LU R5, [R1+0x104] ;  /* 0x0001040001057983 */ /* 0x000ee80000300800 */
[----:B------:R-:W3:Y:S04]  /*25cc0*/  LDL.LU R6, [R1+0x108] ;  /* 0x0001080001067983 */ /* 0x000ee80000300800 */
[----:B------:R-:W3:Y:S04]  /*25cd0*/  LDL.LU R7, [R1+0x10c] ;  /* 0x00010c0001077983 */ /* 0x000ee80000300800 */
[----:B------:R-:W3:Y:S04]  /*25ce0*/  LDL.LU R26, [R1+0x448] ;  /* 0x00044800011a7983 */ /* 0x000ee80000300800 */
[----:B0-----:R-:W-:Y:S04]  /*25cf0*/  STL [R1+0x5e0], R17 ;  /* 0x0005e01101007387 */ /* 0x001fe80000100800 */
[----:B------:R-:W3:Y:S04]  /*25d00*/  LDL.LU R29, [R1+0x438] ;  /* 0x00043800011d7983 */ /* 0x000ee80000300800 */
[----:B------:R-:W3:Y:S01]  /*25d10*/  LDL.LU R0, [R1+0x43c] ;  /* 0x00043c0001007983 */ /* 0x000ee20000300800 */
[----:B--2---:R-:W-:-:S15]  /*25d20*/  HMMA.16816.F32 R8, R20, R2, R8 ;  /* 0x000000021408723c */ /* 0x004fde0000001808 */
[----:B------:R-:W-:-:S04]  /*25d30*/  NOP ;  /* 0x0000000000007918 */ /* 0x000fc80000000000 */
[----:B------:R-:W-:Y:S04]  /*25d40*/  STL.64 [R1+0xb0], R8 ;  /* 0x0000b00801007387 */ /* 0x000fe80000100a00 */
[----:B------:R0:W-:Y:S04]  /*25d50*/  STL.64 [R1+0xb8], R10 ;  /* 0x0000b80a01007387 */ /* 0x0001e80000100a00 */
[----:B0-----:R-:W2:Y:S04]  /*25d60*/  LDL.LU.64 R10, [R1+0x1070] ;  /* 0x00107000010a7983 */ /* 0x001ea80000300a00 */
[----:B------:R-:W2:Y:S01]  /*25d70*/  LDL.LU.64 R8, [R1+0x1068] ;  /* 0x0010680001087983 */ /* 0x000ea20000300a00 */
[----:B------:R-:W-:-:S04]  /*25d80*/  FMUL R25, R24, 1.4426950216293334961 ;  /* 0x3fb8aa3b18197820 */ /* 0x000fc80000400000 */
[----:B------:R-:W0:Y:S01]  /*25d90*/  MUFU.EX2 R16, R25 ;  /* 0x0000001900107308 */ /* 0x000e220000000800 */
[--C-:B-----5:R-:W-:Y:S02]  /*25da0*/  FFMA R24, R14, UR13, -R13.reuse ;  /* 0x0000000d0e187c23 */ /* 0x120fe4000800080d */
[----:B------:R-:W5:Y:S04]  /*25db0*/  LDL.LU R14, [R1+0x4dc] ;  /* 0x0004dc00010e7983 */ /* 0x000f680000300800 */
[----:B------:R-:W3:Y:S01]  /*25dc0*/  LDL.LU R15, [R1+0x378] ;  /* 0x00037800010f7983 */ /* 0x000ee20000300800 */
[--C-:B----4-:R-:W-:Y:S01]  /*25dd0*/  FFMA R27, R27, UR13, -R13.reuse ;  /* 0x0000000d1b1b7c23 */ /* 0x110fe2000800080d */
[----:B------:R-:W-:Y:S01]  /*25de0*/  FFMA R28, R28, UR13, -R13 ;  /* 0x0000000d1c1c7c23 */ /* 0x000fe2000800080d */
[----:B--2---:R-:W-:-:S02]  /*25df0*/  F2FP.F16.E4M3.UNPACK_B R3, R8.H1 ;  /* 0x00000008ff03723e */ /* 0x004fc400030006ff */
[----:B------:R-:W-:Y:S01]  /*25e00*/  F2FP.F16.E4M3.UNPACK_B R2, R9.H1 ;  /* 0x00000009ff02723e */ /* 0x000fe200030006ff */
[----:B------:R-:W2:Y:S04]  /*25e10*/  LDL.LU R8, [R1+0x428] ;  /* 0x0004280001087983 */ /* 0x000ea80000300800 */
[----:B------:R-:W4:Y:S04]  /*25e20*/  LDL.LU R9, [R1+0x624] ;  /* 0x0006240001097983 */ /* 0x000f280000300800 */
[----:B0-----:R-:W-:Y:S04]  /*25e30*/  STL [R1+0x5c8], R16 ;  /* 0x0005c81001007387 */ /* 0x001fe80000100800 */
[----:B------:R0:W-:Y:S04]  /*25e40*/  STL.64 [R1+0x1020], R18 ;  /* 0x0010201201007387 */ /* 0x0001e80000100a00 */
[----:B0-----:R-:W2:Y:S04]  /*25e50*/  LDL.LU R18, [R1+0x37c] ;  /* 0x00037c0001127983 */ /* 0x001ea80000300800 */
[----:B------:R0:W-:Y:S04]  /*25e60*/  STL.64 [R1+0x1018], R16 ;  /* 0x0010181001007387 */ /* 0x0001e80000100a00 */
[----:B0-----:R-:W5:Y:S04]  /*25e70*/  LDL.LU R17, [R1+0x620] ;  /* 0x0006200001117983 */ /* 0x001f680000300800 */
[----:B------:R-:W2:Y:S04]  /*25e80*/  LDL.LU R16, [R1+0x4d8] ;  /* 0x0004d80001107983 */ /* 0x000ea80000300800 */
[----:B------:R-:W2:Y:S04]  /*25e90*/  LDL.LU R13, [R1+0x1060] ;  /* 0x00106000010d7983 */ /* 0x000ea80000300800 */
[----:B------:R-:W2:Y:S01]  /*25ea0*/  LDL.LU R19, [R1+0x168] ;  /* 0x0001680001137983 */ /* 0x000ea20000300800 */
[----:B---3--:R-:W-:Y:S01]  /*25eb0*/  HMMA.16816.F32 R4, R20, R2, R4 ;  /* 0x000000021404723c */ /* 0x008fe20000001804 */
[----:B------:R-:W-:Y:S01]  /*25ec0*/  FMUL R25, R24, 1.4426950216293334961 ;  /* 0x3fb8aa3b18197820 */ /* 0x000fe20000400000 */
[----:B------:R-:W-:Y:S01]  /*25ed0*/  FMUL R2, R27, 1.4426950216293334961 ;  /* 0x3fb8aa3b1b027820 */ /* 0x000fe20000400000 */
[----:B------:R-:W-:-:S02]  /*25ee0*/  F2FP.F16.E4M3.UNPACK_B R24, R11.H1 ;  /* 0x0000000bff18723e */ /* 0x000fc400030006ff */
[----:B------:R0:W1:Y:S08]  /*25ef0*/  MUFU.EX2 R11, R25 ;  /* 0x00000019000b7308 */ /* 0x0000700000000800 */
[----:B------:R-:W3:Y:S01]  /*25f00*/  MUFU.EX2 R2, R2 ;  /* 0x0000000200027308 */ /* 0x000ee20000000800 */
[----:B0-----:R-:W-:Y:S01]  /*25f10*/  F2FP.F16.E4M3.UNPACK_B R25, R10.H1 ;  /* 0x0000000aff19723e */ /* 0x001fe200030006ff */
[----:B--2---:R0:W-:Y:S04]  /*25f20*/  STL [R1+0x1040], R19 ;  /* 0x0010401301007387 */ /* 0x0041e80000100800 */
[----:B0-----:R-:W2:Y:S04]  /*25f30*/  LDL R19, [R1+0x4c0] ;  /* 0x0004c00001137983 */ /* 0x001ea80000100800 */
[----:B------:R-:W2:Y:S04]  /*25f40*/  LDL.LU R10, [R1+0x16c] ;  /* 0x00016c00010a7983 */ /* 0x000ea80000300800 */
[----:B------:R-:W-:Y:S04]  /*25f50*/  STL.64 [R1+0x90], R4 ;  /* 0x0000900401007387 */ /* 0x000fe80000100a00 */
[----:B------:R0:W-:Y:S01]  /*25f60*/  STL.64 [R1+0x98], R6 ;  /* 0x0000980601007387 */ /* 0x0001e20000100a00 */
[----:B-----5:R-:W-:Y:S01]  /*25f70*/  FADD R17, R17, R14 ;  /* 0x0000000e11117221 */ /* 0x020fe20000000000 */
[----:B------:R-:W-:-:S02]  /*25f80*/  FADD R16, R16, R15 ;  /* 0x0000000f10107221 */ /* 0x000fc40000000000 */
[----:B0-----:R-:W5:Y:S04]  /*25f90*/  LDL.LU.64 R6, [R1+0x1058] ;  /* 0x0010580001067983 */ /* 0x001f680000300a00 */
[----:B------:R-:W5:Y:S04]  /*25fa0*/  LDL.LU.64 R4, [R1+0x1050] ;  /* 0x0010500001047983 */ /* 0x000f680000300a00 */
[----:B------:R-:W2:Y:S04]  /*25fb0*/  LDL.LU R3, [R1+0x14c] ;  /* 0x00014c0001037983 */ /* 0x000ea80000300800 */
[----:B-1----:R-:W-:Y:S04]  /*25fc0*/  STL [R1+0x5c4], R11 ;  /* 0x0005c40b01007387 */ /* 0x002fe80000100800 */
[----:B------:R-:W2:Y:S04]  /*25fd0*/  LDL.LU R27, [R1+0x44c] ;  /* 0x00044c00011b7983 */ /* 0x000ea80000300800 */
[----:B---3--:R0:W-:Y:S04]  /*25fe0*/  STL [R1+0x5c0], R2 ;  /* 0x0005c00201007387 */ /* 0x0081e80000100800 */
[----:B0-----:R-:W3:Y:S04]  /*25ff0*/  LDL.LU R2, [R1+0x148] ;  /* 0x0001480001027983 */ /* 0x001ee80000300800 */
[----:B------:R-:W2:Y:S04]  /*26000*/  LDL.LU R14, [R1+0x1048] ;  /* 0x00104800010e7983 */ /* 0x000ea80000300800 */
[----:B------:R-:W2:Y:S02]  /*26010*/  LDL.LU R15, [R1+0x1044] ;  /* 0x00104400010f7983 */ /* 0x000ea40000300800 */
[----:B--2---:R-:W-:-:S15]  /*26020*/  HMMA.16816.F32 R12, R20, R24, R12 ;  /* 0x00000018140c723c */ /* 0x004fde000000180c */
[----:B------:R-:W-:-:S04]  /*26030*/  NOP ;  /* 0x0000000000007918 */ /* 0x000fc80000000000 */
[----:B------:R-:W-:Y:S04]  /*26040*/  STL.64 [R1+0x180], R12 ;  /* 0x0001800c01007387 */ /* 0x000fe80000100a00 */
[----:B------:R0:W-:Y:S04]  /*26050*/  STL.64 [R1+0x188], R14 ;  /* 0x0001880e01007387 */ /* 0x0001e80000100a00 */
[----:B0-----:R-:W2:Y:S01]  /*26060*/  LDL.LU R15, [R1+0x42c] ;  /* 0x00042c00010f7983 */ /* 0x001ea20000300800 */
[----:B---3--:R-:W-:Y:S02]  /*26070*/  F2FP.F16.E4M3.UNPACK_B R2, R2.H1 ;  /* 0x00000002ff02723e */ /* 0x008fe400030006ff */
[----:B------:R-:W-:Y:S01]  /*26080*/  F2FP.F16.E4M3.UNPACK_B R3, R3.H1 ;  /* 0x00000003ff03723e */ /* 0x000fe200030006ff */
[----:B------:R-:W-:Y:S01]  /*26090*/  FMUL R28, R28, 1.4426950216293334961 ;  /* 0x3fb8aa3b1c1c7820 */ /* 0x000fe20000400000 */
[--C-:B------:R-:W-:Y:S01]  /*260a0*/  FFMA R14, R8, UR13, -R19.reuse ;  /* 0x0000000d080e7c23 */ /* 0x100fe20008000813 */
[----:B------:R-:W3:Y:S02]  /*260b0*/  LDL.LU R25, [R1+0x4d4] ;  /* 0x0004d40001197983 */ /* 0x000ee40000300800 */
[----:B------:R0:W1:Y:S02]  /*260c0*/  MUFU.EX2 R8, R28 ;  /* 0x0000001c00087308 */ /* 0x0000640000000800 */
[----:B-----5:R-:W-:Y:S01]  /*260d0*/  HMMA.16816.F32 R4, R20, R2, R4 ;  /* 0x000000021404723c */ /* 0x020fe20000001804 */
[--C-:B------:R-:W-:Y:S01]  /*260e0*/  FFMA R26, R26, UR13, -R19.reuse ;  /* 0x0000000d1a1a7c23 */ /* 0x100fe20008000813 */
[--C-:B------:R-:W-:Y:S01]  /*260f0*/  FFMA R27, R27, UR13, -R19.reuse ;  /* 0x0000000d1b1b7c23 */ /* 0x100fe20008000813 */
[--C-:B------:R-:W-:Y:S01]  /*26100*/  FFMA R29, R29, UR13, -R19.reuse ;  /* 0x0000000d1d1d7c23 */ /* 0x100fe20008000813 */
[----:B------:R-:W-:Y:S01]  /*26110*/  FFMA R0, R0, UR13, -R19 ;  /* 0x0000000d00007c23 */ /* 0x000fe20008000813 */
[----:B----4-:R-:W-:Y:S01]  /*26120*/  FADD R13, R9, R17 ;  /* 0x00000011090d7221 */ /* 0x010fe20000000000 */
[----:B0-----:R-:W4:Y:S01]  /*26130*/  LDL.LU R28, [R1+0x628] ;  /* 0x00062800011c7983 */ /* 0x001f220000300800 */
[----:B------:R-:W-:Y:S01]  /*26140*/  F2FP.F16.E4M3.UNPACK_B R3, R10.H1 ;  /* 0x0000000aff03723e */ /* 0x000fe200030006ff */
[----:B--2---:R-:W-:-:S02]  /*26150*/  FFMA R15, R15, UR13, -R19 ;  /* 0x0000000d0f0f7c23 */ /* 0x004fc40008000813 */
[----:B------:R-:W2:Y:S04]  /*26160*/  LDL.LU R19, [R1+0x1040] ;  /* 0x0010400001137983 */ /* 0x000ea80000300800 */
[----:B------:R-:W5:Y:S04]  /*26170*/  LDL R9, [R1+0x5b8] ;  /* 0x0005b80001097983 */ /* 0x000f680000100800 */
[----:B-1----:R-:W-:Y:S04]  /*26180*/  STL [R1+0x630], R8 ;  /* 0x0006300801007387 */ /* 0x002fe80000100800 */
[----:B------:R0:W-:Y:S04]  /*26190*/  STL.64 [R1+0x1f0], R4 ;  /* 0x0001f00401007387 */ /* 0x0001e80000100a00 */
[----:B------:R1:W-:Y:S04]  /*261a0*/  STL.64 [R1+0x1f8], R6 ;  /* 0x0001f80601007387 */ /* 0x0003e80000100a00 */
[----:B0-----:R-:W2:Y:S04]  /*261b0*/  LDL.LU R4, [R1+0x178] ;  /* 0x0001780001047983 */ /* 0x001ea80000300800 */
[----:B------:R-:W2:Y:S04]  /*261c0*/  LDL.LU R5, [R1+0x17c] ;  /* 0x00017c0001057983 */ /* 0x000ea80000300800 */
[----:B-1----:R-:W2:Y:S04]  /*261d0*/  LDL R6, [R1+0x5e4] ;  /* 0x0005e40001067983 */ /* 0x002ea80000100800 */
[----:B------:R-:W2:Y:S04]  /*261e0*/  LDL R7, [R1+0x5cc] ;  /* 0x0005cc0001077983 */ /* 0x000ea80000100800 */
[----:B------:R-:W2:Y:S04]  /*261f0*/  LDL.LU R10, [R1+0x15c] ;  /* 0x00015c00010a7983 */ /* 0x000ea80000300800 */
[----:B--2---:R-:W-:Y:S04]  /*26200*/  STL.64 [R1+0x1038], R10 ;  /* 0x0010380a01007387 */ /* 0x004fe80000100a00 */
[----:B-----5:R0:W-:Y:S04]  /*26210*/  STL.64 [R1+0x1030], R8 ;  /* 0x0010300801007387 */ /* 0x0201e80000100a00 */
[----:B0-----:R-:W2:Y:S04]  /*26220*/  LDL.LU R8, [R1+0xf0] ;  /* 0x0000f00001087983 */ /* 0x001ea80000300800 */
[----:B------:R-:W2:Y:S04]  /*26230*/  LDL.LU R9, [R1+0xf4] ;  /* 0x0000f40001097983 */ /* 0x000ea80000300800 */
[----:B------:R-:W2:Y:S04]  /*26240*/  LDL.LU R10, [R1+0xf8] ;  /* 0x0000f800010a7983 */ /* 0x000ea80000300800 */
[----:B------:R-:W2:Y:S01]  /*26250*/  LDL.LU R11, [R1+0xfc] ;  /* 0x0000fc00010b7983 */ /* 0x000ea20000300800 */
[----:B------:R-:W-:Y:S01]  /*26260*/  F2FP.F16.E4M3.UNPACK_B R2, R19.H1 ;  /* 0x00000013ff02723e */ /* 0x000fe200030006ff */
[----:B------:R-:W-:-:S04]  /*26270*/  FMUL R26, R26, 1.4426950216293334961 ;  /* 0x3fb8aa3b1a1a7820 */ /* 0x000fc80000400000 */
[----:B------:R0:W1:Y:S01]  /*26280*/  MUFU.EX2 R24, R26 ;  /* 0x0000001a00187308 */ /* 0x0000620000000800 */
[----:B------:R-:W-:Y:S01]  /*26290*/  FADD R12, R18, R16 ;  /* 0x00000010120c7221 */ /* 0x000fe20000000000 */
[----:B----4-:R-:W-:Y:S01]  /*262a0*/  FADD R28, R28, R13 ;  /* 0x0000000d1c1c7221 */ /* 0x010fe20000000000 */
[----:B------:R-:W4:Y:S04]  /*262b0*/  LDL.LU R16, [R1+0x110] ;  /* 0x0001100001107983 */ /* 0x000f280000300800 */
[----:B------:R-:W4:Y:S04]  /*262c0*/  LDL.LU R17, [R1+0x114] ;  /* 0x0001140001117983 */ /* 0x000f280000300800 */
[----:B------:R-:W4:Y:S04]  /*262d0*/  LDL.LU R18, [R1+0x118] ;  /* 0x0001180001127983 */ /* 0x000f280000300800 */
[----:B------:R-:W4:Y:S01]  /*262e0*/  LDL.LU R19, [R1+0x11c] ;  /* 0x00011c0001137983 */ /* 0x000f220000300800 */
[----:B---3--:R-:W-:-:S03]  /*262f0*/  FADD R12, R25, R12 ;  /* 0x0000000c190c7221 */ /* 0x008fc60000000000 */
[----:B0-----:R-:W3:Y:S04]  /*26300*/  LDL.LU R26, [R1+0x158] ;  /* 0x00015800011a7983 */ /* 0x001ee80000300800 */
[----:B------:R-:W5:Y:S04]  /*26310*/  LDL R13, [R1+0x5b0] ;  /* 0x0005b000010d7983 */ /* 0x000f680000100800 */
[----:B------:R0:W-:Y:S04]  /*26320*/  STL [R1+0x68], R28 ;  /* 0x0000681c01007387 */ /* 0x0001e80000100800 */
[----:B------:R-:W3:Y:S04]  /*26330*/  LDL R25, [R1+0x608] ;  /* 0x0006080001197983 */ /* 0x000ee80000100800 */
[----:B0-----:R-:W3:Y:S04]  /*26340*/  LDL R28, [R1+0x60c] ;  /* 0x00060c00011c7983 */ /* 0x001ee80000100800 */
[----:B------:R-:W-:Y:S04]  /*26350*/  STL [R1+0x64], R12 ;  /* 0x0000640c01007387 */ /* 0x000fe80000100800 */
[----:B-1----:R-:W-:Y:S01]  /*26360*/  STL [R1+0x62c], R24 ;  /* 0x00062c1801007387 */ /* 0x002fe20000100800 */
[----:B--2---:R-:W-:-:S15]  /*26370*/  HMMA.16816.F32 R8, R20, R2, R8 ;  /* 0x000000021408723c */ /* 0x004fde0000001808 */
[----:B------:R-:W-:-:S04]  /*26380*/  NOP ;  /* 0x0000000000007918 */ /* 0x000fc80000000000 */
[----:B------:R-:W-:Y:S04]  /*26390*/  STL.64 [R1+0x140], R8 ;  /* 0x0001400801007387 */ /* 0x000fe80000100a00 */
[----:B------:R0:W-:Y:S04]  /*263a0*/  STL.64 [R1+0x148], R10 ;  /* 0x0001480a01007387 */ /* 0x0001e80000100a00 */
[----:B0-----:R-:W2:Y:S04]  /*263b0*/  LDL.LU.64 R10, [R1+0x1038] ;  /* 0x00103800010a7983 */ /* 0x001ea80000300a00 */
[----:B------:R-:W2:Y:S04]  /*263c0*/  LDL.LU.64 R8, [R1+0x1030] ;  /* 0x0010300001087983 */ /* 0x000ea80000300a00 */
[----:B------:R-:W2:Y:S01]  /*263d0*/  LDL R2, [R1+0x5b4] ;  /* 0x0005b40001027983 */ /* 0x000ea20000100800 */
[----:B------:R-:W-:-:S03]  /*263e0*/  FMUL R27, R27, 1.4426950216293334961 ;  /* 0x3fb8aa3b1b1b7820 */ /* 0x000fc60000400000 */
[----:B------:R-:W3:Y:S01]  /*263f0*/  LDL R3, [R1+0x600] ;  /* 0x0006000001037983 */ /* 0x000ee20000100800 */
[----:B------:R0:W1:Y:S03]  /*26400*/  MUFU.EX2 R12, R27 ;  /* 0x0000001b000c7308 */ /* 0x0000660000000800 */
[----:B0-----:R-:W3:Y:S01]  /*26410*/  LDL R27, [R1+0x604] ;  /* 0x00060400011b7983 */ /* 0x001ee20000100800 */
[----:B--2---:R-:W-:-:S03]  /*26420*/  F2FP.SATFINITE.E4M3.F32.PACK_AB_MERGE_C R2, R2, R9, RZ ;  /* 0x000000090202723e */ /* 0x004fc600048070ff */
[----:B------:R-:W2:Y:S01]  /*26430*/  LDL.LU R9, [R1+0x102c] ;  /* 0x00102c0001097983 */ /* 0x000ea20000300800 */
[----:B------:R-:W-:Y:S01]  /*26440*/  FMUL R29, R29, 1.4426950216293334961 ;  /* 0x3fb8aa3b1d1d7820 */ /* 0x000fe20000400000 */
[----:B------:R-:W-:Y:S02]  /*26450*/  F2FP.F16.E4M3.UNPACK_B R4, R4.H1 ;  /* 0x00000004ff04723e */ /* 0x000fe400030006ff */
[----:B------:R-:W-:Y:S02]  /*26460*/  F2FP.F16.E4M3.UNPACK_B R5, R5.H1 ;  /* 0x00000005ff05723e */ /* 0x000fe400030006ff */
[----:B------:R-:W-:Y:S02]  /*26470*/  F2FP.F16.E4M3.UNPACK_B R2, R2 ;  /* 0x00000002ff02723e */ /* 0x000fe400020006ff */
[----:B-----5:R-:W-:Y:S02]  /*26480*/  F2FP.SATFINITE.E4M3.F32.PACK_AB_MERGE_C R6, R6, R13, RZ ;  /* 0x0000000d0606723e */ /* 0x020fe400048070ff */
[----:B---3--:R-:W-:Y:S01]  /*26490*/  F2FP.SATFINITE.E4M3.F32.PACK_AB_MERGE_C R3, R3, R27, RZ ;  /* 0x0000001b0303723e */ /* 0x008fe200048070ff */
[----:B----4-:R-:W-:Y:S03]  /*264a0*/  HMMA.16816.F32 R16, R20, R4, R16 ;  /* 0x000000041410723c */ /* 0x010fe60000001810 */
[----:B------:R-:W-:-:S02]  /*264b0*/  F2FP.F16.E4M3.UNPACK_B R3, R3 ;  /* 0x00000003ff03723e */ /* 0x000fc400020006ff */
[----:B------:R-:W-:Y:S02]  /*264c0*/  F2FP.F16.E4M3.UNPACK_B R6, R6 ;  /* 0x00000006ff06723e */ /* 0x000fe400020006ff */
[----:B------:R-:W-:Y:S02]  /*264d0*/  SEL R13, R2, R3, !P2 ;  /* 0x00000003020d7207 */ /* 0x000fe40005000000 */
[----:B------:R-:W-:Y:S01]  /*264e0*/  SEL R2, R3, R2, !P2 ;  /* 0x0000000203027207 */ /* 0x000fe20005000000 */
[----:B-1----:R-:W-:Y:S04]  /*264f0*/  STL [R1+0x628], R12 ;  /* 0x0006280c01007387 */ /* 0x002fe80000100800 */
[----:B------:R-:W-:Y:S01]  /*26500*/  STL [R1+0x74], R13 ;  /* 0x0000740d01007387 */ /* 0x000fe20000100800 */
[----:B--2---:R-:W-:-:S02]  /*26510*/  F2FP.SATFINITE.E4M3.F32.PACK_AB_MERGE_C R7, R9, R7, RZ ;  /* 0x000000070907723e */ /* 0x004fc400048070ff */
[----:B------:R-:W0:Y:S02]  /*26520*/  MUFU.EX2 R9, R29 ;  /* 0x0000001d00097308 */ /* 0x000e240000000800 */
[----:B------:R-:W-:-:S04]  /*26530*/  F2FP.F16.E4M3.UNPACK_B R7, R7 ;  /* 0x00000007ff07723e */ /* 0x000fc800020006ff */
[----:B------:R-:W-:Y:S01]  /*26540*/  SEL R3, R6, R7, !P2 ;  /* 0x0000000706037207 */ /* 0x000fe20005000000 */
[----:B0-----:R-:W-:Y:S04]  /*26550*/  STL [R1+0x624], R9 ;  /* 0x0006240901007387 */ /* 0x001fe80000100800 */
[----:B------:R0:W-:Y:S04]  /*26560*/  STL [R1+0xfc], R2 ;  /* 0x0000fc0201007387 */ /* 0x0001e80000100800 */
[----:B------:R-:W-:Y:S01]  /*26570*/  STL [R1+0x70], R3 ;  /* 0x0000700301007387 */ /* 0x000fe20000100800 */
[----:B0-----:R-:W-:Y:S01]  /*26580*/  SEL R2, R7, R6, !P2 ;  /* 0x0000000607027207 */ /* 0x001fe20005000000 */
[----:B------:R-:W-:-:S02]  /*26590*/  FMUL R6, R0, 1.4426950216293334961 ;  /* 0x3fb8aa3b00067820 */ /* 0x000fc40000400000 */
[----:B------:R-:W2:Y:S04]  /*265a0*/  LDL.LU R0, [R1+0x1028] ;  /* 0x0010280001007983 */ /* 0x000ea80000300800 */
[----:B------:R-:W-:Y:S04]  /*265b0*/  STL [R1+0xf8], R2 ;  /* 0x0000f80201007387 */ /* 0x000fe80000100800 */
[----:B------:R-:W-:Y:S04]  /*265c0*/  STL.64 [R1+0xa0], R16 ;  /* 0x0000a01001007387 */ /* 0x000fe80000100a00 */
[----:B------:R0:W-:Y:S04]  /*265d0*/  STL.64 [R1+0xa8], R18 ;  /* 0x0000a81201007387 */ /* 0x0001e80000100a00 */
[----:B0-----:R-:W2:Y:S01]  /*265e0*/  LDL.LU.64 R18, [R1+0x1020] ;  /* 0x0010200001127983 */ /* 0x001ea20000300a00 */
[----:B------:R-:W-:-:S03]  /*265f0*/  F2FP.F16.E4M3.UNPACK_B R3, R10.H1 ;  /* 0x0000000aff03723e */ /* 0x000fc600030006ff */
[----:B------:R-:W3:Y:S01]  /*26600*/  LDL.LU.64 R16, [R1+0x1018] ;  /* 0x0010180001107983 */ /* 0x000ee20000300a00 */
[----:B------:R-:W0:Y:S01]  /*26610*/  MUFU.EX2 R10, R6 ;  /* 0x00000006000a7308 */ /* 0x000e220000000800 */
[----:B------:R-:W-:Y:S02]  /*26620*/  F2FP.F16.E4M3.UNPACK_B R2, R26.H1 ;  /* 0x0000001aff02723e */ /* 0x000fe400030006ff */
[----:B------:R-:W4:Y:S04]  /*26630*/  LDL.LU R13, [R1+0x1a8] ;  /* 0x0001a800010d7983 */ /* 0x000f280000300800 */
[----:B------:R-:W5:Y:S04]  /*26640*/  LDL R27, [R1+0x648] ;  /* 0x00064800011b7983 */ /* 0x000f680000100800 */
[----:B------:R-:W5:Y:S01]  /*26650*/  LDL R26, [R1+0x5c0] ;  /* 0x0005c000011a7983 */ /* 0x000f620000100800 */
[----:B------:R-:W-:-:S02]  /*26660*/  F2FP.SATFINITE.E4M3.F32.PACK_AB_MERGE_C R4, R25, R28, RZ ;  /* 0x0000001c1904723e */ /* 0x000fc400048070ff */
[----:B--2---:R-:W-:Y:S02]  /*26670*/  F2FP.SATFINITE.E4M3.F32.PACK_AB_MERGE_C R5, R19, R0, RZ ;  /* 0x000000001305723e */ /* 0x004fe400048070ff */
[----:B------:R-:W2:Y:S04]  /*26680*/  LDL.LU R0, [R1+0x1010] ;  /* 0x0010100001007983 */ /* 0x000ea80000300800 */
[----:B0-----:R-:W-:Y:S04]  /*26690*/  STL [R1+0x620], R10 ;  /* 0x0006200a01007387 */ /* 0x001fe80000100800 */
[----:B------:R-:W2:Y:S04]  /*266a0*/  LDL.LU R25, [R1+0x1ac] ;  /* 0x0001ac0001197983 */ /* 0x000ea80000300800 */
[----:B-----5:R-:W-:Y:S01]  /*266b0*/  STL.64 [R1+0x1008], R26 ;  /* 0x0010081a01007387 */ /* 0x020fe20000100a00 */
[----:B------:R-:W-:-:S03]  /*266c0*/  FMUL R14, R14, 1.4426950216293334961 ;  /* 0x3fb8aa3b0e0e7820 */ /* 0x000fc60000400000 */
[----:B--2---:R0:W-:Y:S04]  /*266d0*/  STL.64 [R1+0x1000], R24 ;  /* 0x0010001801007387 */ /* 0x0041e80000100a00 */
[----:B0-----:R-:W2:Y:S04]  /*266e0*/  LDL.LU R24, [R1+0x120] ;  /* 0x0001200001187983 */ /* 0x001ea80000300800 */
[----:B------:R-:W2:Y:S04]  /*266f0*/  LDL.LU R25, [R1+0x124] ;  /* 0x0001240001197983 */ /* 0x000ea80000300800 */
[----:B------:R-:W2:Y:S04]  /*26700*/  LDL.LU R26, [R1+0x128] ;  /* 0x00012800011a7983 */ /* 0x000ea80000300800 */
[----:B------:R-:W2:Y:S01]  /*26710*/  LDL.LU R27, [R1+0x12c] ;  /* 0x00012c00011b7983 */ /* 0x000ea20000300800 */
[----:B---3--:R-:W-:-:S02]  /*26720*/  F2FP.SATFINITE.E4M3.F32.PACK_AB_MERGE_C R7, R11, R16, RZ ;  /* 0x000000100b07723e */ /* 0x008fc400048070ff */
[----:B------:R0:W1:Y:S01]  /*26730*/  MUFU.EX2 R11, R14 ;  /* 0x0000000e000b7308 */ /* 0x0000620000000800 */
[----:B------:R-:W-:Y:S02]  /*26740*/  F2FP.F16.E4M3.UNPACK_B R4, R4 ;  /* 0x00000004ff04723e */ /* 0x000fe400020006ff */
[----:B------:R-:W-:Y:S02]  /*26750*/  F2FP.F16.E4M3.UNPACK_B R5, R5 ;  /* 0x00000005ff05723e */ /* 0x000fe400020006ff */
[----:B------:R-:W-:Y:S01]  /*26760*/  F2FP.SATFINITE.E4M3.F32.PACK_AB_MERGE_C R6, R17, R18, RZ ;  /* 0x000000121106723e */ /* 0x000fe200048070ff */
[----:B------:R-:W3:Y:S01]  /*26770*/  LDL.LU R16, [R1] ;  /* 0x0000000001107983 */ /* 0x000ee20000300800 */
[----:B------:R-:W-:-:S03]  /*26780*/  IMAD.MOV.U32 R19, RZ, RZ, R0 ;  /* 0x000000ffff137224 */ /* 0x000fc600078e0000 */
[----:B------:R-:W3:Y:S01]  /*26790*/  LDL.LU R17, [R1+0x4] ;  /* 0x0000040001117983 */ /* 0x000ee20000300800 */
[----:B------:R-:W-:-:S03]  /*267a0*/  SEL R0, R5, R4, !P2 ;  /* 0x0000000405007207 */ /* 0x000fc60005000000 */
[----:B------:R-:W3:Y:S04]  /*267b0*/  LDL.LU R18, [R1+0x8] ;  /* 0x0000080001127983 */ /* 0x000ee80000300800 */
[----:B0-----:R-:W5:Y:S01]  /*267c0*/  LDL R14, [R1+0x64c] ;  /* 0x00064c00010e7983 */ /* 0x001f620000100800 */
[----:B------:R-:W-:Y:S02]  /*267d0*/  F2FP.F16.E4M3.UNPACK_B R6, R6 ;  /* 0x00000006ff06723e */ /* 0x000fe400020006ff */
[----:B------:R-:W-:Y:S02]  /*267e0*/  F2FP.F16.E4M3.UNPACK_B R7, R7 ;  /* 0x00000007ff07723e */ /* 0x000fe400020006ff */
[----:B------:R-:W-:Y:S01]  /*267f0*/  SEL R29, R4, R5, !P2 ;  /* 0x00000005041d7207 */ /* 0x000fe20005000000 */
[----:B-1----:R-:W-:Y:S04]  /*26800*/  STL [R1+0x54c], R11 ;  /* 0x00054c0b01007387 */ /* 0x002fe80000100800 */
[----:B------:R-:W3:Y:S04]  /*26810*/  LDL R5, [R1+0x640] ;  /* 0x0006400001057983 */ /* 0x000ee80000100800 */
[----:B------:R0:W-:Y:S01]  /*26820*/  STL [R1+0xf4], R0 ;  /* 0x0000f40001007387 */ /* 0x0001e20000100800 */
[----:B------:R-:W-:-:S02]  /*26830*/  SEL R28, R6, R7, !P2 ;  /* 0x00000007061c7207 */ /* 0x000fc40005000000 */
[----:B0-----:R-:W-:Y:S02]  /*26840*/  SEL R0, R7, R6, !P2 ;  /* 0x0000000607007207 */ /* 0x001fe40005000000 */
[----:B------:R-:W3:Y:S04]  /*26850*/  LDL R6, [R1+0x644] ;  /* 0x0006440001067983 */ /* 0x000ee80000100800 */
[----:B------:R-:W-:Y:S01]  /*26860*/  STL [R1+0xfd8], R0 ;  /* 0x000fd80001007387 */ /* 0x000fe20000100800 */
[----:B--2---:R-:W-:-:S15]  /*26870*/  HMMA.16816.F32 R24, R20, R2, R24 ;  /* 0x000000021418723c */ /* 0x004fde0000001818 */
[----:B------:R-:W-:-:S04]  /*26880*/  NOP ;  /* 0x0000000000007918 */ /* 0x000fc80000000000 */
[----:B------:R-:W-:Y:S04]  /*26890*/  STL.64 [R1+0x80], R24 ;  /* 0x0000801801007387 */ /* 0x000fe80000100a00 */
[----:B------:R0:W-:Y:S04]  /*268a0*/  STL.64 [R1+0x88], R26 ;  /* 0x0000881a01007387 */ /* 0x0001e80000100a00 */
[----:B0-----:R-:W5:Y:S04]  /*268b0*/  LDL.LU.64 R26, [R1+0x1008] ;  /* 0x00100800011a7983 */ /* 0x001f680000300a00 */
[----:B------:R-:W2:Y:S01]  /*268c0*/  LDL.LU.64 R24, [R1+0x1000] ;  /* 0x0010000001187983 */ /* 0x000ea20000300a00 */
[----:B------:R-:W-:Y:S01]  /*268d0*/  FMUL R15, R15, 1.4426950216293334961 ;  /* 0x3fb8aa3b0f0f7820 */ /* 0x000fe20000400000 */
[----:B----4-:R-:W-:-:S03]  /*268e0*/  F2FP.F16.E4M3.UNPACK_B R4, R13.H1 ;  /* 0x0000000dff04723e */ /* 0x010fc600030006ff */
[----:B------:R0:W1:Y:S01]  /*268f0*/  MUFU.EX2 R13, R15 ;  /* 0x0000000f000d7308 */ /* 0x0000620000000800 */
[----:B---3--:R-:W-:-:S04]  /*26900*/  F2FP.SATFINITE.E4M3.F32.PACK_AB_MERGE_C R2, R5, R6, RZ ;  /* 0x000000060502723e */ /* 0x008fc800048070ff */
[----:B------:R-:W-:Y:S01]  /*26910*/  F2FP.F16.E4M3.UNPACK_B R2, R2 ;  /* 0x00000002ff02723e */ /* 0x000fe200020006ff */
[----:B0-----:R-:W3:Y:S01]  /*26920*/  LDL.LU R15, [R1+0x1ec] ;  /* 0x0001ec00010f7983 */ /* 0x001ee20000300800 */
[----:B-----5:R-:W-:Y:S02]  /*26930*/  F2FP.SATFINITE.E4M3.F32.PACK_AB_MERGE_C R3, R27, R14, RZ ;  /* 0x0000000e1b03723e */ /* 0x020fe400048070ff */
[----:B------:R-:W-:Y:S02]  /*26940*/  F2FP.SATFINITE.E4M3.F32.PACK_AB_MERGE_C R6, R8, R26, RZ ;  /* 0x0000001a0806723e */ /* 0x000fe400048070ff */
[----:B--2---:R-:W-:Y:S01]  /*26950*/  F2FP.SATFINITE.E4M3.F32.PACK_AB_MERGE_C R7, R12, R24, RZ ;  /* 0x000000180c07723e */ /* 0x004fe200048070ff */
[----:B------:R-:W2:Y:S01]  /*26960*/  LDL.LU R8, [R1+0xffc] ;  /* 0x000ffc0001087983 */ /* 0x000ea20000300800 */
[----:B------:R-:W-:-:S03]  /*26970*/  F2FP.F16.E4M3.UNPACK_B R3, R3 ;  /* 0x00000003ff03723e */ /* 0x000fc600020006ff */
[----:B-1----:R-:W-:Y:S04]  /*26980*/  STL [R1+0x548], R13 ;  /* 0x0005480d01007387 */ /* 0x002fe80000100800 */
[----:B------:R-:W4:Y:S04]  /*26990*/  LDL.LU R12, [R1+0x670] ;  /* 0x00067000010c7983 */ /* 0x000f280000300800 */
[----:B------:R-:W5:Y:S01]  /*269a0*/  LDL.LU R14, [R1+0x660] ;  /* 0x00066000010e7983 */ /* 0x000f620000300800 */
[----:B------:R-:W-:-:S03]  /*269b0*/  F2FP.F16.E4M3.UNPACK_B R5, R25.H1 ;  /* 0x00000019ff05723e */ /* 0x000fc600030006ff */
[----:B------:R-:W2:Y:S01]  /*269c0*/  LDL.LU R0, [R1+0x370] ;  /* 0x0003700001007983 */ /* 0x000ea20000300800 */
[----:B------:R-:W-:Y:S02]  /*269d0*/  SEL R25, R2, R3, !P2 ;  /* 0x0000000302197207 */ /* 0x000fe40005000000 */
[----:B------:R-:W-:Y:S02]  /*269e0*/  SEL R27, R3, R2, !P2 ;  /* 0x00000002031b7207 */ /* 0x000fe40005000000 */
[----:B------:R-:W2:Y:S01]  /*269f0*/  LDL R3, [R1+0x65c] ;  /* 0x00065c0001037983 */ /* 0x000ea20000100800 */
[----:B------:R-:W-:Y:S01]  /*26a00*/  F2FP.F16.E4M3.UNPACK_B R7, R7 ;  /* 0x00000007ff07723e */ /* 0x000fe200020006ff */
[----:B------:R-:W-:Y:S01]  /*26a10*/  HMMA.16816.F32 R16, R20, R4, R16 ;  /* 0x000000041410723c */ /* 0x000fe20000001810 */
[----:B------:R-:W-:Y:S01]  /*26a20*/  F2FP.F16.E4M3.UNPACK_B R6, R6 ;  /* 0x00000006ff06723e */ /* 0x000fe200020006ff */
[----:B------:R-:W3:Y:S03]  /*26a30*/  LDL R2, [R1+0x650] ;  /* 0x0006500001027983 */ /* 0x000ee60000100800 */
[----:B------:R-:W-:-:S02]  /*26a40*/  SEL R24, R6, R7, !P2 ;  /* 0x0000000706187207 */ /* 0x000fc40005000000 */
[----:B------:R-:W-:Y:S02]  /*26a50*/  SEL R26, R7, R6, !P2 ;  /* 0x00000006071a7207 */ /* 0x000fe40005000000 */
[----:B------:R-:W3:Y:S04]  /*26a60*/  LDL R7, [R1+0x654] ;  /* 0x0006540001077983 */ /* 0x000ee80000100800 */
[----:B------:R-:W3:Y:S01]  /*26a70*/  LDL.LU R6, [R1+0x1e8] ;  /* 0x0001e80001067983 */ /* 0x000ee20000300800 */
[----:B--2---:R-:W-:-:S03]  /*26a80*/  F2FP.SATFINITE.E4M3.F32.PACK_AB_MERGE_C R3, R8, R3, RZ ;  /* 0x000000030803723e */ /* 0x004fc600048070ff */
[----:B------:R-:W2:Y:S04]  /*26a90*/  LDL.LU R8, [R1+0xff8] ;  /* 0x000ff80001087983 */ /* 0x000ea80000300800 */
[----:B------:R-:W-:Y:S04]  /*26aa0*/  STL.64 [R1+0x110], R16 ;  /* 0x0001101001007387 */ /* 0x000fe80000100a00 */
[----:B------:R0:W-:Y:S04]  /*26ab0*/  STL.64 [R1+0x118], R18 ;  /* 0x0001181201007387 */ /* 0x0001e80000100a00 */
[----:B0-----:R-:W2:Y:S04]  /*26ac0*/  LDL.LU.64 R18, [R1+0xff0] ;  /* 0x000ff00001127983 */ /* 0x001ea80000300a00 */
[----:B------:R-:W2:Y:S01]  /*26ad0*/  LDL.LU.64 R16, [R1+0xfe8] ;  /* 0x000fe80001107983 */ /* 0x000ea20000300a00 */
[----:B---3--:R-:W-:-:S02]  /*26ae0*/  F2FP.SATFINITE.E4M3.F32.PACK_AB_MERGE_C R2, R2, R7, RZ ;  /* 0x000000070202723e */ /* 0x008fc400048070ff */
[----:B------:R-:W-:Y:S02]  /*26af0*/  F2FP.F16.E4M3.UNPACK_B R4, R6.H1 ;  /* 0x00000006ff04723e */ /* 0x000fe400030006ff */
[----:B------:R-:W-:Y:S02]  /*26b00*/  F2FP.F16.E4M3.UNPACK_B R5, R15.H1 ;  /* 0x0000000fff05723e */ /* 0x000fe400030006ff */
[----:B------:R-:W-:Y:S02]  /*26b10*/  F2FP.F16.E4M3.UNPACK_B R3, R3 ;  /* 0x00000003ff03723e */ /* 0x000fe400020006ff */
[----:B------:R-:W-:Y:S02]  /*26b20*/  F2FP.F16.E4M3.UNPACK_B R2, R2 ;  /* 0x00000002ff02723e */ /* 0x000fe400020006ff */
[----:B------:R-:W-:Y:S02]  /*26b30*/  F2FP.SATFINITE.E4M3.F32.PACK_AB_MERGE_C R6, R10, R9, RZ ;  /* 0x000000090a06723e */ /* 0x000fe400048070ff */
[----:B------:R-:W-:Y:S01]  /*26b40*/  F2FP.SATFINITE.E4M3.F32.PACK_AB_MERGE_C R7, R13, R11, RZ ;  /* 0x0000000b0d07723e */ /* 0x000fe200048070ff */
[----:B------:R-:W3:Y:S04]  /*26b50*/  LDL.LU R9, [R1+0xfe4] ;  /* 0x000fe40001097983 */ /* 0x000ee80000300800 */
[----:B------:R-:W3:Y:S01]  /*26b60*/  LDL.LU R10, [R1+0xfe0] ;  /* 0x000fe000010a7983 */ /* 0x000ee20000300800 */
[----:B------:R-:W-:-:S02]  /*26b70*/  SEL R13, R2, R3, !P2 ;  /* 0x00000003020d7207 */ /* 0x000fc40005000000 */
[----:B------:R-:W-:Y:S01]  /*26b80*/  SEL R15, R3, R2, !P2 ;  /* 0x00000002030f7207 */ /* 0x000fe20005000000 */
[----:B------:R-:W3:Y:S01]  /*26b90*/  LDL.LU R11, [R1+0xfdc] ;  /* 0x000fdc00010b7983 */ /* 0x000ee20000300800 */
[----:B------:R-:W-:-:S03]  /*26ba0*/  F2FP.F16.E4M3.UNPACK_B R2, R6 ;  /* 0x00000006ff02723e */ /* 0x000fc600020006ff */
[----:B------:R-:W3:Y:S01]  /*26bb0*/  LDL.LU R6, [R1+0x19c] ;  /* 0x00019c0001067983 */ /* 0x000ee20000300800 */
[----:B------:R-:W-:-:S03]  /*26bc0*/  F2FP.F16.E4M3.UNPACK_B R3, R7 ;  /* 0x00000007ff03723e */ /* 0x000fc600020006ff */
        /* <DEDUP_REMOVED lines=9> */
[----:B---3--:R-:W-:-:S02]  /*26c60*/  F2FP.F16.E4M3.UNPACK_B R4, R7.H1 ;  /* 0x00000007ff04723e */ /* 0x008fc400030006ff */
[----:B------:R-:W-:-:S07]  /*26c70*/  F2FP.F16.E4M3.UNPACK_B R5, R6.H1 ;  /* 0x00000006ff05723e */ /* 0x000fce00030006ff */
[----:B------:R-:W-:Y:S01]  /*26c80*/  HMMA.16816.F32 R8, R20, R4, R8 ;  /* 0x000000041408723c */ /* 0x000fe20000001808 */
[----:B------:R-:W-:Y:S02]  /*26c90*/  SEL R6, R2, R3, !P2 ;  /* 0x0000000302067207 */ /* 0x000fe40005000000 */
[----:B------:R-:W-:Y:S01]  /*26ca0*/  SEL R7, R3, R2, !P2 ;  /* 0x0000000203077207 */ /* 0x000fe20005000000 */
[----:B------:R0:W-:Y:S04]  /*26cb0*/  SHFL.IDX PT, R4, R29, R0, 0x1f ;  /* 0x00001f001d047589 */ /* 0x0001e800000e0000 */
[----:B------:R-:W4:Y:S04]  /*26cc0*/  LDL.LU R3, [R1+0x68] ;  /* 0x0000680001037983 */ /* 0x000f280000300800 */
[----:B------:R-:W5:Y:S07]  /*26cd0*/  LDL.LU R2, [R1+0x64] ;  /* 0x0000640001027983 */ /* 0x000f6e0000300800 */
[----:B------:R-:W-:Y:S04]  /*26ce0*/  STL.64 [R1+0x60], R8 ;  /* 0x0000600801007387 */ /* 0x000fe80000100a00 */
[----:B------:R-:W-:Y:S04]  /*26cf0*/  STL.64 [R1+0x68], R10 ;  /* 0x0000680a01007387 */ /* 0x000fe80000100a00 */
[----:B------:R-:W-:Y:S04]  /*26d00*/  SHFL.IDX PT, R10, R28, R0, 0x1f ;  /* 0x00001f001c0a7589 */ /* 0x000fe800000e0000 */
[----:B0-----:R-:W3:Y:S04]  /*26d10*/  LDL.LU R29, [R1+0xf8] ;  /* 0x0000f800011d7983 */ /* 0x001ee80000300800 */
[----:B--2---:R-:W0:Y:S04]  /*26d20*/  SHFL.IDX PT, R5, R19, R0, 0x1f ;  /* 0x00001f0013057589 */ /* 0x004e2800000e0000 */
[----:B0-----:R0:W-:Y:S04]  /*26d30*/  STL [R1+0x12c], R5 ;  /* 0x00012c0501007387 */ /* 0x0011e80000100800 */
[----:B0-----:R-:W2:Y:S04]  /*26d40*/  LDL.LU R5, [R1+0x3a8] ;  /* 0x0003a80001057983 */ /* 0x001ea80000300800 */
[----:B------:R0:W-:Y:S04]  /*26d50*/  STL [R1+0x204], R4 ;  /* 0x0002040401007387 */ /* 0x0001e80000100800 */
[----:B------:R-:W2:Y:S04]  /*26d60*/  LDL.LU R8, [R1+0x3ac] ;  /* 0x0003ac0001087983 */ /* 0x000ea80000300800 */
[----:B------:R-:W2:Y:S04]  /*26d70*/  LDL.LU R9, [R1+0x66c] ;  /* 0x00066c0001097983 */ /* 0x000ea80000300800 */
[----:B------:R-:W2:Y:S04]  /*26d80*/  LDL.LU R28, [R1+0xfc] ;  /* 0x0000fc00011c7983 */ /* 0x000ea80000300800 */
[----:B0-----:R-:W2:Y:S04]  /*26d90*/  LDL.LU R4, [R1+0x674] ;  /* 0x0006740001047983 */ /* 0x001ea80000300800 */
[----:B------:R0:W-:Y:S04]  /*26da0*/  STL [R1+0x200], R10 ;  /* 0x0002000a01007387 */ /* 0x0001e80000100800 */
[----:B0-----:R-:W2:Y:S04]  /*26db0*/  LDL.LU R10, [R1+0x678] ;  /* 0x00067800010a7983 */ /* 0x001ea80000300800 */
[----:B------:R-:W2:Y:S04]  /*26dc0*/  LDL.LU R11, [R1+0x3e8] ;  /* 0x0003e800010b7983 */ /* 0x000ea80000300800 */
[----:B--2---:R-:W-:Y:S04]  /*26dd0*/  STL.64 [R1+0xfb8], R10 ;  /* 0x000fb80a01007387 */ /* 0x004fe80000100a00 */
[----:B------:R0:W-:Y:S04]  /*26de0*/  STL.64 [R1+0xfb0], R8 ;  /* 0x000fb00801007387 */ /* 0x0001e80000100a00 */
[----:B0-----:R-:W2:Y:S04]  /*26df0*/  LDL.LU R8, [R1+0x320] ;  /* 0x0003200001087983 */ /* 0x001ea80000300800 */
[----:B------:R-:W2:Y:S04]  /*26e00*/  LDL.LU R9, [R1+0x324] ;  /* 0x0003240001097983 */ /* 0x000ea80000300800 */
[----:B------:R-:W2:Y:S04]  /*26e10*/  LDL.LU R10, [R1+0x328] ;  /* 0x00032800010a7983 */ /* 0x000ea80000300800 */
[----:B------:R-:W2:Y:S01]  /*26e20*/  LDL.LU R11, [R1+0x32c] ;  /* 0x00032c00010b7983 */ /* 0x000ea20000300800 */
[----:B-----5:R-:W-:Y:S01]  /*26e30*/  FADD R14, R14, R2 ;  /* 0x000000020e0e7221 */ /* 0x020fe20000000000 */
[----:B------:R-:W-:-:S02]  /*26e40*/  F2FP.F16.E4M3.UNPACK_B R2, R16.H1 ;  /* 0x00000010ff02723e */ /* 0x000fc400030006ff */
[----:B------:R-:W0:Y:S04]  /*26e50*/  SHFL.IDX PT, R16, R18, R0, 0x1f ;  /* 0x00001f0012107589 */ /* 0x000e2800000e0000 */
[----:B------:R-:W1:Y:S04]  /*26e60*/  SHFL.IDX PT, R18, R25, R0, 0x1f ;  /* 0x00001f0019127589 */ /* 0x000e6800000e0000 */
[----:B------:R-:W5:Y:S04]  /*26e70*/  SHFL.IDX PT, R24, R24, R0, 0x1f ;  /* 0x00001f0018187589 */ /* 0x000f6800000e0000 */
[----:B------:R-:W0:Y:S04]  /*26e80*/  SHFL.IDX PT, R13, R13, R0, 0x1f ;  /* 0x00001f000d0d7589 */ /* 0x000e2800000e0000 */
[----:B------:R-:W0:Y:S01]  /*26e90*/  SHFL.IDX PT, R6, R6, R0, 0x1f ;  /* 0x00001f0006067589 */ /* 0x000e2200000e0000 */
[----:B----4-:R-:W-:Y:S01]  /*26ea0*/  FADD R12, R12, R3 ;  /* 0x000000030c0c7221 */ /* 0x010fe20000000000 */
[----:B------:R-:W-:-:S02]  /*26eb0*/  F2FP.F16.E4M3.UNPACK_B R3, R17.H1 ;  /* 0x00000011ff03723e */ /* 0x000fc400030006ff */
[----:B--2---:R-:W-:Y:S04]  /*26ec0*/  STL.64 [R1+0xfd0], R10 ;  /* 0x000fd00a01007387 */ /* 0x004fe80000100a00 */
[----:B------:R2:W-:Y:S04]  /*26ed0*/  STL.64 [R1+0xfc8], R8 ;  /* 0x000fc80801007387 */ /* 0x0005e80000100a00 */
[----:B--2---:R-:W2:Y:S04]  /*26ee0*/  LDL.LU R8, [R1+0x330] ;  /* 0x0003300001087983 */ /* 0x004ea80000300800 */
[----:B------:R-:W2:Y:S04]  /*26ef0*/  LDL.LU R9, [R1+0x334] ;  /* 0x0003340001097983 */ /* 0x000ea80000300800 */
[----:B------:R-:W2:Y:S04]  /*26f00*/  LDL.LU R10, [R1+0x338] ;  /* 0x00033800010a7983 */ /* 0x000ea80000300800 */
[----:B------:R-:W2:Y:S04]  /*26f10*/  LDL.LU R11, [R1+0x33c] ;  /* 0x00033c00010b7983 */ /* 0x000ea80000300800 */
[----:B------:R-:W4:Y:S04]  /*26f20*/  LDL.LU R17, [R1+0x3ec] ;  /* 0x0003ec0001117983 */ /* 0x000f280000300800 */
[----:B------:R-:W3:Y:S04]  /*26f30*/  LDL.LU R19, [R1+0x668] ;  /* 0x0006680001137983 */ /* 0x000ee80000300800 */
[----:B0-----:R-:W-:Y:S04]  /*26f40*/  STL [R1+0x128], R16 ;  /* 0x0001281001007387 */ /* 0x001fe80000100800 */
[----:B------:R-:W3:Y:S04]  /*26f50*/  LDL.LU R25, [R1+0xf4] ;  /* 0x0000f40001197983 */ /* 0x000ee80000300800 */
[----:B-1----:R0:W-:Y:S04]  /*26f60*/  STL [R1+0x4f0], R18 ;  /* 0x0004f01201007387 */ /* 0x0021e80000100800 */
[----:B0-----:R-:W3:Y:S04]  /*26f70*/  LDL.LU R18, [R1+0x67c] ;  /* 0x00067c0001127983 */ /* 0x001ee80000300800 */
[----:B-----5:R0:W-:Y:S04]  /*26f80*/  STL [R1+0x4ec], R24 ;  /* 0x0004ec1801007387 */ /* 0x0201e80000100800 */
[----:B0-----:R-:W5:Y:S04]  /*26f90*/  LDL.LU R24, [R1+0x3bc] ;  /* 0x0003bc0001187983 */ /* 0x001f680000300800 */
[----:B------:R0:W-:Y:S04]  /*26fa0*/  STL [R1+0x4e8], R13 ;  /* 0x0004e80d01007387 */ /* 0x0001e80000100800 */
[----:B0-----:R-:W3:Y:S04]  /*26fb0*/  LDL.LU R13, [R1+0x374] ;  /* 0x00037400010d7983 */ /* 0x001ee80000300800 */
[----:B------:R-:W3:Y:S04]  /*26fc0*/  LDL.LU R0, [R1+0xfd8] ;  /* 0x000fd80001007983 */ /* 0x000ee80000300800 */
[----:B------:R0:W-:Y:S04]  /*26fd0*/  STL [R1+0x4e4], R6 ;  /* 0x0004e40601007387 */ /* 0x0001e80000100800 */
[----:B0-----:R-:W3:Y:S01]  /*26fe0*/  LDL.LU R6, [R1+0x3b8] ;  /* 0x0003b80001067983 */ /* 0x001ee20000300800 */
[----:B--2---:R-:W-:-:S15]  /*26ff0*/  HMMA.16816.F32 R8, R20, R2, R8 ;  /* 0x000000021408723c */ /* 0x004fde0000001808 */
[----:B------:R-:W-:-:S04]  /*27000*/  NOP ;  /* 0x0000000000007918 */ /* 0x000fc80000000000 */
[----:B------:R-:W-:Y:S04]  /*27010*/  STL.64 [R1+0x70], R8 ;  /* 0x0000700801007387 */ /* 0x000fe80000100a00 */
[----:B------:R0:W-:Y:S04]  /*27020*/  STL.64 [R1+0x78], R10 ;  /* 0x0000780a01007387 */ /* 0x0001e80000100a00 */
[----:B0-----:R-:W2:Y:S04]  /*27030*/  LDL.LU.64 R10, [R1+0xfd0] ;  /* 0x000fd000010a7983 */ /* 0x001ea80000300a00 */
[----:B------:R-:W2:Y:S01]  /*27040*/  LDL.LU.64 R8, [R1+0xfc8] ;  /* 0x000fc80001087983 */ /* 0x000ea20000300a00 */
[----:B---3--:R-:W-:-:S03]  /*27050*/  F2FP.F16.E4M3.UNPACK_B R2, R6.H1 ;  /* 0x00000006ff02723e */ /* 0x008fc600030006ff */
[----:B------:R-:W0:Y:S01]  /*27060*/  SHFL.IDX PT, R6, R25, R13, 0x1f ;  /* 0x00001f0d19067589 */ /* 0x000e2200000e0000 */
[----:B-----5:R-:W-:-:S03]  /*27070*/  F2FP.F16.E4M3.UNPACK_B R3, R24.H1 ;  /* 0x00000018ff03723e */ /* 0x020fc600030006ff */
[----:B------:R1:W3:Y:S04]  /*27080*/  SHFL.IDX PT, R24, R0, R13, 0x1f ;  /* 0x00001f0d00187589 */ /* 0x0002e800000e0000 */
[----:B------:R-:W5:Y:S04]  /*27090*/  SHFL.IDX PT, R25, R27, R13, 0x1f ;  /* 0x00001f0d1b197589 */ /* 0x000f6800000e0000 */
[----:B-1----:R-:W4:Y:S04]  /*270a0*/  LDL.LU R0, [R1+0xfc0] ;  /* 0x000fc00001007983 */ /* 0x002f280000300800 */
[----:B0-----:R-:W-:Y:S04]  /*270b0*/  STL [R1+0x120], R6 ;  /* 0x0001200601007387 */ /* 0x001fe80000100800 */
[----:B------:R-:W0:Y:S04]  /*270c0*/  SHFL.IDX PT, R6, R26, R13, 0x1f ;  /* 0x00001f0d1a067589 */ /* 0x000e2800000e0000 */
[----:B---3--:R1:W-:Y:S04]  /*270d0*/  STL [R1+0x124], R24 ;  /* 0x0001241801007387 */ /* 0x0083e80000100800 */
[----:B------:R-:W3:Y:S04]  /*270e0*/  SHFL.IDX PT, R15, R15, R13, 0x1f ;  /* 0x00001f0d0f0f7589 */ /* 0x000ee800000e0000 */
[----:B-1----:R-:W4:Y:S04]  /*270f0*/  LDL.LU R24, [R1+0x300] ;  /* 0x0003000001187983 */ /* 0x002f280000300800 */
[----:B-----5:R1:W-:Y:S04]  /*27100*/  STL [R1+0x4e0], R25 ;  /* 0x0004e01901007387 */ /* 0x0203e80000100800 */
[----:B0-----:R-:W-:Y:S04]  /*27110*/  STL [R1+0x4dc], R6 ;  /* 0x0004dc0601007387 */ /* 0x001fe80000100800 */
[----:B------:R-:W0:Y:S04]  /*27120*/  SHFL.IDX PT, R6, R7, R13, 0x1f ;  /* 0x00001f0d07067589 */ /* 0x000e2800000e0000 */
[----:B-1----:R-:W5:Y:S04]  /*27130*/  LDL.LU R25, [R1+0x304] ;  /* 0x0003040001197983 */ /* 0x002f680000300800 */
[----:B------:R-:W5:Y:S04]  /*27140*/  LDL.LU R26, [R1+0x308] ;  /* 0x00030800011a7983 */ /* 0x000f680000300800 */
[----:B------:R-:W5:Y:S04]  /*27150*/  LDL.LU R27, [R1+0x30c] ;  /* 0x00030c00011b7983 */ /* 0x000f680000300800 */
[----:B---3--:R-:W-:Y:S04]  /*27160*/  STL [R1+0x4d8], R15 ;  /* 0x0004d80f01007387 */ /* 0x008fe80000100800 */
[----:B0-----:R-:W-:Y:S01]  /*27170*/  STL [R1+0x4d4], R6 ;  /* 0x0004d40601007387 */ /* 0x001fe20000100800 */
[----:B--2---:R-:W-:-:S15]  /*27180*/  HMMA.16816.F32 R8, R20, R2, R8 ;  /* 0x000000021408723c */ /* 0x004fde0000001808 */
[----:B------:R-:W-:-:S04]  /*27190*/  NOP ;  /* 0x0000000000007918 */ /* 0x000fc80000000000 */
[----:B------:R-:W-:Y:S04]  /*271a0*/  STL.64 [R1+0xf0], R8 ;  /* 0x0000f00801007387 */ /* 0x000fe80000100a00 */
[----:B------:R0:W-:Y:S04]  /*271b0*/  STL.64 [R1+0xf8], R10 ;  /* 0x0000f80a01007387 */ /* 0x0001e80000100a00 */
[----:B0-----:R-:W2:Y:S04]  /*271c0*/  LDL.LU.64 R10, [R1+0xfb8] ;  /* 0x000fb800010a7983 */ /* 0x001ea80000300a00 */
[----:B------:R-:W3:Y:S01]  /*271d0*/  LDL.LU.64 R8, [R1+0xfb0] ;  /* 0x000fb00001087983 */ /* 0x000ee20000300a00 */
[----:B------:R-:W-:-:S03]  /*271e0*/  FADD R4, R4, R12 ;  /* 0x0000000c04047221 */ /* 0x000fc60000000000 */
[----:B------:R-:W-:Y:S04]  /*271f0*/  SHFL.IDX PT, R28, R28, R13, 0x1f ;  /* 0x00001f0d1c1c7589 */ /* 0x000fe800000e0000 */
[----:B------:R0:W-:Y:S01]  /*27200*/  SHFL.IDX PT, R29, R29, R13, 0x1f ;  /* 0x00001f0d1d1d7589 */ /* 0x0001e200000e0000 */
[----:B------:R-:W-:-:S03]  /*27210*/  F2FP.F16.E4M3.UNPACK_B R2, R5.H1 ;  /* 0x00000005ff02723e */ /* 0x000fc600030006ff */
[----:B------:R-:W4:Y:S04]  /*27220*/  LDL.LU R12, [R1+0x310] ;  /* 0x00031000010c7983 */ /* 0x000f280000300800 */
[----:B0-----:R-:W4:Y:S01]  /*27230*/  LDL.LU R13, [R1+0x314] ;  /* 0x00031400010d7983 */ /* 0x001f220000300800 */
[----:B---3--:R-:W-:-:S03]  /*27240*/  FADD R5, R9, R14 ;  /* 0x0000000e09057221 */ /* 0x008fc60000000000 */
[----:B------:R-:W4:Y:S04]  /*27250*/  LDL.LU R14, [R1+0x318] ;  /* 0x00031800010e7983 */ /* 0x000f280000300800 */
[----:B------:R-:W4:Y:S01]  /*27260*/  LDL.LU R15, [R1+0x31c] ;  /* 0x00031c00010f7983 */ /* 0x000f220000300800 */
[----:B------:R-:W-:Y:S01]  /*27270*/  F2FP.F16.E4M3.UNPACK_B R3, R8.H1 ;  /* 0x00000008ff03723e */ /* 0x000fe200030006ff */
[----:B--2---:R-:W-:Y:S01]  /*27280*/  FADD R4, R10, R4 ;  /* 0x000000040a047221 */ /* 0x004fe20000000000 */
[----:B------:R-:W-:-:S03]  /*27290*/  FADD R5, R19, R5 ;  /* 0x0000000513057221 */ /* 0x000fc60000000000 */
[----:B------:R-:W-:Y:S02]  /*272a0*/  FADD R4, R18, R4 ;  /* 0x0000000412047221 */ /* 0x000fe40000000000 */
[----:B----4-:R-:W-:Y:S01]  /*272b0*/  HMMA.16816.F32 R12, R20, R2, R12 ;  /* 0x00000002140c723c */ /* 0x010fe2000000180c */
        /* <DEDUP_REMOVED lines=8> */
[----:B------:R-:W2:Y:S01]  /*27340*/  LDL.LU R18, [R1+0x1a4] ;  /* 0x0001a40001127983 */ /* 0x000ea20000300800 */
[----:B-----5:R-:W-:-:S15]  /*27350*/  HMMA.16816.F32 R12, R20, R2, R24 ;  /* 0x00000002140c723c */ /* 0x020fde0000001818 */
[----:B------:R-:W-:-:S04]  /*27360*/  NOP ;  /* 0x0000000000007918 */ /* 0x000fc80000000000 */
[----:B------:R0:W-:Y:S04]  /*27370*/  STL.64 [R1+0x160], R12 ;  /* 0x0001600c01007387 */ /* 0x0001e80000100a00 */
[----:B------:R-:W-:Y:S04]  /*27380*/  STL.64 [R1+0x168], R14 ;  /* 0x0001680e01007387 */ /* 0x000fe80000100a00 */
[----:B------:R-:W5:Y:S04]  /*27390*/  LDL.LU R7, [R1+0x1a0] ;  /* 0x0001a00001077983 */ /* 0x000f680000300800 */
[----:B------:R-:W2:Y:S04]  /*273a0*/  LDL.LU R26, [R1+0x1e0] ;  /* 0x0001e000011a7983 */ /* 0x000ea80000300800 */
[----:B------:R-:W2:Y:S04]  /*273b0*/  LDL.LU R27, [R1+0x398] ;  /* 0x00039800011b7983 */ /* 0x000ea80000300800 */
[----:B0-----:R-:W2:Y:S04]  /*273c0*/  LDL.LU R13, [R1+0x39c] ;  /* 0x00039c00010d7983 */ /* 0x001ea80000300800 */
[----:B--2---:R0:W-:Y:S04]  /*273d0*/  STL [R1+0xf70], R13 ;  /* 0x000f700d01007387 */ /* 0x0041e80000100800 */
[----:B------:R-:W2:Y:S04]  /*273e0*/  LDL.LU R12, [R1+0x2e0] ;  /* 0x0002e000010c7983 */ /* 0x000ea80000300800 */
[----:B0-----:R-:W2:Y:S04]  /*273f0*/  LDL.LU R13, [R1+0x2e4] ;  /* 0x0002e400010d7983 */ /* 0x001ea80000300800 */
[----:B------:R-:W2:Y:S04]  /*27400*/  LDL.LU R14, [R1+0x2e8] ;  /* 0x0002e800010e7983 */ /* 0x000ea80000300800 */
[----:B------:R-:W2:Y:S04]  /*27410*/  LDL.LU R15, [R1+0x2ec] ;  /* 0x0002ec00010f7983 */ /* 0x000ea80000300800 */
[----:B--2---:R-:W-:Y:S04]  /*27420*/  STL.64 [R1+0xf80], R14 ;  /* 0x000f800e01007387 */ /* 0x004fe80000100a00 */
[----:B------:R0:W-:Y:S04]  /*27430*/  STL.64 [R1+0xf78], R12 ;  /* 0x000f780c01007387 */ /* 0x0001e80000100a00 */
[----:B0-----:R-:W2:Y:S04]  /*27440*/  LDL.LU R12, [R1+0x340] ;  /* 0x00034000010c7983 */ /* 0x001ea80000300800 */
[----:B------:R-:W2:Y:S04]  /*27450*/  LDL.LU R13, [R1+0x344] ;  /* 0x00034400010d7983 */ /* 0x000ea80000300800 */
[----:B------:R-:W2:Y:S01]  /*27460*/  LDL.LU R14, [R1+0x348] ;  /* 0x00034800010e7983 */ /* 0x000ea20000300800 */
[----:B------:R-:W-:-:S03]  /*27470*/  IMAD.MOV.U32 R15, RZ, RZ, R0 ;  /* 0x000000ffff0f7224 */ /* 0x000fc600078e0000 */
[----:B------:R-:W3:Y:S04]  /*27480*/  LDL.LU R0, [R1+0xfa8] ;  /* 0x000fa80001007983 */ /* 0x000ee80000300800 */
[----:B--2---:R0:W-:Y:S04]  /*27490*/  STL.64 [R1+0xf90], R14 ;  /* 0x000f900e01007387 */ /* 0x0041e80000100a00 */
[----:B0-----:R-:W2:Y:S04]  /*274a0*/  LDL.LU R14, [R1+0x3c8] ;  /* 0x0003c800010e7983 */ /* 0x001ea80000300800 */
[----:B------:R-:W2:Y:S04]  /*274b0*/  LDL.LU R15, [R1+0x3cc] ;  /* 0x0003cc00010f7983 */ /* 0x000ea80000300800 */
[----:B------:R0:W-:Y:S01]  /*274c0*/  STL.64 [R1+0xf88], R12 ;  /* 0x000f880c01007387 */ /* 0x0001e20000100a00 */
[----:B---3--:R-:W-:-:S02]  /*274d0*/  F2FP.F16.E4M3.UNPACK_B R3, R0.H1 ;  /* 0x00000000ff03723e */ /* 0x008fc400030006ff */
[----:B------:R-:W-:Y:S01]  /*274e0*/  F2FP.F16.E4M3.UNPACK_B R2, R11.H1 ;  /* 0x0000000bff02723e */ /* 0x000fe200030006ff */
[----:B--2---:R1:W-:Y:S04]  /*274f0*/  STL.64 [R1+0xf98], R14 ;  /* 0x000f980e01007387 */ /* 0x0043e80000100a00 */
[----:B0-----:R-:W2:Y:S04]  /*27500*/  LDL.LU R12, [R1+0x2f0] ;  /* 0x0002f000010c7983 */ /* 0x001ea80000300800 */
[----:B------:R-:W2:Y:S04]  /*27510*/  LDL.LU R13, [R1+0x2f4] ;  /* 0x0002f400010d7983 */ /* 0x000ea80000300800 */
[----:B-1----:R-:W2:Y:S04]  /*27520*/  LDL.LU R14, [R1+0x2f8] ;  /* 0x0002f800010e7983 */ /* 0x002ea80000300800 */
[----:B------:R-:W2:Y:S04]  /*27530*/  LDL.LU R15, [R1+0x2fc] ;  /* 0x0002fc00010f7983 */ /* 0x000ea80000300800 */
[----:B------:R-:W3:Y:S04]  /*27540*/  LDL.LU R0, [R1+0xfa4] ;  /* 0x000fa40001007983 */ /* 0x000ee80000300800 */
[----:B------:R-:W3:Y:S04]  /*27550*/  LDL.LU R6, [R1+0x368] ;  /* 0x0003680001067983 */ /* 0x000ee80000300800 */
[----:B------:R-:W3:Y:S04]  /*27560*/  LDL.LU R24, [R1+0x36c] ;  /* 0x00036c0001187983 */ /* 0x000ee80000300800 */
[----:B------:R-:W3:Y:S01]  /*27570*/  LDL.LU R25, [R1+0x238] ;  /* 0x0002380001197983 */ /* 0x000ee20000300800 */
[----:B------:R-:W-:Y:S01]  /*27580*/  FADD R5, R19, R5 ;  /* 0x0000000513057221 */ /* 0x000fe20000000000 */
[----:B--2---:R-:W-:Y:S02]  /*27590*/  HMMA.16816.F32 R12, R20, R2, R12 ;  /* 0x00000002140c723c */ /* 0x004fe4000000180c */
[----:B---3--:R0:W-:Y:S01]  /*275a0*/  STL.64 [R1+0xf68], R24 ;  /* 0x000f681801007387 */ /* 0x0081e20000100a00 */
[----:B------:R-:W-:-:S03]  /*275b0*/  FADD R4, R0, R4 ;  /* 0x0000000400047221 */ /* 0x000fc60000000000 */
[----:B0-----:R-:W2:Y:S04]  /*275c0*/  LDL.LU R24, [R1+0x3f8] ;  /* 0x0003f80001187983 */ /* 0x001ea80000300800 */
[----:B------:R-:W3:Y:S04]  /*275d0*/  LDL.LU R25, [R1+0x3fc] ;  /* 0x0003fc0001197983 */ /* 0x000ee80000300800 */
[----:B------:R-:W2:Y:S04]  /*275e0*/  LDL.LU R19, [R1+0x23c] ;  /* 0x00023c0001137983 */ /* 0x000ea80000300800 */
[----:B------:R-:W2:Y:S04]  /*275f0*/  LDL.LU R8, [R1+0x2d0] ;  /* 0x0002d00001087983 */ /* 0x000ea80000300800 */
[----:B------:R-:W2:Y:S04]  /*27600*/  LDL.LU R9, [R1+0x2d4] ;  /* 0x0002d40001097983 */ /* 0x000ea80000300800 */
[----:B------:R-:W2:Y:S04]  /*27610*/  LDL.LU R10, [R1+0x2d8] ;  /* 0x0002d800010a7983 */ /* 0x000ea80000300800 */
[----:B------:R-:W2:Y:S04]  /*27620*/  LDL.LU R11, [R1+0x2dc] ;  /* 0x0002dc00010b7983 */ /* 0x000ea80000300800 */
[----:B------:R-:W2:Y:S04]  /*27630*/  LDL.LU R0, [R1+0xfa0] ;  /* 0x000fa00001007983 */ /* 0x000ea80000300800 */
[----:B------:R-:W-:Y:S04]  /*27640*/  STL.64 [R1+0x190], R12 ;  /* 0x0001900c01007387 */ /* 0x000fe80000100a00 */
[----:B------:R0:W-:Y:S04]  /*27650*/  STL.64 [R1+0x198], R14 ;  /* 0x0001980e01007387 */ /* 0x0001e80000100a00 */
[----:B0-----:R-:W3:Y:S01]  /*27660*/  LDL.LU.64 R14, [R1+0xf98] ;  /* 0x000f9800010e7983 */ /* 0x001ee20000300a00 */
[----:B----4-:R-:W-:Y:S01]  /*27670*/  FADD R5, R17, R5 ;  /* 0x0000000511057221 */ /* 0x010fe20000000000 */
[----:B------:R-:W-:Y:S01]  /*27680*/  FADD R4, R18, R4 ;  /* 0x0000000412047221 */ /* 0x000fe20000000000 */
[----:B--2---:R-:W-:-:S02]  /*27690*/  LOP3.LUT R0, R0, 0x40, RZ, 0x3c, !PT ;  /* 0x0000004000007812 */ /* 0x004fc400078e3cff */
[----:B---3--:R-:W-:Y:S02]  /*276a0*/  F2FP.F16.E4M3.UNPACK_B R2, R14.H1 ;  /* 0x0000000eff02723e */ /* 0x008fe400030006ff */
[----:B------:R-:W-:Y:S02]  /*276b0*/  F2FP.F16.E4M3.UNPACK_B R3, R15.H1 ;  /* 0x0000000fff03723e */ /* 0x000fe400030006ff */
[----:B------:R-:W0:Y:S04]  /*276c0*/  LDSM.16.M88.4 R12, [R0+UR7+0x20000] ;  /* 0x02000007000c783b */ /* 0x000e280008000200 */
[----:B0-----:R-:W-:Y:S04]  /*276d0*/  STL.64 [R1+0x4b0], R12 ;  /* 0x0004b00c01007387 */ /* 0x001fe80000100a00 */
[----:B------:R0:W-:Y:S01]  /*276e0*/  STL.64 [R1+0x4b8], R14 ;  /* 0x0004b80e01007387 */ /* 0x0001e20000100a00 */
[----:B------:R-:W-:-:S02]  /*276f0*/  IMAD.MOV.U32 R18, RZ, RZ, R12 ;  /* 0x000000ffff127224 */ /* 0x000fc400078e000c */
[----:B------:R-:W-:Y:S01]  /*27700*/  IMAD.MOV.U32 R17, RZ, RZ, R13 ;  /* 0x000000ffff117224 */ /* 0x000fe200078e000d */
[----:B0-----:R-:W2:Y:S04]  /*27710*/  LDL.LU.64 R14, [R1+0xf90] ;  /* 0x000f9000010e7983 */ /* 0x001ea80000300a00 */
[----:B------:R-:W2:Y:S04]  /*27720*/  LDL.LU.64 R12, [R1+0xf88] ;  /* 0x000f8800010c7983 */ /* 0x000ea80000300a00 */
[----:B------:R-:W-:Y:S04]  /*27730*/  STL [R1+0xf60], R18 ;  /* 0x000f601201007387 */ /* 0x000fe80000100800 */
[----:B------:R-:W-:Y:S01]  /*27740*/  STL.64 [R1+0xf58], R16 ;  /* 0x000f581001007387 */ /* 0x000fe20000100a00 */
        /* <DEDUP_REMOVED lines=8> */
[----:B-----5:R-:W-:Y:S01]  /*277d0*/  FADD R5, R7, R5 ;  /* 0x0000000507057221 */ /* 0x020fe20000000000 */
[----:B------:R-:W-:-:S04]  /*277e0*/  FADD R4, R26, R4 ;  /* 0x000000041a047221 */ /* 0x000fc80000000000 */
[----:B------:R-:W-:Y:S01]  /*277f0*/  STL [R1+0x544], R5 ;  /* 0x0005440501007387 */ /* 0x000fe20000100800 */
[----:B--2---:R-:W-:-:S15]  /*27800*/  HMMA.16816.F32 R12, R20, R2, R12 ;  /* 0x00000002140c723c */ /* 0x004fde000000180c */
[----:B------:R-:W-:-:S04]  /*27810*/  NOP ;  /* 0x0000000000007918 */ /* 0x000fc80000000000 */
[----:B------:R0:W-:Y:S04]  /*27820*/  STL.64 [R1+0x1e0], R12 ;  /* 0x0001e00c01007387 */ /* 0x0001e80000100a00 */
[----:B------:R-:W-:Y:S04]  /*27830*/  STL [R1+0x540], R4 ;  /* 0x0005400401007387 */ /* 0x000fe80000100800 */
[----:B------:R-:W-:Y:S04]  /*27840*/  STL.64 [R1+0x1e8], R14 ;  /* 0x0001e80e01007387 */ /* 0x000fe80000100a00 */
[----:B0-----:R-:W2:Y:S01]  /*27850*/  LDL.LU R13, [R1+0xf70] ;  /* 0x000f7000010d7983 */ /* 0x001ea20000300800 */
[----:B------:R-:W-:-:S03]  /*27860*/  F2FP.F16.E4M3.UNPACK_B R2, R27.H1 ;  /* 0x0000001bff02723e */ /* 0x000fc600030006ff */
[----:B------:R-:W0:Y:S02]  /*27870*/  LDSM.16.M88.4 R24, [R0+UR7+0x20400] ;  /* 0x020400070018783b */ /* 0x000e240008000200 */
[----:B0-----:R-:W-:Y:S02]  /*27880*/  IMAD.MOV.U32 R12, RZ, RZ, R25 ;  /* 0x000000ffff0c7224 */ /* 0x001fe400078e0019 */
[----:B------:R0:W-:Y:S04]  /*27890*/  STL.64 [R1+0x4a0], R24 ;  /* 0x0004a01801007387 */ /* 0x0001e80000100a00 */
[----:B------:R-:W-:Y:S01]  /*278a0*/  STL.64 [R1+0x4a8], R26 ;  /* 0x0004a81a01007387 */ /* 0x000fe20000100a00 */
[----:B--2---:R-:W-:Y:S01]  /*278b0*/  F2FP.F16.E4M3.UNPACK_B R3, R13.H1 ;  /* 0x0000000dff03723e */ /* 0x004fe200030006ff */
[----:B------:R-:W-:-:S02]  /*278c0*/  IMAD.MOV.U32 R13, RZ, RZ, R24 ;  /* 0x000000ffff0d7224 */ /* 0x000fc400078e0018 */
[----:B0-----:R-:W2:Y:S04]  /*278d0*/  LDL.LU.64 R24, [R1+0xf68] ;  /* 0x000f680001187983 */ /* 0x001ea80000300a00 */
[----:B------:R0:W-:Y:S04]  /*278e0*/  STL.64 [R1+0xf50], R12 ;  /* 0x000f500c01007387 */ /* 0x0001e80000100a00 */
[----:B0-----:R-:W3:Y:S04]  /*278f0*/  LDL.LU R12, [R1+0x350] ;  /* 0x00035000010c7983 */ /* 0x001ee80000300800 */
[----:B------:R-:W3:Y:S04]  /*27900*/  LDL.LU R13, [R1+0x354] ;  /* 0x00035400010d7983 */ /* 0x000ee80000300800 */
[----:B------:R-:W3:Y:S04]  /*27910*/  LDL.LU R14, [R1+0x358] ;  /* 0x00035800010e7983 */ /* 0x000ee80000300800 */
[----:B------:R-:W3:Y:S01]  /*27920*/  LDL.LU R15, [R1+0x35c] ;  /* 0x00035c00010f7983 */ /* 0x000ee20000300800 */
[----:B------:R-:W-:Y:S01]  /*27930*/  F2FP.F16.E4M3.UNPACK_B R4, R6.H1 ;  /* 0x00000006ff04723e */ /* 0x000fe200030006ff */
[----:B---3--:R-:W-:-:S15]  /*27940*/  HMMA.16816.F32 R12, R20, R2, R12 ;  /* 0x00000002140c723c */ /* 0x008fde000000180c */
[----:B------:R-:W-:-:S04]  /*27950*/  NOP ;  /* 0x0000000000007918 */ /* 0x000fc80000000000 */
[----:B------:R-:W-:Y:S04]  /*27960*/  STL.64 [R1+0x240], R12 ;  /* 0x0002400c01007387 */ /* 0x000fe80000100a00 */
[----:B------:R-:W-:Y:S04]  /*27970*/  STL.64 [R1+0x248], R14 ;  /* 0x0002480e01007387 */ /* 0x000fe80000100a00 */
[----:B------:R-:W0:Y:S01]  /*27980*/  LDSM.16.M88.4 R12, [R0+UR7+0x20800] ;  /* 0x02080007000c783b */ /* 0x000e220008000200 */
[----:B--2---:R-:W-:-:S07]  /*27990*/  F2FP.F16.E4M3.UNPACK_B R5, R24.H1 ;  /* 0x00000018ff05723e */ /* 0x004fce00030006ff */
[C---:B------:R-:W-:Y:S01]  /*279a0*/  HMMA.16816.F32 R8, R20.reuse, R4, R8 ;  /* 0x000000041408723c */ /* 0x040fe20000001808 */
[----:B------:R-:W-:Y:S02]  /*279b0*/  F2FP.F16.E4M3.UNPACK_B R2, R25.H1 ;  /* 0x00000019ff02723e */ /* 0x000fe400030006ff */
[----:B------:R-:W-:Y:S02]  /*279c0*/  F2FP.F16.E4M3.UNPACK_B R3, R19.H1 ;  /* 0x00000013ff03723e */ /* 0x000fe400030006ff */
[----:B------:R-:W1:Y:S04]  /*279d0*/  LDSM.16.M88.4 R16, [R0+UR7+0x20c00] ;  /* 0x020c00070010783b */ /* 0x000e680008000200 */
[----:B0-----:R0:W-:Y:S04]  /*279e0*/  STL.64 [R1+0x490], R12 ;  /* 0x0004900c01007387 */ /* 0x0011e80000100a00 */
[----:B------:R2:W-:Y:S04]  /*279f0*/  STL.64 [R1+0x498], R14 ;  /* 0x0004980e01007387 */ /* 0x0005e80000100a00 */
[----:B------:R-:W3:Y:S04]  /*27a00*/  LDL.LU R24, [R1+0x1b0] ;  /* 0x0001b00001187983 */ /* 0x000ee80000300800 */
[----:B------:R-:W3:Y:S04]  /*27a10*/  LDL.LU R25, [R1+0x1b4] ;  /* 0x0001b40001197983 */ /* 0x000ee80000300800 */
[----:B------:R-:W3:Y:S04]  /*27a20*/  LDL.LU R26, [R1+0x1b8] ;  /* 0x0001b800011a7983 */ /* 0x000ee80000300800 */
[----:B------:R-:W3:Y:S04]  /*27a30*/  LDL.LU R27, [R1+0x1bc] ;  /* 0x0001bc00011b7983 */ /* 0x000ee80000300800 */
[----:B------:R-:W4:Y:S04]  /*27a40*/  LDL R6, [R1+0x204] ;  /* 0x0002040001067983 */ /* 0x000f280000100800 */
[----:B------:R-:W5:Y:S04]  /*27a50*/  LDL R7, [R1+0x124] ;  /* 0x0001240001077983 */ /* 0x000f680000100800 */
[----:B0-----:R-:W3:Y:S04]  /*27a60*/  LDL R13, [R1+0x12c] ;  /* 0x00012c00010d7983 */ /* 0x001ee80000100800 */
[----:B--2---:R-:W4:Y:S04]  /*27a70*/  LDL R14, [R1+0x120] ;  /* 0x00012000010e7983 */ /* 0x004f280000100800 */
[----:B------:R-:W5:Y:S04]  /*27a80*/  LDL R15, [R1+0x200] ;  /* 0x00020000010f7983 */ /* 0x000f680000100800 */
[----:B------:R-:W-:Y:S04]  /*27a90*/  STL.64 [R1+0xf28], R10 ;  /* 0x000f280a01007387 */ /* 0x000fe80000100a00 */
[----:B------:R0:W-:Y:S04]  /*27aa0*/  STL.64 [R1+0xf20], R8 ;  /* 0x000f200801007387 */ /* 0x0001e80000100a00 */
[----:B0-----:R-:W2:Y:S04]  /*27ab0*/  LDL.LU R8, [R1+0x1d0] ;  /* 0x0001d00001087983 */ /* 0x001ea80000300800 */
[----:B------:R-:W2:Y:S04]  /*27ac0*/  LDL.LU R9, [R1+0x1d4] ;  /* 0x0001d40001097983 */ /* 0x000ea80000300800 */
[----:B------:R-:W2:Y:S04]  /*27ad0*/  LDL.LU R10, [R1+0x1d8] ;  /* 0x0001d800010a7983 */ /* 0x000ea80000300800 */
[----:B------:R-:W2:Y:S04]  /*27ae0*/  LDL.LU R11, [R1+0x1dc] ;  /* 0x0001dc00010b7983 */ /* 0x000ea80000300800 */
[----:B-1----:R-:W-:Y:S04]  /*27af0*/  STL.64 [R1+0x480], R16 ;  /* 0x0004801001007387 */ /* 0x002fe80000100a00 */
[----:B------:R0:W-:Y:S04]  /*27b00*/  STL.64 [R1+0x488], R18 ;  /* 0x0004881201007387 */ /* 0x0001e80000100a00 */
[----:B0-----:R-:W3:Y:S04]  /*27b10*/  LDL.LU R18, [R1+0xf60] ;  /* 0x000f600001127983 */ /* 0x001ee80000300800 */
[----:B------:R-:W3:Y:S01]  /*27b20*/  LDL.LU.64 R16, [R1+0xf58] ;  /* 0x000f580001107983 */ /* 0x000ee20000300a00 */
[----:B--2---:R-:W-:Y:S03]  /*27b30*/  HMMA.16816.F32 R20, R20, R2, R8 ;  /* 0x000000021414723c */ /* 0x004fe60000001808 */
[----:B------:R-:W0:Y:S01]  /*27b40*/  LDSM.16.M88.4 R8, [R0+UR7+0x21000] ;  /* 0x021000070008783b */ /* 0x000e220008000200 */
[----:B---3--:R-:W-:-:S15]  /*27b50*/  SEL R4, R16, R28, !P1 ;  /* 0x0000001c10047207 */ /* 0x008fde0004800000 */
[----:B------:R1:W-:Y:S04]  /*27b60*/  STL.64 [R1+0x1a0], R20 ;  /* 0x0001a01401007387 */ /* 0x0003e80000100a00 */
[----:B------:R-:W-:Y:S01]  /*27b70*/  STL.64 [R1+0x1a8], R22 ;  /* 0x0001a81601007387 */ /* 0x000fe20000100a00 */
[----:B------:R-:W-:Y:S02]  /*27b80*/  F2FP.F16.E4M3.UNPACK_B R3, R17 ;  /* 0x00000011ff03723e */ /* 0x000fe400020006ff */
[----:B------:R-:W-:Y:S01]  /*27b90*/  F2FP.F16.E4M3.UNPACK_B R2, R18 ;  /* 0x00000012ff02723e */ /* 0x000fe200020006ff */
[----:B0-----:R-:W-:Y:S04]  /*27ba0*/  STL.64 [R1+0x460], R8 ;  /* 0x0004600801007387 */ /* 0x001fe80000100a00 */
[----:B------:R-:W-:Y:S04]  /*27bb0*/  STL.64 [R1+0x468], R10 ;  /* 0x0004680a01007387 */ /* 0x000fe80000100a00 */
[----:B-1----:R-:W2:Y:S04]  /*27bc0*/  LDL R20, [R1+0x490] ;  /* 0x0004900001147983 */ /* 0x002ea80000100800 */
[----:B------:R-:W3:Y:S04]  /*27bd0*/  LDL R21, [R1+0x494] ;  /* 0x0004940001157983 */ /* 0x000ee80000100800 */
[----:B------:R-:W2:Y:S04]  /*27be0*/  LDL.LU R16, [R1+0x50] ;  /* 0x0000500001107983 */ /* 0x000ea80000300800 */
[----:B------:R-:W2:Y:S04]  /*27bf0*/  LDL.LU R17, [R1+0x54] ;  /* 0x0000540001117983 */ /* 0x000ea80000300800 */
[----:B------:R-:W2:Y:S04]  /*27c00*/  LDL.LU R18, [R1+0x58] ;  /* 0x0000580001127983 */ /* 0x000ea80000300800 */
[----:B------:R-:W2:Y:S01]  /*27c10*/  LDL.LU R19, [R1+0x5c] ;  /* 0x00005c0001137983 */ /* 0x000ea20000300800 */
[----:B------:R-:W-:-:S02]  /*27c20*/  SEL R5, R13, R29, !P1 ;  /* 0x0000001d0d057207 */ /* 0x000fc40004800000 */
[----:B----4-:R-:W-:Y:S02]  /*27c30*/  SEL R6, R6, R14, !P1 ;  /* 0x0000000e06067207 */ /* 0x010fe40004800000 */
[----:B-----5:R-:W-:Y:S02]  /*27c40*/  SEL R7, R15, R7, !P1 ;  /* 0x000000070f077207 */ /* 0x020fe40004800000 */
[----:B------:R-:W0:Y:S04]  /*27c50*/  LDSM.16.M88.4 R12, [R0+UR7+0x21400] ;  /* 0x02140007000c783b */ /* 0x000e280008000200 */
[----:B--2---:R-:W-:Y:S04]  /*27c60*/  STL.64 [R1+0xf48], R18 ;  /* 0x000f481201007387 */ /* 0x004fe80000100a00 */
[----:B------:R1:W-:Y:S04]  /*27c70*/  STL.64 [R1+0xf40], R16 ;  /* 0x000f401001007387 */ /* 0x0003e80000100a00 */
[----:B-1----:R-:W2:Y:S04]  /*27c80*/  LDL.LU R16, [R1+0x1c0] ;  /* 0x0001c00001107983 */ /* 0x002ea80000300800 */
[----:B------:R-:W2:Y:S04]  /*27c90*/  LDL.LU R17, [R1+0x1c4] ;  /* 0x0001c40001117983 */ /* 0x000ea80000300800 */
[----:B------:R-:W2:Y:S04]  /*27ca0*/  LDL.LU R18, [R1+0x1c8] ;  /* 0x0001c80001127983 */ /* 0x000ea80000300800 */
[----:B------:R-:W2:Y:S04]  /*27cb0*/  LDL.LU R19, [R1+0x1cc] ;  /* 0x0001cc0001137983 */ /* 0x000ea80000300800 */
[----:B------:R-:W4:Y:S04]  /*27cc0*/  LDL R22, [R1+0x480] ;  /* 0x0004800001167983 */ /* 0x000f280000100800 */
[----:B------:R-:W5:Y:S04]  /*27cd0*/  LDL R23, [R1+0x484] ;  /* 0x0004840001177983 */ /* 0x000f680000100800 */
[----:B------:R-:W3:Y:S04]  /*27ce0*/  LDL.LU R8, [R1+0x40] ;  /* 0x0000400001087983 */ /* 0x000ee80000300800 */
[----:B------:R-:W3:Y:S04]  /*27cf0*/  LDL.LU R9, [R1+0x44] ;  /* 0x0000440001097983 */ /* 0x000ee80000300800 */
[----:B------:R-:W3:Y:S04]  /*27d00*/  LDL.LU R10, [R1+0x48] ;  /* 0x00004800010a7983 */ /* 0x000ee80000300800 */
[----:B------:R-:W3:Y:S04]  /*27d10*/  LDL.LU R11, [R1+0x4c] ;  /* 0x00004c00010b7983 */ /* 0x000ee80000300800 */
[----:B------:R-:W-:Y:S04]  /*27d20*/  STL [R1+0xf1c], R28 ;  /* 0x000f1c1c01007387 */ /* 0x000fe80000100800 */
[----:B------:R-:W-:Y:S04]  /*27d30*/  STL [R1+0xf18], R29 ;  /* 0x000f181d01007387 */ /* 0x000fe80000100800 */
[----:B0-----:R0:W-:Y:S04]  /*27d40*/  STL.64 [R1+0x470], R12 ;  /* 0x0004700c01007387 */ /* 0x0011e80000100a00 */
[----:B------:R1:W-:Y:S04]  /*27d50*/  STL.64 [R1+0x478], R14 ;  /* 0x0004780e01007387 */ /* 0x0003e80000100a00 */
[----:B0-----:R-:W3:Y:S01]  /*27d60*/  LDL.LU.64 R12, [R1+0xf50] ;  /* 0x000f5000010c7983 */ /* 0x001ee20000300a00 */
[----:B--2---:R-:W-:-:S15]  /*27d70*/  HMMA.16816.F32 R16, R4, R2, R16 ;  /* 0x000000020410723c */ /* 0x004fde0000001810 */
[----:B------:R-:W-:-:S04]  /*27d80*/  NOP ;  /* 0x0000000000007918 */ /* 0x000fc80000000000 */
[----:B------:R-:W-:Y:S04]  /*27d90*/  STL.64 [R1], R16 ;  /* 0x0000001001007387 */ /* 0x000fe80000100a00 */
[----:B------:R-:W-:Y:S04]  /*27da0*/  STL.64 [R1+0x8], R18 ;  /* 0x0000081201007387 */ /* 0x000fe80000100a00 */
[----:B------:R-:W0:Y:S01]  /*27db0*/  LDSM.16.M88.4 R16, [R0+UR7+0x21800] ;  /* 0x021800070010783b */ /* 0x000e220008000200 */
[----:B---3--:R-:W-:Y:S02]  /*27dc0*/  F2FP.F16.E4M3.UNPACK_B R2, R13 ;  /* 0x0000000dff02723e */ /* 0x008fe400020006ff */
[----:B------:R-:W-:-:S07]  /*27dd0*/  F2FP.F16.E4M3.UNPACK_B R3, R12 ;  /* 0x0000000cff03723e */ /* 0x000fce00020006ff */
[----:B-1----:R-:W-:Y:S01]  /*27de0*/  HMMA.16816.F32 R12, R4, R2, R24 ;  /* 0x00000002040c723c */ /* 0x002fe20000001818 */
[----:B------:R-:W2:Y:S04]  /*27df0*/  LDL.LU R24, [R1+0x30] ;  /* 0x0000300001187983 */ /* 0x000ea80000300800 */
[----:B0-----:R-:W-:Y:S04]  /*27e00*/  STL.64 [R1+0x450], R16 ;  /* 0x0004501001007387 */ /* 0x001fe80000100a00 */
[----:B------:R-:W-:Y:S04]  /*27e10*/  STL.64 [R1+0x458], R18 ;  /* 0x0004581201007387 */ /* 0x000fe80000100a00 */
[----:B------:R-:W0:Y:S04]  /*27e20*/  LDSM.16.M88.4 R16, [R0+UR7+0x21c00] ;  /* 0x021c00070010783b */ /* 0x000e280008000200 */
[----:B------:R-:W2:Y:S04]  /*27e30*/  LDL.LU R25, [R1+0x34] ;  /* 0x0000340001197983 */ /* 0x000ea80000300800 */
[----:B------:R-:W2:Y:S04]  /*27e40*/  LDL.LU R26, [R1+0x38] ;  /* 0x00003800011a7983 */ /* 0x000ea80000300800 */
[----:B------:R-:W2:Y:S04]  /*27e50*/  LDL.LU R27, [R1+0x3c] ;  /* 0x00003c00011b7983 */ /* 0x000ea80000300800 */
[----:B------:R1:W-:Y:S04]  /*27e60*/  STL.64 [R1+0xef8], R14 ;  /* 0x000ef80e01007387 */ /* 0x0003e80000100a00 */
[----:B-1----:R-:W3:Y:S04]  /*27e70*/  LDL R14, [R1+0x460] ;  /* 0x00046000010e7983 */ /* 0x002ee80000100800 */
[----:B------:R-:W2:Y:S04]  /*27e80*/  LDL R15, [R1+0x464] ;  /* 0x00046400010f7983 */ /* 0x000ea80000100800 */
[----:B------:R-:W-:Y:S04]  /*27e90*/  STL.64 [R1+0xef0], R12 ;  /* 0x000ef00c01007387 */ /* 0x000fe80000100a00 */
[----:B0-----:R-:W-:Y:S04]  /*27ea0*/  STL.64 [R1+0x440], R16 ;  /* 0x0004401001007387 */ /* 0x001fe80000100a00 */
[----:B------:R0:W-:Y:S01]  /*27eb0*/  STL.64 [R1+0x448], R18 ;  /* 0x0004481201007387 */ /* 0x0001e20000100a00 */
[----:B------:R-:W-:-:S02]  /*27ec0*/  IMAD.MOV.U32 R28, RZ, RZ, R16 ;  /* 0x000000ffff1c7224 */ /* 0x000fc400078e0010 */
[----:B------:R-:W-:Y:S01]  /*27ed0*/  IMAD.MOV.U32 R29, RZ, RZ, R17 ;  /* 0x000000ffff1d7224 */ /* 0x000fe200078e0011 */
[----:B0-----:R-:W2:Y:S04]  /*27ee0*/  LDL.LU.64 R18, [R1+0xf48] ;  /* 0x000f480001127983 */ /* 0x001ea80000300a00 */
[----:B------:R-:W2:Y:S01]  /*27ef0*/  LDL.LU.64 R16, [R1+0xf40] ;  /* 0x000f400001107983 */ /* 0x000ea20000300a00 */
[----:B------:R-:W-:Y:S02]  /*27f00*/  F2FP.F16.E4M3.UNPACK_B R2, R20 ;  /* 0x00000014ff02723e */ /* 0x000fe400020006ff */
[----:B------:R-:W-:-:S07]  /*27f10*/  F2FP.F16.E4M3.UNPACK_B R3, R21 ;  /* 0x00000015ff03723e */ /* 0x000fce00020006ff */
[----:B--2---:R-:W-:-:S15]  /*27f20*/  HMMA.16816.F32 R16, R4, R2, R16 ;  /* 0x000000020410723c */ /* 0x004fde0000001810 */
[----:B------:R-:W-:-:S04]  /*27f30*/  NOP ;  /* 0x0000000000007918 */ /* 0x000fc80000000000 */
[----:B------:R-:W-:Y:S04]  /*27f40*/  STL.64 [R1+0xf08], R18 ;  /* 0x000f081201007387 */ /* 0x000fe80000100a00 */
[----:B------:R-:W-:Y:S04]  /*27f50*/  STL.64 [R1+0xf00], R16 ;  /* 0x000f001001007387 */ /* 0x000fe80000100a00 */
[----:B------:R-:W0:Y:S01]  /*27f60*/  LDSM.16.M88.4 R16, [R0+UR7+0x22000] ;  /* 0x022000070010783b */ /* 0x000e220008000200 */
[----:B----4-:R-:W-:Y:S02]  /*27f70*/  F2FP.F16.E4M3.UNPACK_B R2, R22 ;  /* 0x00000016ff02723e */ /* 0x010fe400020006ff */
[----:B-----5:R-:W-:-:S07]  /*27f80*/  F2FP.F16.E4M3.UNPACK_B R3, R23 ;  /* 0x00000017ff03723e */ /* 0x020fce00020006ff */
[----:B------:R-:W-:Y:S01]  /*27f90*/  HMMA.16816.F32 R20, R4, R2, R8 ;  /* 0x000000020414723c */ /* 0x000fe20000001808 */
[----:B------:R-:W2:Y:S04]  /*27fa0*/  LDL.LU R8, [R1+0x20] ;  /* 0x0000200001087983 */ /* 0x000ea80000300800 */
[----:B0-----:R-:W-:Y:S04]  /*27fb0*/  STL.64 [R1+0x430], R16 ;  /* 0x0004301001007387 */ /* 0x001fe80000100a00 */
[----:B------:R-:W-:Y:S04]  /*27fc0*/  STL.64 [R1+0x438], R18 ;  /* 0x0004381201007387 */ /* 0x000fe80000100a00 */
[----:B------:R-:W2:Y:S04]  /*27fd0*/  LDL.LU R9, [R1+0x24] ;  /* 0x0000240001097983 */ /* 0x000ea80000300800 */
[----:B------:R-:W4:Y:S04]  /*27fe0*/  LDL.LU R10, [R1+0x28] ;  /* 0x00002800010a7983 */ /* 0x000f280000300800 */
[----:B------:R-:W4:Y:S04]  /*27ff0*/  LDL.LU R11, [R1+0x2c] ;  /* 0x00002c00010b7983 */ /* 0x000f280000300800 */
[----:B----4-:R-:W-:Y:S04]  /*28000*/  STL.64 [R1+0xf38], R10 ;  /* 0x000f380a01007387 */ /* 0x010fe80000100a00 */
[----:B--2---:R0:W-:Y:S04]  /*28010*/  STL.64 [R1+0xf30], R8 ;  /* 0x000f300801007387 */ /* 0x0041e80000100a00 */
[----:B0-----:R-:W2:Y:S04]  /*28020*/  LDL.LU R8, [R1+0x10] ;  /* 0x0000100001087983 */ /* 0x001ea80000300800 */
[----:B------:R-:W2:Y:S04]  /*28030*/  LDL.LU R9, [R1+0x14] ;  /* 0x0000140001097983 */ /* 0x000ea80000300800 */
[----:B------:R-:W2:Y:S04]  /*28040*/  LDL.LU R10, [R1+0x18] ;  /* 0x00001800010a7983 */ /* 0x000ea80000300800 */
[----:B------:R-:W2:Y:S04]  /*28050*/  LDL.LU R11, [R1+0x1c] ;  /* 0x00001c00010b7983 */ /* 0x000ea80000300800 */
[----:B------:R-:W-:Y:S04]  /*28060*/  STL.64 [R1+0xee8], R22 ;  /* 0x000ee81601007387 */ /* 0x000fe80000100a00 */
[----:B------:R0:W-:Y:S04]  /*28070*/  STL.64 [R1+0xee0], R20 ;  /* 0x000ee01401007387 */ /* 0x0001e80000100a00 */
[----:B0-----:R-:W4:Y:S04]  /*28080*/  LDL R20, [R1+0x470] ;  /* 0x0004700001147983 */ /* 0x001f280000100800 */
[----:B------:R-:W5:Y:S04]  /*28090*/  LDL R21, [R1+0x474] ;  /* 0x0004740001157983 */ /* 0x000f680000100800 */
[----:B------:R-:W2:Y:S04]  /*280a0*/  LDL.LU R22, [R1+0x200] ;  /* 0x0002000001167983 */ /* 0x000ea80000300800 */
[----:B------:R-:W2:Y:S04]  /*280b0*/  LDL.LU R23, [R1+0x124] ;  /* 0x0001240001177983 */ /* 0x000ea80000300800 */
[----:B------:R-:W2:Y:S04]  /*280c0*/  LDL.LU R18, [R1+0x4b0] ;  /* 0x0004b00001127983 */ /* 0x000ea80000300800 */
[----:B------:R-:W2:Y:S01]  /*280d0*/  LDL.LU R19, [R1+0x4b4] ;  /* 0x0004b40001137983 */ /* 0x000ea20000300800 */
[----:B---3--:R-:W-:-:S02]  /*280e0*/  F2FP.F16.E4M3.UNPACK_B R2, R14 ;  /* 0x0000000eff02723e */ /* 0x008fc400020006ff */
[----:B------:R-:W-:-:S07]  /*280f0*/  F2FP.F16.E4M3.UNPACK_B R3, R15 ;  /* 0x0000000fff03723e */ /* 0x000fce00020006ff */
[----:B------:R-:W-:Y:S01]  /*28100*/  HMMA.16816.F32 R24, R4, R2, R24 ;  /* 0x000000020418723c */ /* 0x000fe20000001818 */
[----:B----4-:R-:W-:Y:S02]  /*28110*/  F2FP.F16.E4M3.UNPACK_B R2, R20 ;  /* 0x00000014ff02723e */ /* 0x010fe400020006ff */
[----:B-----5:R-:W-:-:S07]  /*28120*/  F2FP.F16.E4M3.UNPACK_B R3, R21 ;  /* 0x00000015ff03723e */ /* 0x020fce00020006ff */
[----:B--2---:R-:W-:Y:S01]  /*28130*/  HMMA.16816.F32 R8, R4, R2, R8 ;  /* 0x000000020408723c */ /* 0x004fe20000001808 */
[----:B------:R0:W-:Y:S04]  /*28140*/  STL.64 [R1+0xf10], R18 ;  /* 0x000f101201007387 */ /* 0x0001e80000100a00 */
[----:B------:R-:W2:Y:S04]  /*28150*/  LDL.LU R16, [R1+0xd0] ;  /* 0x0000d00001107983 */ /* 0x000ea80000300800 */
[----:B------:R-:W2:Y:S04]  /*28160*/  LDL.LU R17, [R1+0xd4] ;  /* 0x0000d40001117983 */ /* 0x000ea80000300800 */
[----:B0-----:R-:W2:Y:S04]  /*28170*/  LDL.LU R18, [R1+0xd8] ;  /* 0x0000d80001127983 */ /* 0x001ea80000300800 */
[----:B------:R-:W2:Y:S04]  /*28180*/  LDL.LU R19, [R1+0xdc] ;  /* 0x0000dc0001137983 */ /* 0x000ea80000300800 */
[----:B------:R-:W3:Y:S04]  /*28190*/  LDL.LU R12, [R1] ;  /* 0x00000000010c7983 */ /* 0x000ee80000300800 */
[----:B------:R-:W3:Y:S04]  /*281a0*/  LDL.LU R13, [R1+0x4] ;  /* 0x00000400010d7983 */ /* 0x000ee80000300800 */
[----:B------:R-:W3:Y:S04]  /*281b0*/  LDL.LU R14, [R1+0x8] ;  /* 0x00000800010e7983 */ /* 0x000ee80000300800 */
[----:B------:R-:W3:Y:S04]  /*281c0*/  LDL.LU R15, [R1+0xc] ;  /* 0x00000c00010f7983 */ /* 0x000ee80000300800 */
[----:B------:R0:W-:Y:S04]  /*281d0*/  STL.64 [R1+0xed8], R26 ;  /* 0x000ed81a01007387 */ /* 0x0001e80000100a00 */
[----:B0-----:R-:W4:Y:S04]  /*281e0*/  LDL.LU R26, [R1+0x4a0] ;  /* 0x0004a000011a7983 */ /* 0x001f280000300800 */
[----:B------:R-:W5:Y:S04]  /*281f0*/  LDL.LU R27, [R1+0x4a4] ;  /* 0x0004a400011b7983 */ /* 0x000f680000300800 */
[----:B------:R0:W-:Y:S04]  /*28200*/  STL.64 [R1+0xed0], R24 ;  /* 0x000ed01801007387 */ /* 0x0001e80000100a00 */
[----:B0-----:R-:W2:Y:S04]  /*28210*/  LDL.LU R24, [R1+0x204] ;  /* 0x0002040001187983 */ /* 0x001ea80000300800 */
[----:B------:R-:W2:Y:S04]  /*28220*/  LDL.LU R25, [R1+0x120] ;  /* 0x0001200001197983 */ /* 0x000ea80000300800 */
[----:B------:R-:W-:Y:S04]  /*28230*/  STL.64 [R1+0x50], R8 ;  /* 0x0000500801007387 */ /* 0x000fe80000100a00 */
[----:B------:R0:W-:Y:S04]  /*28240*/  STL.64 [R1+0x58], R10 ;  /* 0x0000580a01007387 */ /* 0x0001e80000100a00 */
[----:B0-----:R-:W2:Y:S04]  /*28250*/  LDL.LU.64 R10, [R1+0xf38] ;  /* 0x000f3800010a7983 */ /* 0x001ea80000300a00 */
[----:B------:R-:W2:Y:S04]  /*28260*/  LDL.LU.64 R8, [R1+0xf30] ;  /* 0x000f300001087983 */ /* 0x000ea80000300a00 */
[----:B------:R-:W2:Y:S04]  /*28270*/  LDL R2, [R1+0x450] ;  /* 0x0004500001027983 */ /* 0x000ea80000100800 */
[----:B------:R-:W3:Y:S04]  /*28280*/  LDL R3, [R1+0x454] ;  /* 0x0004540001037983 */ /* 0x000ee80000100800 */
        /* <DEDUP_REMOVED lines=9> */
[----:B------:R-:W2:Y:S01]  /*28320*/  LDL.LU.64 R8, [R1+0xf20] ;  /* 0x000f200001087983 */ /* 0x000ea20000300a00 */
[----:B------:R-:W-:-:S02]  /*28330*/  F2FP.F16.E4M3.UNPACK_B R2, R28 ;  /* 0x0000001cff02723e */ /* 0x000fc400020006ff */
[----:B------:R-:W-:Y:S01]  /*28340*/  F2FP.F16.E4M3.UNPACK_B R3, R29 ;  /* 0x0000001dff03723e */ /* 0x000fe200020006ff */
[----:B------:R-:W3:Y:S04]  /*28350*/  LDL.LU R28, [R1+0xf1c] ;  /* 0x000f1c00011c7983 */ /* 0x000ee80000300800 */
[----:B------:R-:W3:Y:S02]  /*28360*/  LDL.LU R29, [R1+0xf18] ;  /* 0x000f1800011d7983 */ /* 0x000ee40000300800 */
[----:B--2---:R-:W-:-:S15]  /*28370*/  HMMA.16816.F32 R8, R4, R2, R8 ;  /* 0x000000020408723c */ /* 0x004fde0000001808 */
[----:B------:R-:W-:-:S04]  /*28380*/  NOP ;  /* 0x0000000000007918 */ /* 0x000fc80000000000 */
[----:B------:R0:W-:Y:S04]  /*28390*/  STL.64 [R1+0x30], R8 ;  /* 0x0000300801007387 */ /* 0x0001e80000100a00 */
[----:B------:R1:W-:Y:S04]  /*283a0*/  STL.64 [R1+0x38], R10 ;  /* 0x0000380a01007387 */ /* 0x0003e80000100a00 */
[----:B0-----:R-:W2:Y:S04]  /*283b0*/  LDL R8, [R1+0x430] ;  /* 0x0004300001087983 */ /* 0x001ea80000100800 */
[----:B------:R-:W3:Y:S04]  /*283c0*/  LDL R9, [R1+0x434] ;  /* 0x0004340001097983 */ /* 0x000ee80000100800 */
[----:B-1----:R-:W4:Y:S04]  /*283d0*/  LDL.LU R10, [R1+0x128] ;  /* 0x00012800010a7983 */ /* 0x002f280000300800 */
[----:B------:R-:W4:Y:S01]  /*283e0*/  LDL.LU R11, [R1+0x12c] ;  /* 0x00012c00010b7983 */ /* 0x000f220000300800 */
[----:B--2---:R-:W-:-:S02]  /*283f0*/  F2FP.F16.E4M3.UNPACK_B R2, R8 ;  /* 0x00000008ff02723e */ /* 0x004fc400020006ff */
[----:B---3--:R-:W-:-:S07]  /*28400*/  F2FP.F16.E4M3.UNPACK_B R3, R9 ;  /* 0x00000009ff03723e */ /* 0x008fce00020006ff */
[----:B------:R-:W-:-:S15]  /*28410*/  HMMA.16816.F32 R16, R4, R2, R16 ;  /* 0x000000020410723c */ /* 0x000fde0000001810 */
[----:B------:R-:W-:-:S04]  /*28420*/  NOP ;  /* 0x0000000000007918 */ /* 0x000fc80000000000 */
[----:B------:R-:W-:Y:S04]  /*28430*/  STL.64 [R1+0x20], R16 ;  /* 0x0000201001007387 */ /* 0x000fe80000100a00 */
[----:B------:R0:W-:Y:S04]  /*28440*/  STL.64 [R1+0x28], R18 ;  /* 0x0000281201007387 */ /* 0x0001e80000100a00 */
[----:B0-----:R-:W2:Y:S01]  /*28450*/  LDL.LU.64 R18, [R1+0xf10] ;  /* 0x000f100001127983 */ /* 0x001ea20000300a00 */
[----:B----4-:R-:W-:Y:S02]  /*28460*/  SEL R8, R28, R10, !P1 ;  /* 0x0000000a1c087207 */ /* 0x010fe40004800000 */
[----:B------:R-:W-:-:S02]  /*28470*/  SEL R9, R29, R11, !P1 ;  /* 0x0000000b1d097207 */ /* 0x000fc40004800000 */
[----:B------:R-:W-:Y:S02]  /*28480*/  SEL R10, R25, R24, !P1 ;  /* 0x00000018190a7207 */ /* 0x000fe40004800000 */
[----:B------:R-:W-:Y:S02]  /*28490*/  SEL R11, R23, R22, !P1 ;  /* 0x00000016170b7207 */ /* 0x000fe40004800000 */
[----:B------:R-:W3:Y:S04]  /*284a0*/  LDL.LU R22, [R1+0x480] ;  /* 0x0004800001167983 */ /* 0x000ee80000300800 */
[----:B------:R-:W4:Y:S04]  /*284b0*/  LDL.LU R23, [R1+0x484] ;  /* 0x0004840001177983 */ /* 0x000f280000300800 */
[----:B------:R-:W-:Y:S04]  /*284c0*/  STL.64 [R1+0xec8], R6 ;  /* 0x000ec80601007387 */ /* 0x000fe80000100a00 */
[----:B------:R-:W-:Y:S01]  /*284d0*/  STL.64 [R1+0xec0], R4 ;  /* 0x000ec00401007387 */ /* 0x000fe20000100a00 */
[----:B--2---:R-:W-:-:S02]  /*284e0*/  F2FP.F16.E4M3.UNPACK_B R2, R18.H1 ;  /* 0x00000012ff02723e */ /* 0x004fc400030006ff */
[----:B------:R-:W-:Y:S02]  /*284f0*/  F2FP.F16.E4M3.UNPACK_B R3, R19.H1 ;  /* 0x00000013ff03723e */ /* 0x000fe400030006ff */
[----:B------:R-:W0:Y:S05]  /*28500*/  LDSM.16.M88.4 R16, [R0+UR7+0x22400] ;  /* 0x022400070010783b */ /* 0x000e2a0008000200 */
[----:B------:R-:W-:Y:S01]  /*28510*/  HMMA.16816.F32 R12, R8, R2, R12 ;  /* 0x00000002080c723c */ /* 0x000fe2000000180c */
[----:B0-----:R-:W-:Y:S04]  /*28520*/  STL.64 [R1+0x3d0], R16 ;  /* 0x0003d01001007387 */ /* 0x001fe80000100a00 */
[----:B------:R0:W-:Y:S01]  /*28530*/  STL.64 [R1+0x3d8], R18 ;  /* 0x0003d81201007387 */ /* 0x0001e20000100a00 */
[----:B------:R-:W-:-:S02]  /*28540*/  IMAD.MOV.U32 R5, RZ, RZ, R16 ;  /* 0x000000ffff057224 */ /* 0x000fc400078e0010 */
[----:B------:R-:W-:Y:S01]  /*28550*/  IMAD.MOV.U32 R4, RZ, RZ, R17 ;  /* 0x000000ffff047224 */ /* 0x000fe200078e0011 */
[----:B0-----:R-:W2:Y:S04]  /*28560*/  LDL.LU.64 R18, [R1+0xf08] ;  /* 0x000f080001127983 */ /* 0x001ea80000300a00 */
[----:B------:R-:W2:Y:S06]  /*28570*/  LDL.LU.64 R16, [R1+0xf00] ;  /* 0x000f000001107983 */ /* 0x000eac0000300a00 */
[----:B------:R-:W-:Y:S04]  /*28580*/  STL.64 [R1+0x420], R12 ;  /* 0x0004200c01007387 */ /* 0x000fe80000100a00 */
[----:B------:R0:W-:Y:S04]  /*28590*/  STL.64 [R1+0x428], R14 ;  /* 0x0004280e01007387 */ /* 0x0001e80000100a00 */
[----:B0-----:R-:W2:Y:S04]  /*285a0*/  LDL.LU.64 R14, [R1+0xef8] ;  /* 0x000ef800010e7983 */ /* 0x001ea80000300a00 */
[----:B------:R-:W2:Y:S01]  /*285b0*/  LDL.LU.64 R12, [R1+0xef0] ;  /* 0x000ef000010c7983 */ /* 0x000ea20000300a00 */
[----:B------:R-:W-:-:S02]  /*285c0*/  F2FP.F16.E4M3.UNPACK_B R2, R26.H1 ;  /* 0x0000001aff02723e */ /* 0x000fc400030006ff */
[----:B-----5:R-:W-:Y:S02]  /*285d0*/  F2FP.F16.E4M3.UNPACK_B R3, R27.H1 ;  /* 0x0000001bff03723e */ /* 0x020fe400030006ff */
[----:B------:R-:W0:Y:S04]  /*285e0*/  LDSM.16.M88.4 R24, [R0+UR7+0x22800] ;  /* 0x022800070018783b */ /* 0x000e280008000200 */
[----:B0-----:R-:W-:Y:S04]  /*285f0*/  STL.64 [R1+0x3c0], R24 ;  /* 0x0003c01801007387 */ /* 0x001fe80000100a00 */
[----:B------:R0:W-:Y:S04]  /*28600*/  STL.64 [R1+0x3c8], R26 ;  /* 0x0003c81a01007387 */ /* 0x0001e80000100a00 */
[----:B0-----:R-:W5:Y:S04]  /*28610*/  LDL.LU R26, [R1+0x460] ;  /* 0x00046000011a7983 */ /* 0x001f680000300800 */
[----:B------:R-:W3:Y:S01]  /*28620*/  LDL.LU R27, [R1+0x464] ;  /* 0x00046400011b7983 */ /* 0x000ee20000300800 */
[----:B--2---:R-:W-:-:S15]  /*28630*/  HMMA.16816.F32 R12, R8, R2, R12 ;  /* 0x00000002080c723c */ /* 0x004fde000000180c */
[----:B------:R-:W-:-:S04]  /*28640*/  NOP ;  /* 0x0000000000007918 */ /* 0x000fc80000000000 */
[----:B------:R-:W-:Y:S04]  /*28650*/  STL.64 [R1+0x410], R12 ;  /* 0x0004100c01007387 */ /* 0x000fe80000100a00 */
[----:B------:R-:W-:Y:S04]  /*28660*/  STL.64 [R1+0x418], R14 ;  /* 0x0004180e01007387 */ /* 0x000fe80000100a00 */
[----:B------:R-:W0:Y:S04]  /*28670*/  LDSM.16.M88.4 R12, [R0+UR7+0x22c00] ;  /* 0x022c0007000c783b */ /* 0x000e280008000200 */
[----:B0-----:R0:W-:Y:S04]  /*28680*/  STL [R1+0x3b0], R12 ;  /* 0x0003b00c01007387 */ /* 0x0011e80000100800 */
[----:B------:R1:W-:Y:S01]  /*28690*/  STL.64 [R1+0x3b8], R14 ;  /* 0x0003b80e01007387 */ /* 0x0003e20000100a00 */
[----:B------:R-:W-:-:S03]  /*286a0*/  IMAD.MOV.U32 R29, RZ, RZ, R13 ;  /* 0x000000ffff1d7224 */ /* 0x000fc600078e000d */
[----:B0-----:R-:W2:Y:S04]  /*286b0*/  LDL.LU R12, [R1+0x130] ;  /* 0x00013000010c7983 */ /* 0x001ea80000300800 */
[----:B------:R-:W2:Y:S04]  /*286c0*/  LDL.LU R13, [R1+0x134] ;  /* 0x00013400010d7983 */ /* 0x000ea80000300800 */
[----:B-1----:R-:W2:Y:S04]  /*286d0*/  LDL.LU R14, [R1+0x138] ;  /* 0x00013800010e7983 */ /* 0x002ea80000300800 */
[----:B------:R-:W2:Y:S01]  /*286e0*/  LDL.LU R15, [R1+0x13c] ;  /* 0x00013c00010f7983 */ /* 0x000ea20000300800 */
[----:B------:R-:W-:-:S02]  /*286f0*/  F2FP.F16.E4M3.UNPACK_B R2, R20.H1 ;  /* 0x00000014ff02723e */ /* 0x000fc400030006ff */
[----:B------:R-:W-:-:S07]  /*28700*/  F2FP.F16.E4M3.UNPACK_B R3, R21.H1 ;  /* 0x00000015ff03723e */ /* 0x000fce00030006ff */
[C---:B------:R-:W-:Y:S01]  /*28710*/  HMMA.16816.F32 R16, R8.reuse, R2, R16 ;  /* 0x000000020810723c */ /* 0x040fe20000001810 */
[----:B---3--:R-:W-:Y:S02]  /*28720*/  F2FP.F16.E4M3.UNPACK_B R2, R22.H1 ;  /* 0x00000016ff02723e */ /* 0x008fe400030006ff */
[----:B----4-:R-:W-:Y:S02]  /*28730*/  F2FP.F16.E4M3.UNPACK_B R3, R23.H1 ;  /* 0x00000017ff03723e */ /* 0x010fe400030006ff */
[----:B------:R-:W0:Y:S02]  /*28740*/  LDSM.16.M88.4 R20, [R0+UR7+0x23000] ;  /* 0x023000070014783b */ /* 0x000e240008000200 */
[----:B0-----:R-:W-:Y:S02]  /*28750*/  IMAD.MOV.U32 R28, RZ, RZ, R23 ;  /* 0x000000ffff1c7224 */ /* 0x001fe400078e0017 */
[----:B--2---:R-:W-:Y:S04]  /*28760*/  STL.64 [R1+0xeb8], R14 ;  /* 0x000eb80e01007387 */ /* 0x004fe80000100a00 */
[----:B------:R0:W-:Y:S04]  /*28770*/  STL.64 [R1+0xeb0], R12 ;  /* 0x000eb00c01007387 */ /* 0x0001e80000100a00 */
[----:B0-----:R-:W2:Y:S04]  /*28780*/  LDL.LU R12, [R1+0x250] ;  /* 0x00025000010c7983 */ /* 0x001ea80000300800 */
[----:B------:R-:W2:Y:S04]  /*28790*/  LDL.LU R13, [R1+0x254] ;  /* 0x00025400010d7983 */ /* 0x000ea80000300800 */
[----:B------:R-:W2:Y:S04]  /*287a0*/  LDL.LU R14, [R1+0x258] ;  /* 0x00025800010e7983 */ /* 0x000ea80000300800 */
[----:B------:R-:W2:Y:S04]  /*287b0*/  LDL.LU R15, [R1+0x25c] ;  /* 0x00025c00010f7983 */ /* 0x000ea80000300800 */
[----:B------:R0:W-:Y:S04]  /*287c0*/  STL.64 [R1+0x400], R16 ;  /* 0x0004001001007387 */ /* 0x0001e80000100a00 */
[----:B------:R1:W-:Y:S04]  /*287d0*/  STL.64 [R1+0x408], R18 ;  /* 0x0004081201007387 */ /* 0x0003e80000100a00 */
[----:B0-----:R-:W3:Y:S04]  /*287e0*/  LDL.LU R16, [R1+0xe0] ;  /* 0x0000e00001107983 */ /* 0x001ee80000300800 */
[----:B------:R-:W3:Y:S04]  /*287f0*/  LDL.LU R17, [R1+0xe4] ;  /* 0x0000e40001117983 */ /* 0x000ee80000300800 */
[----:B-1----:R-:W3:Y:S04]  /*28800*/  LDL.LU R18, [R1+0xe8] ;  /* 0x0000e80001127983 */ /* 0x002ee80000300800 */
[----:B------:R-:W3:Y:S04]  /*28810*/  LDL.LU R19, [R1+0xec] ;  /* 0x0000ec0001137983 */ /* 0x000ee80000300800 */
[----:B------:R-:W-:Y:S04]  /*28820*/  STL.64 [R1+0x3a0], R20 ;  /* 0x0003a01401007387 */ /* 0x000fe80000100a00 */
[----:B------:R0:W-:Y:S04]  /*28830*/  STL.64 [R1+0x3a8], R22 ;  /* 0x0003a81601007387 */ /* 0x0001e80000100a00 */
[----:B0-----:R-:W4:Y:S04]  /*28840*/  LDL.LU.64 R22, [R1+0xee8] ;  /* 0x000ee80001167983 */ /* 0x001f280000300a00 */
[----:B------:R-:W4:Y:S04]  /*28850*/  LDL.LU.64 R20, [R1+0xee0] ;  /* 0x000ee00001147983 */ /* 0x000f280000300a00 */
[----:B------:R-:W-:Y:S01]  /*28860*/  STL [R1+0xcd8], R28 ;  /* 0x000cd81c01007387 */ /* 0x000fe20000100800 */
[----:B----4-:R-:W-:Y:S01]  /*28870*/  HMMA.16816.F32 R20, R8, R2, R20 ;  /* 0x000000020814723c */ /* 0x010fe20000001814 */
[----:B-----5:R-:W-:-:S02]  /*28880*/  F2FP.F16.E4M3.UNPACK_B R2, R26.H1 ;  /* 0x0000001aff02723e */ /* 0x020fc400030006ff */
[----:B------:R-:W-:Y:S02]  /*28890*/  F2FP.F16.E4M3.UNPACK_B R3, R27.H1 ;  /* 0x0000001bff03723e */ /* 0x000fe400030006ff */
[----:B------:R-:W0:-:S14]  /*288a0*/  LDSM.16.M88.4 R24, [R0+UR7+0x23400] ;  /* 0x023400070018783b */ /* 0x000e1c0008000200 */
[----:B------:R1:W-:Y:S04]  /*288b0*/  STL.64 [R1+0x3f0], R20 ;  /* 0x0003f01401007387 */ /* 0x0003e80000100a00 */
[----:B------:R4:W-:Y:S04]  /*288c0*/  STL.64 [R1+0x3f8], R22 ;  /* 0x0003f81601007387 */ /* 0x0009e80000100a00 */
[----:B-1----:R-:W5:Y:S04]  /*288d0*/  LDL.LU R20, [R1+0xc0] ;  /* 0x0000c00001147983 */ /* 0x002f680000300800 */
[----:B------:R-:W5:Y:S04]  /*288e0*/  LDL.LU R21, [R1+0xc4] ;  /* 0x0000c40001157983 */ /* 0x000f680000300800 */
[----:B----4-:R-:W5:Y:S04]  /*288f0*/  LDL.LU R22, [R1+0xc8] ;  /* 0x0000c80001167983 */ /* 0x010f680000300800 */
[----:B------:R-:W5:Y:S04]  /*28900*/  LDL.LU R23, [R1+0xcc] ;  /* 0x0000cc0001177983 */ /* 0x000f680000300800 */
[----:B0-----:R-:W-:Y:S04]  /*28910*/  STL.64 [R1+0x390], R24 ;  /* 0x0003901801007387 */ /* 0x001fe80000100a00 */
[----:B------:R0:W-:Y:S01]  /*28920*/  STL.64 [R1+0x398], R26 ;  /* 0x0003981a01007387 */ /* 0x0001e20000100a00 */
[----:B------:R-:W-:-:S03]  /*28930*/  IMAD.MOV.U32 R28, RZ, RZ, R25 ;  /* 0x000000ffff1c7224 */ /* 0x000fc600078e0019 */
[----:B0-----:R-:W4:Y:S04]  /*28940*/  LDL.LU.64 R26, [R1+0xed8] ;  /* 0x000ed800011a7983 */ /* 0x001f280000300a00 */
[----:B------:R-:W4:Y:S02]  /*28950*/  LDL.LU.64 R24, [R1+0xed0] ;  /* 0x000ed00001187983 */ /* 0x000f240000300a00 */
[----:B----4-:R-:W-:Y:S01]  /*28960*/  HMMA.16816.F32 R24, R8, R2, R24 ;  /* 0x000000020818723c */ /* 0x010fe20000001818 */
[----:B------:R-:W-:Y:S02]  /*28970*/  F2FP.F16.E4M3.UNPACK_B R2, R5 ;  /* 0x00000005ff02723e */ /* 0x000fe400020006ff */
[----:B------:R-:W-:Y:S02]  /*28980*/  F2FP.F16.E4M3.UNPACK_B R3, R4 ;  /* 0x00000004ff03723e */ /* 0x000fe400020006ff */
[----:B------:R-:W0:-:S14]  /*28990*/  LDSM.16.M88.4 R4, [R0+UR7+0x23800] ;  /* 0x023800070004783b */ /* 0x000e1c0008000200 */
[----:B------:R1:W-:Y:S04]  /*289a0*/  STL.64 [R1+0x3e0], R24 ;  /* 0x0003e01801007387 */ /* 0x0003e80000100a00 */
[----:B------:R4:W-:Y:S04]  /*289b0*/  STL.64 [R1+0x3e8], R26 ;  /* 0x0003e81a01007387 */ /* 0x0009e80000100a00 */
[----:B-1----:R-:W2:Y:S04]  /*289c0*/  LDL R24, [R1+0x3b0] ;  /* 0x0003b00001187983 */ /* 0x002ea80000100800 */
[----:B------:R-:W2:Y:S04]  /*289d0*/  LDL R25, [R1+0x3a0] ;  /* 0x0003a00001197983 */ /* 0x000ea80000100800 */
[----:B----4-:R-:W4:Y:S04]  /*289e0*/  LDL R26, [R1+0x3a4] ;  /* 0x0003a400011a7983 */ /* 0x010f280000100800 */
[----:B------:R-:W2:Y:S04]  /*289f0*/  LDL R27, [R1+0x390] ;  /* 0x00039000011b7983 */ /* 0x000ea80000100800 */
[----:B0-----:R-:W-:Y:S04]  /*28a00*/  STL.64 [R1+0x380], R4 ;  /* 0x0003800401007387 */ /* 0x001fe80000100a00 */
[----:B------:R0:W-:Y:S04]  /*28a10*/  STL.64 [R1+0x388], R6 ;  /* 0x0003880601007387 */ /* 0x0001e80000100a00 */
[----:B0-----:R-:W2:Y:S04]  /*28a20*/  LDL.LU.64 R6, [R1+0xec8] ;  /* 0x000ec80001067983 */ /* 0x001ea80000300a00 */
[----:B------:R-:W2:Y:S02]  /*28a30*/  LDL.LU.64 R4, [R1+0xec0] ;  /* 0x000ec00001047983 */ /* 0x000ea40000300a00 */
[----:B--2---:R-:W-:-:S15]  /*28a40*/  HMMA.16816.F32 R12, R4, R2, R12 ;  /* 0x00000002040c723c */ /* 0x004fde000000180c */
[----:B------:R-:W-:-:S04]  /*28a50*/  NOP ;  /* 0x0000000000007918 */ /* 0x000fc80000000000 */
[----:B------:R-:W-:Y:S04]  /*28a60*/  STL.64 [R1], R12 ;  /* 0x0000000c01007387 */ /* 0x000fe80000100a00 */
[----:B------:R0:W-:Y:S04]  /*28a70*/  STL.64 [R1+0x8], R14 ;  /* 0x0000080e01007387 */ /* 0x0001e80000100a00 */
[----:B0-----:R-:W2:Y:S04]  /*28a80*/  LDL.LU.64 R14, [R1+0xeb8] ;  /* 0x000eb800010e7983 */ /* 0x001ea80000300a00 */
[----:B------:R-:W2:Y:S04]  /*28a90*/  LDL.LU.64 R12, [R1+0xeb0] ;  /* 0x000eb000010c7983 */ /* 0x000ea80000300a00 */
[----:B------:R-:W2:Y:S04]  /*28aa0*/  LDL R2, [R1+0x3c0] ;  /* 0x0003c00001027983 */ /* 0x000ea80000100800 */
[----:B------:R-:W3:Y:S01]  /*28ab0*/  LDL R3, [R1+0x3c4] ;  /* 0x0003c40001037983 */ /* 0x000ee20000100800 */
[----:B--2---:R-:W-:-:S02]  /*28ac0*/  F2FP.F16.E4M3.UNPACK_B R2, R2 ;  /* 0x00000002ff02723e */ /* 0x004fc400020006ff */
[----:B---3--:R-:W-:-:S07]  /*28ad0*/  F2FP.F16.E4M3.UNPACK_B R3, R3 ;  /* 0x00000003ff03723e */ /* 0x008fce00020006ff */
        /* <DEDUP_REMOVED lines=10> */
[----:B------:R-:W-:Y:S01]  /*28b80*/  HMMA.16816.F32 R16, R4, R2, R16 ;  /* 0x000000020410723c */ /* 0x000fe20000001810 */
[----:B------:R-:W-:Y:S02]  /*28b90*/  F2FP.F16.E4M3.UNPACK_B R2, R25 ;  /* 0x00000019ff02723e */ /* 0x000fe400020006ff */
[----:B----4-:R-:W-:-:S07]  /*28ba0*/  F2FP.F16.E4M3.UNPACK_B R3, R26 ;  /* 0x0000001aff03723e */ /* 0x010fce00020006ff */
[----:B-----5:R-:W-:Y:S01]  /*28bb0*/  HMMA.16816.F32 R20, R4, R2, R20 ;  /* 0x000000020414723c */ /* 0x020fe20000001814 */
[----:B------:R-:W-:Y:S02]  /*28bc0*/  F2FP.F16.E4M3.UNPACK_B R2, R27 ;  /* 0x0000001bff02723e */ /* 0x000fe400020006ff */
[----:B------:R-:W-:-:S06]  /*28bd0*/  F2FP.F16.E4M3.UNPACK_B R3, R28 ;  /* 0x0000001cff03723e */ /* 0x000fcc00020006ff */
[----:B------:R0:W-:Y:S04]  /*28be0*/  STL.64 [R1+0xe68], R18 ;  /* 0x000e681201007387 */ /* 0x0001e80000100a00 */
[----:B------:R-:W-:Y:S06]  /*28bf0*/  STL.64 [R1+0xe60], R16 ;  /* 0x000e601001007387 */ /* 0x000fec0000100a00 */
[----:B------:R1:W-:Y:S04]  /*28c00*/  STL.64 [R1+0xe58], R22 ;  /* 0x000e581601007387 */ /* 0x0003e80000100a00 */
[----:B------:R3:W-:Y:S04]  /*28c10*/  STL.64 [R1+0xe50], R20 ;  /* 0x000e501401007387 */ /* 0x0007e80000100a00 */
[----:B0-----:R-:W4:Y:S04]  /*28c20*/  LDL R18, [R1+0x380] ;  /* 0x0003800001127983 */ /* 0x001f280000100800 */
[----:B------:R-:W5:Y:S04]  /*28c30*/  LDL R19, [R1+0x384] ;  /* 0x0003840001137983 */ /* 0x000f680000100800 */
[----:B------:R-:W4:Y:S04]  /*28c40*/  LDL.LU R24, [R1+0x90] ;  /* 0x0000900001187983 */ /* 0x000f280000300800 */
[----:B------:R-:W4:Y:S04]  /*28c50*/  LDL.LU R25, [R1+0x94] ;  /* 0x0000940001197983 */ /* 0x000f280000300800 */
[----:B------:R-:W4:Y:S04]  /*28c60*/  LDL.LU R26, [R1+0x98] ;  /* 0x00009800011a7983 */ /* 0x000f280000300800 */
[----:B------:R-:W4:Y:S01]  /*28c70*/  LDL.LU R27, [R1+0x9c] ;  /* 0x00009c00011b7983 */ /* 0x000f220000300800 */
[----:B--2---:R-:W-:-:S15]  /*28c80*/  HMMA.16816.F32 R12, R4, R2, R12 ;  /* 0x00000002040c723c */ /* 0x004fde000000180c */
[----:B------:R-:W-:-:S04]  /*28c90*/  NOP ;  /* 0x0000000000007918 */ /* 0x000fc80000000000 */
[----:B------:R-:W-:Y:S04]  /*28ca0*/  STL [R1+0x10], R12 ;  /* 0x0000100c01007387 */ /* 0x000fe80000100800 */
[----:B-1----:R-:W2:Y:S01]  /*28cb0*/  LDL.LU R23, [R1+0x430] ;  /* 0x0004300001177983 */ /* 0x002ea20000300800 */
[----:B---3--:R-:W-:Y:S02]  /*28cc0*/  IMAD.MOV.U32 R21, RZ, RZ, R13 ;  /* 0x000000ffff157224 */ /* 0x008fe400078e000d */
[----:B------:R-:W-:Y:S01]  /*28cd0*/  IMAD.MOV.U32 R20, RZ, RZ, R14 ;  /* 0x000000ffff147224 */ /* 0x000fe200078e000e */
[----:B------:R-:W3:Y:S04]  /*28ce0*/  LDL.LU R28, [R1+0x434] ;  /* 0x00043400011c7983 */ /* 0x000ee80000300800 */
[----:B------:R0:W-:Y:S04]  /*28cf0*/  STL.64 [R1+0xe80], R20 ;  /* 0x000e801401007387 */ /* 0x0001e80000100a00 */
[----:B--2---:R1:W-:Y:S04]  /*28d00*/  STL [R1+0xe88], R23 ;  /* 0x000e881701007387 */ /* 0x0043e80000100800 */
[----:B0-----:R-:W2:Y:S04]  /*28d10*/  LDL.LU R20, [R1+0x30] ;  /* 0x0000300001147983 */ /* 0x001ea80000300800 */
[----:B------:R-:W2:Y:S04]  /*28d20*/  LDL.LU R21, [R1+0x34] ;  /* 0x0000340001157983 */ /* 0x000ea80000300800 */
[----:B------:R-:W2:Y:S04]  /*28d30*/  LDL.LU R22, [R1+0x38] ;  /* 0x0000380001167983 */ /* 0x000ea80000300800 */
[----:B-1----:R-:W2:Y:S04]  /*28d40*/  LDL.LU R23, [R1+0x3c] ;  /* 0x00003c0001177983 */ /* 0x002ea80000300800 */
[----:B--2---:R-:W-:Y:S04]  /*28d50*/  STL.64 [R1+0xe98], R22 ;  /* 0x000e981601007387 */ /* 0x004fe80000100a00 */
[----:B------:R0:W-:Y:S04]  /*28d60*/  STL.64 [R1+0xe90], R20 ;  /* 0x000e901401007387 */ /* 0x0001e80000100a00 */
[----:B0-----:R-:W2:Y:S04]  /*28d70*/  LDL.LU R20, [R1+0x40] ;  /* 0x0000400001147983 */ /* 0x001ea80000300800 */
[----:B------:R-:W2:Y:S04]  /*28d80*/  LDL.LU R21, [R1+0x44] ;  /* 0x0000440001157983 */ /* 0x000ea80000300800 */
[----:B------:R-:W2:Y:S04]  /*28d90*/  LDL.LU R22, [R1+0x48] ;  /* 0x0000480001167983 */ /* 0x000ea80000300800 */
[----:B------:R-:W2:Y:S01]  /*28da0*/  LDL.LU R23, [R1+0x4c] ;  /* 0x00004c0001177983 */ /* 0x000ea20000300800 */
[----:B----4-:R-:W-:-:S02]  /*28db0*/  F2FP.F16.E4M3.UNPACK_B R2, R18 ;  /* 0x00000012ff02723e */ /* 0x010fc400020006ff */
[----:B-----5:R-:W-:Y:S01]  /*28dc0*/  F2FP.F16.E4M3.UNPACK_B R3, R19 ;  /* 0x00000013ff03723e */ /* 0x020fe200020006ff */
[----:B------:R-:W-:-:S06]  /*28dd0*/  IMAD.MOV.U32 R16, RZ, RZ, R15 ;  /* 0x000000ffff107224 */ /* 0x000fcc00078e000f */
[----:B------:R-:W-:Y:S01]  /*28de0*/  HMMA.16816.F32 R24, R4, R2, R24 ;  /* 0x000000020418723c */ /* 0x000fe20000001818 */
[----:B--2---:R-:W-:Y:S04]  /*28df0*/  STL.64 [R1+0xea8], R22 ;  /* 0x000ea81601007387 */ /* 0x004fe80000100a00 */
[----:B------:R0:W-:Y:S04]  /*28e00*/  STL.64 [R1+0xea0], R20 ;  /* 0x000ea01401007387 */ /* 0x0001e80000100a00 */
[----:B0-----:R-:W2:Y:S04]  /*28e10*/  LDL.LU R20, [R1+0x50] ;  /* 0x0000500001147983 */ /* 0x001ea80000300800 */
[----:B------:R-:W2:Y:S04]  /*28e20*/  LDL.LU R21, [R1+0x54] ;  /* 0x0000540001157983 */ /* 0x000ea80000300800 */
[----:B------:R-:W2:Y:S04]  /*28e30*/  LDL.LU R22, [R1+0x58] ;  /* 0x0000580001167983 */ /* 0x000ea80000300800 */
[----:B------:R-:W2:Y:S04]  /*28e40*/  LDL.LU R23, [R1+0x5c] ;  /* 0x00005c0001177983 */ /* 0x000ea80000300800 */
[----:B------:R-:W4:Y:S04]  /*28e50*/  LDL.LU R12, [R1+0x20] ;  /* 0x00002000010c7983 */ /* 0x000f280000300800 */
[----:B------:R-:W4:Y:S04]  /*28e60*/  LDL.LU R13, [R1+0x24] ;  /* 0x00002400010d7983 */ /* 0x000f280000300800 */
[----:B------:R-:W4:Y:S04]  /*28e70*/  LDL.LU R14, [R1+0x28] ;  /* 0x00002800010e7983 */ /* 0x000f280000300800 */
[----:B------:R-:W4:Y:S04]  /*28e80*/  LDL.LU R15, [R1+0x2c] ;  /* 0x00002c00010f7983 */ /* 0x000f280000300800 */
[----:B------:R-:W5:Y:S04]  /*28e90*/  LDL.LU R2, [R1+0x470] ;  /* 0x0004700001027983 */ /* 0x000f680000300800 */
[----:B------:R-:W2:Y:S04]  /*28ea0*/  LDL.LU R3, [R1+0x474] ;  /* 0x0004740001037983 */ /* 0x000ea80000300800 */
[----:B------:R-:W3:Y:S04]  /*28eb0*/  LDL.LU R17, [R1+0x3c0] ;  /* 0x0003c00001117983 */ /* 0x000ee80000300800 */
[----:B------:R-:W3:Y:S04]  /*28ec0*/  LDL.LU R18, [R1+0x3c4] ;  /* 0x0003c40001127983 */ /* 0x000ee80000300800 */
[----:B------:R-:W3:Y:S04]  /*28ed0*/  LDL.LU R19, [R1+0x3b0] ;  /* 0x0003b00001137983 */ /* 0x000ee80000300800 */
[----:B------:R0:W-:Y:S04]  /*28ee0*/  STL.64 [R1+0xe48], R6 ;  /* 0x000e480601007387 */ /* 0x0001e80000100a00 */
[----:B0-----:R-:W3:Y:S04]  /*28ef0*/  LDL.LU R6, [R1+0x3d0] ;  /* 0x0003d00001067983 */ /* 0x001ee80000300800 */
[----:B------:R-:W3:Y:S04]  /*28f00*/  LDL.LU R7, [R1+0x3d4] ;  /* 0x0003d40001077983 */ /* 0x000ee80000300800 */
[----:B------:R0:W-:Y:S04]  /*28f10*/  STL.64 [R1+0xe40], R4 ;  /* 0x000e400401007387 */ /* 0x0001e80000100a00 */
[----:B0-----:R-:W3:Y:S04]  /*28f20*/  LDL.LU R4, [R1+0x440] ;  /* 0x0004400001047983 */ /* 0x001ee80000300800 */
[----:B------:R-:W3:Y:S04]  /*28f30*/  LDL.LU R5, [R1+0x444] ;  /* 0x0004440001057983 */ /* 0x000ee80000300800 */
[----:B------:R-:W-:Y:S04]  /*28f40*/  STL.64 [R1+0xe38], R26 ;  /* 0x000e381a01007387 */ /* 0x000fe80000100a00 */
[----:B------:R0:W-:Y:S04]  /*28f50*/  STL.64 [R1+0xe30], R24 ;  /* 0x000e301801007387 */ /* 0x0001e80000100a00 */
[----:B0-----:R-:W3:Y:S04]  /*28f60*/  LDL.LU R24, [R1] ;  /* 0x0000000001187983 */ /* 0x001ee80000300800 */
[----:B------:R-:W3:Y:S04]  /*28f70*/  LDL.LU R25, [R1+0x4] ;  /* 0x0000040001197983 */ /* 0x000ee80000300800 */
[----:B------:R-:W3:Y:S04]  /*28f80*/  LDL.LU R26, [R1+0x8] ;  /* 0x00000800011a7983 */ /* 0x000ee80000300800 */
[----:B------:R-:W3:Y:S01]  /*28f90*/  LDL.LU R27, [R1+0xc] ;  /* 0x00000c00011b7983 */ /* 0x000ee20000300800 */
[----:B-----5:R-:W-:-:S02]  /*28fa0*/  F2FP.F16.E4M3.UNPACK_B R2, R2.H1 ;  /* 0x00000002ff02723e */ /* 0x020fc400030006ff */
[----:B--2---:R-:W-:-:S07]  /*28fb0*/  F2FP.F16.E4M3.UNPACK_B R3, R3.H1 ;  /* 0x00000003ff03723e */ /* 0x004fce00030006ff */
[----:B------:R-:W-:-:S15]  /*28fc0*/  HMMA.16816.F32 R20, R8, R2, R20 ;  /* 0x000000020814723c */ /* 0x000fde0000001814 */
[----:B------:R-:W-:-:S04]  /*28fd0*/  NOP ;  /* 0x0000000000007918 */ /* 0x000fc80000000000 */
[----:B------:R-:W-:Y:S04]  /*28fe0*/  STL.64 [R1+0x130], R20 ;  /* 0x0001301401007387 */ /* 0x000fe80000100a00 */
[----:B------:R0:W-:Y:S04]  /*28ff0*/  STL.64 [R1+0x138], R22 ;  /* 0x0001381601007387 */ /* 0x0001e80000100a00 */
[----:B0-----:R-:W2:Y:S04]  /*29000*/  LDL.LU.64 R22, [R1+0xea8] ;  /* 0x000ea80001167983 */ /* 0x001ea80000300a00 */
[----:B------:R-:W2:Y:S04]  /*29010*/  LDL.LU.64 R20, [R1+0xea0] ;  /* 0x000ea00001147983 */ /* 0x000ea80000300a00 */
[----:B------:R-:W5:Y:S04]  /*29020*/  LDL.LU R2, [R1+0x450] ;  /* 0x0004500001027983 */ /* 0x000f680000300800 */
[----:B------:R-:W2:Y:S01]  /*29030*/  LDL.LU R3, [R1+0x454] ;  /* 0x0004540001037983 */ /* 0x000ea20000300800 */
[----:B-----5:R-:W-:-:S02]  /*29040*/  F2FP.F16.E4M3.UNPACK_B R2, R2.H1 ;  /* 0x00000002ff02723e */ /* 0x020fc400030006ff */
[----:B--2---:R-:W-:-:S07]  /*29050*/  F2FP.F16.E4M3.UNPACK_B R3, R3.H1 ;  /* 0x00000003ff03723e */ /* 0x004fce00030006ff */
[----:B------:R-:W-:-:S15]  /*29060*/  HMMA.16816.F32 R20, R8, R2, R20 ;  /* 0x000000020814723c */ /* 0x000fde0000001814 */
[----:B------:R-:W-:-:S04]  /*29070*/  NOP ;  /* 0x0000000000007918 */ /* 0x000fc80000000000 */
[----:B------:R-:W-:Y:S04]  /*29080*/  STL.64 [R1+0x120], R20 ;  /* 0x0001201401007387 */ /* 0x000fe80000100a00 */
[----:B------:R0:W-:Y:S04]  /*29090*/  STL.64 [R1+0x128], R22 ;  /* 0x0001281601007387 */ /* 0x0001e80000100a00 */
[----:B0-----:R-:W2:Y:S04]  /*290a0*/  LDL.LU.64 R22, [R1+0xe98] ;  /* 0x000e980001167983 */ /* 0x001ea80000300a00 */
[----:B------:R-:W2:Y:S01]  /*290b0*/  LDL.LU.64 R20, [R1+0xe90] ;  /* 0x000e900001147983 */ /* 0x000ea20000300a00 */
[----:B---3--:R-:W-:-:S02]  /*290c0*/  F2FP.F16.E4M3.UNPACK_B R2, R4.H1 ;  /* 0x00000004ff02723e */ /* 0x008fc400030006ff */
[----:B------:R-:W-:-:S07]  /*290d0*/  F2FP.F16.E4M3.UNPACK_B R3, R5.H1 ;  /* 0x00000005ff03723e */ /* 0x000fce00030006ff */
[----:B--2---:R-:W-:-:S15]  /*290e0*/  HMMA.16816.F32 R20, R8, R2, R20 ;  /* 0x000000020814723c */ /* 0x004fde0000001814 */
[----:B------:R-:W-:-:S04]  /*290f0*/  NOP ;  /* 0x0000000000007918 */ /* 0x000fc80000000000 */
[----:B------:R-:W-:Y:S04]  /*29100*/  STL.64 [R1+0x370], R20 ;  /* 0x0003701401007387 */ /* 0x000fe80000100a00 */
[----:B------:R0:W-:Y:S04]  /*29110*/  STL.64 [R1+0x378], R22 ;  /* 0x0003781601007387 */ /* 0x0001e80000100a00 */
[----:B0-----:R-:W2:Y:S01]  /*29120*/  LDL.LU R23, [R1+0xe88] ;  /* 0x000e880001177983 */ /* 0x001ea20000300800 */
[----:B------:R-:W-:Y:S02]  /*29130*/  F2FP.F16.E4M3.UNPACK_B R3, R28.H1 ;  /* 0x0000001cff03723e */ /* 0x000fe400030006ff */
[----:B--2---:R-:W-:-:S02]  /*29140*/  F2FP.F16.E4M3.UNPACK_B R2, R23.H1 ;  /* 0x00000017ff02723e */ /* 0x004fc400030006ff */
[----:B------:R-:W0:Y:S05]  /*29150*/  LDSM.16.M88.4 R20, [R0+UR7+0x23c00] ;  /* 0x023c00070014783b */ /* 0x000e2a0008000200 */
[----:B----4-:R-:W-:Y:S01]  /*29160*/  HMMA.16816.F32 R12, R8, R2, R12 ;  /* 0x00000002080c723c */ /* 0x010fe2000000180c */
[----:B0-----:R0:W-:Y:S01]  /*29170*/  STL [R1+0x340], R20 ;  /* 0x0003401401007387 */ /* 0x0011e20000100800 */
[----:B------:R-:W-:-:S03]  /*29180*/  IMAD.MOV.U32 R4, RZ, RZ, R20 ;  /* 0x000000ffff047224 */ /* 0x000fc600078e0014 */
[----:B------:R-:W-:Y:S01]  /*29190*/  STL.64 [R1+0x348], R22 ;  /* 0x0003481601007387 */ /* 0x000fe20000100a00 */
[----:B------:R-:W-:-:S03]  /*291a0*/  IMAD.MOV.U32 R28, RZ, RZ, R21 ;  /* 0x000000ffff1c7224 */ /* 0x000fc600078e0015 */
[----:B0-----:R-:W2:Y:S10]  /*291b0*/  LDL.LU.64 R20, [R1+0xe80] ;  /* 0x000e800001147983 */ /* 0x001eb40000300a00 */
[----:B------:R-:W-:Y:S04]  /*291c0*/  STL.64 [R1+0x360], R12 ;  /* 0x0003600c01007387 */ /* 0x000fe80000100a00 */
[----:B------:R0:W-:Y:S04]  /*291d0*/  STL.64 [R1+0x368], R14 ;  /* 0x0003680e01007387 */ /* 0x0001e80000100a00 */
[----:B0-----:R-:W3:Y:S04]  /*291e0*/  LDL.LU.64 R14, [R1+0xe78] ;  /* 0x000e7800010e7983 */ /* 0x001ee80000300a00 */
[----:B------:R-:W3:Y:S01]  /*291f0*/  LDL.LU.64 R12, [R1+0xe70] ;  /* 0x000e7000010c7983 */ /* 0x000ee20000300a00 */
[----:B------:R-:W-:-:S02]  /*29200*/  F2FP.F16.E4M3.UNPACK_B R2, R6.H1 ;  /* 0x00000006ff02723e */ /* 0x000fc400030006ff */
[----:B------:R-:W-:Y:S01]  /*29210*/  F2FP.F16.E4M3.UNPACK_B R3, R7.H1 ;  /* 0x00000007ff03723e */ /* 0x000fe200030006ff */
[----:B------:R-:W4:Y:S04]  /*29220*/  LDL.LU R22, [R1+0x3a0] ;  /* 0x0003a00001167983 */ /* 0x000f280000300800 */
[----:B------:R-:W5:Y:S02]  /*29230*/  LDL.LU R23, [R1+0x3a4] ;  /* 0x0003a40001177983 */ /* 0x000f640000300800 */
[----:B------:R-:W-:Y:S01]  /*29240*/  HMMA.16816.F32 R24, R8, R2, R24 ;  /* 0x000000020818723c */ /* 0x000fe20000001818 */
[----:B------:R-:W-:Y:S02]  /*29250*/  F2FP.F16.E4M3.UNPACK_B R2, R17.H1 ;  /* 0x00000011ff02723e */ /* 0x000fe400030006ff */
[----:B------:R-:W-:-:S15]  /*29260*/  F2FP.F16.E4M3.UNPACK_B R3, R18.H1 ;  /* 0x00000012ff03723e */ /* 0x000fde00030006ff */
[----:B------:R-:W-:Y:S01]  /*29270*/  NOP ;  /* 0x0000000000007918 */ /* 0x000fe20000000000 */
[----:B------:R0:W-:Y:S04]  /*29280*/  STL.64 [R1+0x350], R24 ;  /* 0x0003501801007387 */ /* 0x0001e80000100a00 */
[----:B------:R1:W-:Y:S04]  /*29290*/  STL.64 [R1+0x358], R26 ;  /* 0x0003581a01007387 */ /* 0x0003e80000100a00 */
[----:B0-----:R-:W2:Y:S01]  /*292a0*/  LDL.LU R24, [R1+0x10] ;  /* 0x0000100001187983 */ /* 0x001ea20000300800 */
[----:B-1----:R-:W-:Y:S01]  /*292b0*/  IMAD.MOV.U32 R27, RZ, RZ, R16 ;  /* 0x000000ffff1b7224 */ /* 0x002fe200078e0010 */
[----:B---3--:R-:W-:Y:S01]  /*292c0*/  HMMA.16816.F32 R12, R8, R2, R12 ;  /* 0x00000002080c723c */ /* 0x008fe2000000180c */
[----:B------:R-:W-:-:S02]  /*292d0*/  F2FP.F16.E4M3.UNPACK_B R2, R19.H1 ;  /* 0x00000013ff02723e */ /* 0x000fc400030006ff */
[----:B------:R-:W0:Y:S01]  /*292e0*/  LDSM.16.M88.4 R16, [R0+UR7+0x24000] ;  /* 0x024000070010783b */ /* 0x000e220008000200 */
[----:B------:R-:W-:-:S15]  /*292f0*/  F2FP.F16.E4M3.UNPACK_B R3, R29.H1 ;  /* 0x0000001dff03723e */ /* 0x000fde00030006ff */
[----:B------:R1:W-:Y:S04]  /*29300*/  STL.64 [R1+0xe0], R12 ;  /* 0x0000e00c01007387 */ /* 0x0003e80000100a00 */
[----:B------:R3:W-:Y:S04]  /*29310*/  STL.64 [R1+0xe8], R14 ;  /* 0x0000e80e01007387 */ /* 0x0007e80000100a00 */
[----:B-1----:R-:W4:Y:S04]  /*29320*/  LDL.LU R12, [R1+0x180] ;  /* 0x00018000010c7983 */ /* 0x002f280000300800 */
[----:B------:R-:W4:Y:S04]  /*29330*/  LDL.LU R13, [R1+0x184] ;  /* 0x00018400010d7983 */ /* 0x000f280000300800 */
[----:B---3--:R-:W3:Y:S04]  /*29340*/  LDL.LU R14, [R1+0x188] ;  /* 0x00018800010e7983 */ /* 0x008ee80000300800 */
[----:B------:R-:W3:Y:S04]  /*29350*/  LDL.LU R15, [R1+0x18c] ;  /* 0x00018c00010f7983 */ /* 0x000ee80000300800 */
[----:B0-----:R-:W-:Y:S04]  /*29360*/  STL.64 [R1+0x330], R16 ;  /* 0x0003301001007387 */ /* 0x001fe80000100a00 */
[----:B------:R0:W-:Y:S01]  /*29370*/  STL.64 [R1+0x338], R18 ;  /* 0x0003381201007387 */ /* 0x0001e20000100a00 */
[----:B------:R-:W-:-:S03]  /*29380*/  IMAD.MOV.U32 R29, RZ, RZ, R17 ;  /* 0x000000ffff1d7224 */ /* 0x000fc600078e0011 */
[----:B0-----:R-:W3:Y:S04]  /*29390*/  LDL.LU.64 R18, [R1+0xe68] ;  /* 0x000e680001127983 */ /* 0x001ee80000300a00 */
[----:B------:R-:W3:Y:S01]  /*293a0*/  LDL.LU.64 R16, [R1+0xe60] ;  /* 0x000e600001107983 */ /* 0x000ee20000300a00 */
[----:B--2---:R-:W-:Y:S02]  /*293b0*/  IMAD.MOV.U32 R25, RZ, RZ, R21 ;  /* 0x000000ffff197224 */ /* 0x004fe400078e0015 */
[----:B------:R-:W-:Y:S01]  /*293c0*/  IMAD.MOV.U32 R26, RZ, RZ, R20 ;  /* 0x000000ffff1a7224 */ /* 0x000fe200078e0014 */
[----:B---3--:R-:W-:-:S15]  /*293d0*/  HMMA.16816.F32 R16, R8, R2, R16 ;  /* 0x000000020810723c */ /* 0x008fde0000001810 */
[----:B------:R-:W-:-:S04]  /*293e0*/  NOP ;  /* 0x0000000000007918 */ /* 0x000fc80000000000 */
[----:B------:R0:W-:Y:S04]  /*293f0*/  STL.64 [R1+0xd0], R16 ;  /* 0x0000d01001007387 */ /* 0x0001e80000100a00 */
[----:B------:R1:W-:Y:S04]  /*29400*/  STL.64 [R1+0xd8], R18 ;  /* 0x0000d81201007387 */ /* 0x0003e80000100a00 */
[----:B0-----:R-:W2:Y:S04]  /*29410*/  LDL.LU R16, [R1+0x1f0] ;  /* 0x0001f00001107983 */ /* 0x001ea80000300800 */
[----:B------:R-:W2:Y:S04]  /*29420*/  LDL.LU R17, [R1+0x1f4] ;  /* 0x0001f40001117983 */ /* 0x000ea80000300800 */
[----:B-1----:R-:W3:Y:S04]  /*29430*/  LDL.LU R18, [R1+0x1f8] ;  /* 0x0001f80001127983 */ /* 0x002ee80000300800 */
[----:B------:R-:W3:Y:S01]  /*29440*/  LDL.LU R19, [R1+0x1fc] ;  /* 0x0001fc0001137983 */ /* 0x000ee20000300800 */
[----:B----4-:R-:W-:-:S02]  /*29450*/  F2FP.F16.E4M3.UNPACK_B R2, R22.H1 ;  /* 0x00000016ff02723e */ /* 0x010fc400030006ff */
[----:B-----5:R-:W-:Y:S02]  /*29460*/  F2FP.F16.E4M3.UNPACK_B R3, R23.H1 ;  /* 0x00000017ff03723e */ /* 0x020fe400030006ff */
[----:B------:R-:W0:Y:S04]  /*29470*/  LDSM.16.M88.4 R20, [R0+UR7+0x24400] ;  /* 0x024400070014783b */ /* 0x000e280008000200 */
[----:B---3--:R1:W-:Y:S04]  /*29480*/  STL.64 [R1+0xe28], R18 ;  /* 0x000e281201007387 */ /* 0x0083e80000100a00 */
[----:B-1----:R-:W3:Y:S04]  /*29490*/  LDL.LU R18, [R1+0x384] ;  /* 0x0003840001127983 */ /* 0x002ee80000300800 */
[----:B------:R-:W4:Y:S04]  /*294a0*/  LDL R19, [R1+0x330] ;  /* 0x0003300001137983 */ /* 0x000f280000100800 */
[----:B--2---:R1:W-:Y:S04]  /*294b0*/  STL.64 [R1+0xe20], R16 ;  /* 0x000e201001007387 */ /* 0x0043e80000100a00 */
[----:B-1----:R-:W2:Y:S04]  /*294c0*/  LDL.LU R16, [R1+0x394] ;  /* 0x0003940001107983 */ /* 0x002ea80000300800 */
[----:B------:R-:W5:Y:S04]  /*294d0*/  LDL.LU R17, [R1+0x380] ;  /* 0x0003800001117983 */ /* 0x000f680000300800 */
[----:B0-----:R-:W-:Y:S04]  /*294e0*/  STL.64 [R1+0x320], R20 ;  /* 0x0003201401007387 */ /* 0x001fe80000100a00 */
[----:B------:R0:W-:Y:S04]  /*294f0*/  STL.64 [R1+0x328], R22 ;  /* 0x0003281601007387 */ /* 0x0001e80000100a00 */
[----:B0-----:R-:W2:Y:S04]  /*29500*/  LDL.LU.64 R22, [R1+0xe58] ;  /* 0x000e580001167983 */ /* 0x001ea80000300a00 */
[----:B------:R-:W2:Y:S02]  /*29510*/  LDL.LU.64 R20, [R1+0xe50] ;  /* 0x000e500001147983 */ /* 0x000ea40000300a00 */
[----:B--2---:R-:W-:Y:S01]  /*29520*/  HMMA.16816.F32 R20, R8, R2, R20 ;  /* 0x000000020814723c */ /* 0x004fe20000001814 */
[----:B------:R-:W-:-:S02]  /*29530*/  F2FP.F16.E4M3.UNPACK_B R2, R4 ;  /* 0x00000004ff02723e */ /* 0x000fc400020006ff */
[----:B------:R-:W0:-:S15]  /*29540*/  LDSM.16.M88.4 R4, [R0+UR7+0x24800] ;  /* 0x024800070004783b */ /* 0x000e1e0008000200 */
[----:B------:R-:W-:Y:S01]  /*29550*/  NOP ;  /* 0x0000000000007918 */ /* 0x000fe20000000000 */
[----:B------:R1:W-:Y:S04]  /*29560*/  STL.64 [R1+0xc0], R20 ;  /* 0x0000c01401007387 */ /* 0x0003e80000100a00 */
[----:B------:R2:W-:Y:S04]  /*29570*/  STL.64 [R1+0xc8], R22 ;  /* 0x0000c81601007387 */ /* 0x0005e80000100a00 */
[----:B-1----:R-:W3:Y:S04]  /*29580*/  LDL.LU R20, [R1+0x140] ;  /* 0x0001400001147983 */ /* 0x002ee80000300800 */
[----:B------:R-:W3:Y:S04]  /*29590*/  LDL.LU R21, [R1+0x144] ;  /* 0x0001440001157983 */ /* 0x000ee80000300800 */
[----:B--2---:R-:W2:Y:S04]  /*295a0*/  LDL.LU R22, [R1+0x148] ;  /* 0x0001480001167983 */ /* 0x004ea80000300800 */
[----:B------:R-:W2:Y:S04]  /*295b0*/  LDL.LU R23, [R1+0x14c] ;  /* 0x00014c0001177983 */ /* 0x000ea80000300800 */
[----:B0-----:R-:W-:Y:S04]  /*295c0*/  STL.64 [R1+0x300], R4 ;  /* 0x0003000401007387 */ /* 0x001fe80000100a00 */
[----:B------:R0:W-:Y:S04]  /*295d0*/  STL.64 [R1+0x308], R6 ;  /* 0x0003080601007387 */ /* 0x0001e80000100a00 */
[----:B0-----:R-:W2:Y:S04]  /*295e0*/  LDL.LU.64 R6, [R1+0xe48] ;  /* 0x000e480001067983 */ /* 0x001ea80000300a00 */
[----:B------:R-:W2:Y:S01]  /*295f0*/  LDL.LU.64 R4, [R1+0xe40] ;  /* 0x000e400001047983 */ /* 0x000ea20000300a00 */
[----:B------:R-:W-:-:S07]  /*29600*/  F2FP.F16.E4M3.UNPACK_B R3, R28 ;  /* 0x0000001cff03723e */ /* 0x000fce00020006ff */
[----:B--2---:R-:W-:Y:S01]  /*29610*/  HMMA.16816.F32 R12, R4, R2, R12 ;  /* 0x00000002040c723c */ /* 0x004fe2000000180c */
[----:B------:R-:W2:Y:S02]  /*29620*/  LDL.LU R3, [R1+0x390] ;  /* 0x0003900001037983 */ /* 0x000ea40000300800 */
[----:B--2---:R-:W-:Y:S02]  /*29630*/  F2FP.F16.E4M3.UNPACK_B R2, R3.H1 ;  /* 0x00000003ff02723e */ /* 0x004fe400030006ff */
[----:B------:R-:W-:-:S07]  /*29640*/  F2FP.F16.E4M3.UNPACK_B R3, R16.H1 ;  /* 0x00000010ff03723e */ /* 0x000fce00030006ff */
[----:B------:R-:W-:-:S15]  /*29650*/  HMMA.16816.F32 R24, R8, R2, R24 ;  /* 0x000000020818723c */ /* 0x000fde0000001818 */
[----:B------:R-:W-:-:S04]  /*29660*/  NOP ;  /* 0x0000000000007918 */ /* 0x000fc80000000000 */
[----:B------:R-:W-:Y:S04]  /*29670*/  STL.64 [R1+0xb0], R24 ;  /* 0x0000b01801007387 */ /* 0x000fe80000100a00 */
[----:B------:R0:W-:Y:S04]  /*29680*/  STL.64 [R1+0xb8], R26 ;  /* 0x0000b81a01007387 */ /* 0x0001e80000100a00 */
[----:B0-----:R-:W2:Y:S04]  /*29690*/  LDL.LU.64 R26, [R1+0xe38] ;  /* 0x000e3800011a7983 */ /* 0x001ea80000300a00 */
[----:B------:R-:W2:Y:S01]  /*296a0*/  LDL.LU.64 R24, [R1+0xe30] ;  /* 0x000e300001187983 */ /* 0x000ea20000300a00 */
[----:B-----5:R-:W-:-:S02]  /*296b0*/  F2FP.F16.E4M3.UNPACK_B R2, R17.H1 ;  /* 0x00000011ff02723e */ /* 0x020fc400030006ff */
[----:B---3--:R-:W-:-:S07]  /*296c0*/  F2FP.F16.E4M3.UNPACK_B R3, R18.H1 ;  /* 0x00000012ff03723e */ /* 0x008fce00030006ff */
[----:B--2---:R-:W-:Y:S01]  /*296d0*/  HMMA.16816.F32 R24, R8, R2, R24 ;  /* 0x000000020818723c */ /* 0x004fe20000001818 */
[----:B----4-:R-:W-:Y:S02]  /*296e0*/  F2FP.F16.E4M3.UNPACK_B R2, R19 ;  /* 0x00000013ff02723e */ /* 0x010fe400020006ff */
[----:B------:R-:W0:Y:S01]  /*296f0*/  LDSM.16.M88.4 R16, [R0+UR7+0x24c00] ;  /* 0x024c00070010783b */ /* 0x000e220008000200 */
[----:B------:R-:W-:-:S15]  /*29700*/  F2FP.F16.E4M3.UNPACK_B R3, R29 ;  /* 0x0000001dff03723e */ /* 0x000fde00020006ff */
[----:B------:R1:W-:Y:S04]  /*29710*/  STL.64 [R1+0x310], R24 ;  /* 0x0003101801007387 */ /* 0x0003e80000100a00 */
[----:B------:R2:W-:Y:S04]  /*29720*/  STL.64 [R1+0x318], R26 ;  /* 0x0003181a01007387 */ /* 0x0005e80000100a00 */
[----:B-1----:R-:W3:Y:S04]  /*29730*/  LDL.LU R24, [R1+0xa0] ;  /* 0x0000a00001187983 */ /* 0x002ee80000300800 */
[----:B------:R-:W3:Y:S04]  /*29740*/  LDL.LU R25, [R1+0xa4] ;  /* 0x0000a40001197983 */ /* 0x000ee80000300800 */
[----:B--2---:R-:W3:Y:S04]  /*29750*/  LDL.LU R26, [R1+0xa8] ;  /* 0x0000a800011a7983 */ /* 0x004ee80000300800 */
[----:B------:R-:W3:Y:S04]  /*29760*/  LDL.LU R27, [R1+0xac] ;  /* 0x0000ac00011b7983 */ /* 0x000ee80000300800 */
[----:B0-----:R-:W-:Y:S04]  /*29770*/  STL [R1+0x2f0], R16 ;  /* 0x0002f01001007387 */ /* 0x001fe80000100800 */
[----:B------:R0:W-:Y:S01]  /*29780*/  STL.64 [R1+0x2f8], R18 ;  /* 0x0002f81201007387 */ /* 0x0001e20000100a00 */
[----:B------:R-:W-:-:S03]  /*29790*/  IMAD.MOV.U32 R29, RZ, RZ, R17 ;  /* 0x000000ffff1d7224 */ /* 0x000fc600078e0011 */
[----:B0-----:R-:W2:Y:S04]  /*297a0*/  LDL.LU.64 R18, [R1+0xe28] ;  /* 0x000e280001127983 */ /* 0x001ea80000300a00 */
[----:B------:R-:W2:Y:S02]  /*297b0*/  LDL.LU.64 R16, [R1+0xe20] ;  /* 0x000e200001107983 */ /* 0x000ea40000300a00 */
[----:B--2---:R-:W-:Y:S02]  /*297c0*/  HMMA.16816.F32 R16, R4, R2, R16 ;  /* 0x000000020410723c */ /* 0x004fe40000001810 */
[----:B------:R-:W2:Y:S04]  /*297d0*/  LDL R2, [R1+0x320] ;  /* 0x0003200001027983 */ /* 0x000ea80000100800 */
[----:B------:R-:W4:Y:S01]  /*297e0*/  LDL R3, [R1+0x324] ;  /* 0x0003240001037983 */ /* 0x000f220000100800 */
[----:B--2---:R-:W-:-:S02]  /*297f0*/  F2FP.F16.E4M3.UNPACK_B R2, R2 ;  /* 0x00000002ff02723e */ /* 0x004fc400020006ff */
[----:B----4-:R-:W-:-:S07]  /*29800*/  F2FP.F16.E4M3.UNPACK_B R3, R3 ;  /* 0x00000003ff03723e */ /* 0x010fce00020006ff */
[----:B------:R-:W-:Y:S01]  /*29810*/  HMMA.16816.F32 R20, R4, R2, R20 ;  /* 0x000000020414723c */ /* 0x000fe20000001814 */
[----:B------:R-:W2:Y:S04]  /*29820*/  LDL R2, [R1+0x300] ;  /* 0x0003000001027983 */ /* 0x000ea80000100800 */
[----:B------:R-:W4:-:S14]  /*29830*/  LDL R3, [R1+0x304] ;  /* 0x0003040001037983 */ /* 0x000f1c0000100800 */
[----:B------:R0:W-:Y:S04]  /*29840*/  STL.64 [R1+0xe18], R22 ;  /* 0x000e181601007387 */ /* 0x0001e80000100a00 */
[----:B0-----:R-:W5:Y:S04]  /*29850*/  LDL.LU R22, [R1+0x330] ;  /* 0x0003300001167983 */ /* 0x001f680000300800 */
[----:B------:R-:W5:Y:S04]  /*29860*/  LDL.LU R23, [R1+0x334] ;  /* 0x0003340001177983 */ /* 0x000f680000300800 */
[----:B------:R0:W-:Y:S04]  /*29870*/  STL.64 [R1+0xe10], R20 ;  /* 0x000e101401007387 */ /* 0x0001e80000100a00 */
[----:B0-----:R-:W5:Y:S01]  /*29880*/  LDL.LU R21, [R1+0x340] ;  /* 0x0003400001157983 */ /* 0x001f620000300800 */
[----:B--2---:R-:W-:-:S02]  /*29890*/  F2FP.F16.E4M3.UNPACK_B R2, R2 ;  /* 0x00000002ff02723e */ /* 0x004fc400020006ff */
[----:B----4-:R-:W-:-:S07]  /*298a0*/  F2FP.F16.E4M3.UNPACK_B R3, R3 ;  /* 0x00000003ff03723e */ /* 0x010fce00020006ff */
[----:B---3--:R-:W-:Y:S01]  /*298b0*/  HMMA.16816.F32 R24, R4, R2, R24 ;  /* 0x000000020418723c */ /* 0x008fe20000001818 */
[----:B------:R-:W-:Y:S02]  /*298c0*/  F2FP.F16.E4M3.UNPACK_B R3, R28.H1 ;  /* 0x0000001cff03723e */ /* 0x000fe400030006ff */
[----:B-----5:R-:W-:-:S07]  /*298d0*/  F2FP.F16.E4M3.UNPACK_B R2, R21.H1 ;  /* 0x00000015ff02723e */ /* 0x020fce00030006ff */
[----:B------:R-:W-:Y:S01]  /*298e0*/  HMMA.16816.F32 R12, R8, R2, R12 ;  /* 0x00000002080c723c */ /* 0x000fe2000000180c */
[----:B------:R-:W-:Y:S02]  /*298f0*/  F2FP.F16.E4M3.UNPACK_B R2, R22.H1 ;  /* 0x00000016ff02723e */ /* 0x000fe400030006ff */
[----:B------:R-:W-:-:S07]  /*29900*/  F2FP.F16.E4M3.UNPACK_B R3, R23.H1 ;  /* 0x00000017ff03723e */ /* 0x000fce00030006ff */
[----:B------:R-:W-:Y:S09]  /*29910*/  HMMA.16816.F32 R20, R8, R2, R16 ;  /* 0x000000020814723c */ /* 0x000ff20000001810 */
[----:B------:R0:W-:Y:S04]  /*29920*/  STL.64 [R1+0x90], R12 ;  /* 0x0000900c01007387 */ /* 0x0001e80000100a00 */
[----:B------:R1:W-:Y:S01]  /*29930*/  STL [R1+0x98], R14 ;  /* 0x0000980e01007387 */ /* 0x0003e20000100800 */
[----:B------:R-:W-:-:S03]  /*29940*/  IMAD.MOV.U32 R28, RZ, RZ, R15 ;  /* 0x000000ffff1c7224 */ /* 0x000fc600078e000f */
[----:B0-----:R-:W2:Y:S04]  /*29950*/  LDL.LU R12, [R1+0x80] ;  /* 0x00008000010c7983 */ /* 0x001ea80000300800 */
[----:B------:R-:W2:Y:S04]  /*29960*/  LDL.LU R13, [R1+0x84] ;  /* 0x00008400010d7983 */ /* 0x000ea80000300800 */
[----:B-1----:R-:W2:Y:S04]  /*29970*/  LDL.LU R14, [R1+0x88] ;  /* 0x00008800010e7983 */ /* 0x002ea80000300800 */
[----:B------:R-:W2:Y:S04]  /*29980*/  LDL.LU R15, [R1+0x8c] ;  /* 0x00008c00010f7983 */ /* 0x000ea80000300800 */
[----:B------:R0:W-:Y:S04]  /*29990*/  STL [R1+0xd20], R28 ;  /* 0x000d201c01007387 */ /* 0x0001e80000100800 */
[----:B0-----:R-:W3:Y:S04]  /*299a0*/  LDL.LU R28, [R1+0x2f0] ;  /* 0x0002f000011c7983 */ /* 0x001ee80000300800 */
[----:B------:R-:W4:Y:S04]  /*299b0*/  LDL.LU R16, [R1+0x320] ;  /* 0x0003200001107983 */ /* 0x000f280000300800 */
[----:B------:R-:W5:Y:S04]  /*299c0*/  LDL.LU R17, [R1+0x324] ;  /* 0x0003240001117983 */ /* 0x000f680000300800 */
[----:B------:R-:W-:Y:S04]  /*299d0*/  STL.64 [R1+0x2d0], R20 ;  /* 0x0002d01401007387 */ /* 0x000fe80000100a00 */
[----:B------:R-:W-:Y:S04]  /*299e0*/  STL.64 [R1+0x2d8], R22 ;  /* 0x0002d81601007387 */ /* 0x000fe80000100a00 */
[----:B------:R-:W0:Y:S04]  /*299f0*/  LDSM.16.M88.4 R20, [R0+UR7+0x25000] ;  /* 0x025000070014783b */ /* 0x000e280008000200 */
[----:B------:R-:W5:Y:S04]  /*29a00*/  LDL.LU R18, [R1+0x300] ;  /* 0x0003000001127983 */ /* 0x000f680000300800 */
[----:B------:R-:W5:Y:S04]  /*29a10*/  LDL.LU R19, [R1+0x304] ;  /* 0x0003040001137983 */ /* 0x000f680000300800 */
[----:B0-----:R-:W-:Y:S04]  /*29a20*/  STL.64 [R1+0x2a0], R20 ;  /* 0x0002a01401007387 */ /* 0x001fe80000100a00 */
[----:B------:R0:W-:Y:S04]  /*29a30*/  STL.64 [R1+0x2a8], R22 ;  /* 0x0002a81601007387 */ /* 0x0001e80000100a00 */
[----:B0-----:R-:W5:Y:S04]  /*29a40*/  LDL.LU.64 R22, [R1+0xe18] ;  /* 0x000e180001167983 */ /* 0x001f680000300a00 */
[----:B------:R-:W5:Y:S01]  /*29a50*/  LDL.LU.64 R20, [R1+0xe10] ;  /* 0x000e100001147983 */ /* 0x000f620000300a00 */
[----:B------:R-:W-:-:S03]  /*29a60*/  F2FP.F16.E4M3.UNPACK_B R3, R29 ;  /* 0x0000001dff03723e */ /* 0x000fc600020006ff */
[----:B------:R-:W-:Y:S04]  /*29a70*/  STL.64 [R1+0xe08], R6 ;  /* 0x000e080601007387 */ /* 0x000fe80000100a00 */
[----:B------:R0:W-:Y:S01]  /*29a80*/  STL.64 [R1+0xe00], R4 ;  /* 0x000e000401007387 */ /* 0x0001e20000100a00 */
[----:B---3--:R-:W-:-:S07]  /*29a90*/  F2FP.F16.E4M3.UNPACK_B R2, R28 ;  /* 0x0000001cff02723e */ /* 0x008fce00020006ff */
[----:B--2---:R-:W-:Y:S01]  /*29aa0*/  HMMA.16816.F32 R12, R4, R2, R12 ;  /* 0x00000002040c723c */ /* 0x004fe2000000180c */
[----:B----4-:R-:W-:Y:S02]  /*29ab0*/  F2FP.F16.E4M3.UNPACK_B R2, R16.H1 ;  /* 0x00000010ff02723e */ /* 0x010fe400030006ff */
[----:B-----5:R-:W-:-:S07]  /*29ac0*/  F2FP.F16.E4M3.UNPACK_B R3, R17.H1 ;  /* 0x00000011ff03723e */ /* 0x020fce00030006ff */
[----:B0-----:R-:W-:Y:S01]  /*29ad0*/  HMMA.16816.F32 R4, R8, R2, R20 ;  /* 0x000000020804723c */ /* 0x001fe20000001814 */
[----:B------:R-:W-:Y:S02]  /*29ae0*/  F2FP.F16.E4M3.UNPACK_B R2, R18.H1 ;  /* 0x00000012ff02723e */ /* 0x000fe400030006ff */
[----:B------:R-:W-:Y:S02]  /*29af0*/  F2FP.F16.E4M3.UNPACK_B R3, R19.H1 ;  /* 0x00000013ff03723e */ /* 0x000fe400030006ff */
[----:B------:R-:W0:-:S14]  /*29b00*/  LDSM.16.M88.4 R16, [R0+UR7+0x25400] ;  /* 0x025400070010783b */ /* 0x000e1c0008000200 */
[----:B------:R-:W-:Y:S04]  /*29b10*/  STL.64 [R1+0x270], R4 ;  /* 0x0002700401007387 */ /* 0x000fe80000100a00 */
[----:B------:R1:W-:Y:S02]  /*29b20*/  STL.64 [R1+0x278], R6 ;  /* 0x0002780601007387 */ /* 0x0003e40000100a00 */
[----:B-1----:R-:W-:Y:S02]  /*29b30*/  HMMA.16816.F32 R4, R8, R2, R24 ;  /* 0x000000020804723c */ /* 0x002fe40000001818 */
[----:B------:R-:W2:Y:S04]  /*29b40*/  LDL.LU R24, [R1+0x110] ;  /* 0x0001100001187983 */ /* 0x000ea80000300800 */
[----:B0-----:R-:W-:Y:S04]  /*29b50*/  STL.64 [R1+0x280], R16 ;  /* 0x0002801001007387 */ /* 0x001fe80000100a00 */
[----:B------:R-:W-:Y:S09]  /*29b60*/  STL.64 [R1+0x288], R18 ;  /* 0x0002881201007387 */ /* 0x000ff20000100a00 */
        /* <DEDUP_REMOVED lines=8> */
[----:B------:R-:W4:Y:S04]  /*29bf0*/  LDL.LU R23, [R1+0x10c] ;  /* 0x00010c0001177983 */ /* 0x000f280000300800 */
[----:B------:R-:W0:Y:S01]  /*29c00*/  LDSM.16.M88.4 R4, [R0+UR7+0x25800] ;  /* 0x025800070004783b */ /* 0x000e220008000200 */
[----:B------:R-:W-:-:S02]  /*29c10*/  F2FP.F16.E4M3.UNPACK_B R2, R28.H1 ;  /* 0x0000001cff02723e */ /* 0x000fc400030006ff */
[----:B------:R-:W-:Y:S01]  /*29c20*/  F2FP.F16.E4M3.UNPACK_B R3, R29.H1 ;  /* 0x0000001dff03723e */ /* 0x000fe200030006ff */
[----:B0-----:R-:W-:Y:S02]  /*29c30*/  IMAD.MOV.U32 R29, RZ, RZ, R4 ;  /* 0x000000ffff1d7224 */ /* 0x001fe400078e0004 */
[----:B------:R-:W-:Y:S01]  /*29c40*/  IMAD.MOV.U32 R28, RZ, RZ, R5 ;  /* 0x000000ffff1c7224 */ /* 0x000fe200078e0005 */
[----:B----4-:R0:W-:Y:S04]  /*29c50*/  STL.64 [R1+0xdf8], R22 ;  /* 0x000df81601007387 */ /* 0x0101e80000100a00 */
[----:B0-----:R-:W4:Y:S04]  /*29c60*/  LDL R22, [R1+0x2a0] ;  /* 0x0002a00001167983 */ /* 0x001f280000100800 */
[----:B------:R-:W5:Y:S04]  /*29c70*/  LDL R23, [R1+0x2a4] ;  /* 0x0002a40001177983 */ /* 0x000f680000100800 */
[----:B---3--:R-:W-:Y:S04]  /*29c80*/  STL.64 [R1+0xdf0], R20 ;  /* 0x000df01401007387 */ /* 0x008fe80000100a00 */
[----:B------:R-:W3:Y:S04]  /*29c90*/  LDL.LU R16, [R1+0x60] ;  /* 0x0000600001107983 */ /* 0x000ee80000300800 */
[----:B------:R-:W3:Y:S04]  /*29ca0*/  LDL.LU R17, [R1+0x64] ;  /* 0x0000640001117983 */ /* 0x000ee80000300800 */
[----:B------:R-:W3:Y:S04]  /*29cb0*/  LDL.LU R18, [R1+0x68] ;  /* 0x0000680001127983 */ /* 0x000ee80000300800 */
[----:B------:R-:W3:Y:S04]  /*29cc0*/  LDL.LU R19, [R1+0x6c] ;  /* 0x00006c0001137983 */ /* 0x000ee80000300800 */
[----:B------:R-:W-:Y:S04]  /*29cd0*/  STL.64 [R1+0x250], R4 ;  /* 0x0002500401007387 */ /* 0x000fe80000100a00 */
[----:B------:R0:W-:Y:S02]  /*29ce0*/  STL.64 [R1+0x258], R6 ;  /* 0x0002580601007387 */ /* 0x0001e40000100a00 */
[----:B0-----:R-:W-:Y:S02]  /*29cf0*/  HMMA.16816.F32 R4, R8, R2, R12 ;  /* 0x000000020804723c */ /* 0x001fe4000000180c */
[----:B------:R-:W2:-:S15]  /*29d00*/  LDL.LU R12, [R1+0xf0] ;  /* 0x0000f000010c7983 */ /* 0x000e9e0000300800 */
[----:B------:R-:W-:Y:S02]  /*29d10*/  NOP ;  /* 0x0000000000007918 */ /* 0x000fe40000000000 */
[----:B------:R-:W-:Y:S04]  /*29d20*/  STL.64 [R1+0x230], R4 ;  /* 0x0002300401007387 */ /* 0x000fe80000100a00 */
[----:B------:R-:W-:Y:S04]  /*29d30*/  STL.64 [R1+0x238], R6 ;  /* 0x0002380601007387 */ /* 0x000fe80000100a00 */
[----:B------:R-:W0:Y:S04]  /*29d40*/  LDSM.16.M88.4 R4, [R0+UR7+0x25c00] ;  /* 0x025c00070004783b */ /* 0x000e280008000200 */
[----:B------:R-:W2:Y:S04]  /*29d50*/  LDL.LU R13, [R1+0xf4] ;  /* 0x0000f400010d7983 */ /* 0x000ea80000300800 */
[----:B------:R-:W2:Y:S04]  /*29d60*/  LDL.LU R14, [R1+0xf8] ;  /* 0x0000f800010e7983 */ /* 0x000ea80000300800 */
[----:B------:R-:W2:Y:S04]  /*29d70*/  LDL.LU R15, [R1+0xfc] ;  /* 0x0000fc00010f7983 */ /* 0x000ea80000300800 */
[----:B------:R-:W-:Y:S04]  /*29d80*/  STL.64 [R1+0xd78], R10 ;  /* 0x000d780a01007387 */ /* 0x000fe80000100a00 */
[----:B------:R1:W-:Y:S04]  /*29d90*/  STL.64 [R1+0xd70], R8 ;  /* 0x000d700801007387 */ /* 0x0003e80000100a00 */
[----:B0-----:R-:W-:Y:S04]  /*29da0*/  STL.64 [R1+0x210], R4 ;  /* 0x0002100401007387 */ /* 0x001fe80000100a00 */
[----:B------:R0:W-:Y:S01]  /*29db0*/  STL.64 [R1+0x218], R6 ;  /* 0x0002180601007387 */ /* 0x0001e20000100a00 */
[----:B-1----:R-:W-:-:S02]  /*29dc0*/  IMAD.MOV.U32 R9, RZ, RZ, R4 ;  /* 0x000000ffff097224 */ /* 0x002fc400078e0004 */
[----:B------:R-:W-:Y:S01]  /*29dd0*/  IMAD.MOV.U32 R8, RZ, RZ, R5 ;  /* 0x000000ffff087224 */ /* 0x000fe200078e0005 */
[----:B0-----:R-:W2:Y:S04]  /*29de0*/  LDL.LU.64 R6, [R1+0xe08] ;  /* 0x000e080001067983 */ /* 0x001ea80000300a00 */
[----:B------:R-:W2:Y:S01]  /*29df0*/  LDL.LU.64 R4, [R1+0xe00] ;  /* 0x000e000001047983 */ /* 0x000ea20000300a00 */
[----:B----4-:R-:W-:Y:S02]  /*29e00*/  F2FP.F16.E4M3.UNPACK_B R2, R22 ;  /* 0x00000016ff02723e */ /* 0x010fe400020006ff */
[----:B-----5:R-:W-:Y:S02]  /*29e10*/  F2FP.F16.E4M3.UNPACK_B R3, R23 ;  /* 0x00000017ff03723e */ /* 0x020fe400020006ff */
[----:B------:R-:W0:Y:S02]  /*29e20*/  LDSM.16.M88.4 R20, [R0+UR7+0x26000] ;  /* 0x026000070014783b */ /* 0x000e240008000200 */
[----:B0-----:R-:W-:-:S02]  /*29e30*/  IMAD.MOV.U32 R11, RZ, RZ, R20 ;  /* 0x000000ffff0b7224 */ /* 0x001fc400078e0014 */
[----:B------:R-:W-:Y:S01]  /*29e40*/  IMAD.MOV.U32 R10, RZ, RZ, R21 ;  /* 0x000000ffff0a7224 */ /* 0x000fe200078e0015 */
[----:B--2---:R-:W-:Y:S01]  /*29e50*/  HMMA.16816.F32 R24, R4, R2, R24 ;  /* 0x000000020418723c */ /* 0x004fe20000001818 */
[----:B------:R-:W2:Y:S04]  /*29e60*/  LDL R2, [R1+0x280] ;  /* 0x0002800001027983 */ /* 0x000ea80000100800 */
[----:B------:R-:W4:-:S14]  /*29e70*/  LDL R3, [R1+0x284] ;  /* 0x0002840001037983 */ /* 0x000f1c0000100800 */
[----:B------:R-:W-:Y:S04]  /*29e80*/  STL.64 [R1+0xd88], R26 ;  /* 0x000d881a01007387 */ /* 0x000fe80000100a00 */
[----:B------:R0:W-:Y:S04]  /*29e90*/  STL.64 [R1+0xd80], R24 ;  /* 0x000d801801007387 */ /* 0x0001e80000100a00 */
[----:B0-----:R-:W5:Y:S04]  /*29ea0*/  LDL.LU R24, [R1+0x70] ;  /* 0x0000700001187983 */ /* 0x001f680000300800 */
[----:B------:R-:W5:Y:S04]  /*29eb0*/  LDL.LU R25, [R1+0x74] ;  /* 0x0000740001197983 */ /* 0x000f680000300800 */
[----:B------:R-:W5:Y:S04]  /*29ec0*/  LDL.LU R26, [R1+0x78] ;  /* 0x00007800011a7983 */ /* 0x000f680000300800 */
[----:B------:R-:W5:Y:S04]  /*29ed0*/  LDL.LU R27, [R1+0x7c] ;  /* 0x00007c00011b7983 */ /* 0x000f680000300800 */
[----:B------:R-:W-:Y:S04]  /*29ee0*/  STL.64 [R1+0x220], R20 ;  /* 0x0002201401007387 */ /* 0x000fe80000100a00 */
[----:B------:R0:W-:Y:S04]  /*29ef0*/  STL.64 [R1+0x228], R22 ;  /* 0x0002281601007387 */ /* 0x0001e80000100a00 */
[----:B0-----:R-:W3:Y:S04]  /*29f00*/  LDL.LU.64 R22, [R1+0xdf8] ;  /* 0x000df80001167983 */ /* 0x001ee80000300a00 */
[----:B------:R-:W3:Y:S01]  /*29f10*/  LDL.LU.64 R20, [R1+0xdf0] ;  /* 0x000df00001147983 */ /* 0x000ee20000300a00 */
[----:B--2---:R-:W-:-:S02]  /*29f20*/  F2FP.F16.E4M3.UNPACK_B R2, R2 ;  /* 0x00000002ff02723e */ /* 0x004fc400020006ff */
[----:B----4-:R-:W-:-:S07]  /*29f30*/  F2FP.F16.E4M3.UNPACK_B R3, R3 ;  /* 0x00000003ff03723e */ /* 0x010fce00020006ff */
[----:B---3--:R-:W-:Y:S01]  /*29f40*/  HMMA.16816.F32 R20, R4, R2, R20 ;  /* 0x000000020414723c */ /* 0x008fe20000001814 */
[----:B------:R-:W-:Y:S02]  /*29f50*/  F2FP.F16.E4M3.UNPACK_B R2, R29 ;  /* 0x0000001dff02723e */ /* 0x000fe400020006ff */
[----:B------:R-:W-:-:S07]  /*29f60*/  F2FP.F16.E4M3.UNPACK_B R3, R28 ;  /* 0x0000001cff03723e */ /* 0x000fce00020006ff */
[----:B------:R-:W-:Y:S09]  /*29f70*/  HMMA.16816.F32 R16, R4, R2, R16 ;  /* 0x000000020410723c */ /* 0x000ff20000001810 */
[----:B------:R-:W-:Y:S04]  /*29f80*/  STL.64 [R1+0xd98], R22 ;  /* 0x000d981601007387 */ /* 0x000fe80000100a00 */
[----:B------:R5:W-:Y:S06]  /*29f90*/  STL.64 [R1+0xd90], R20 ;  /* 0x000d901401007387 */ /* 0x000bec0000100a00 */
[----:B------:R-:W-:Y:S04]  /*29fa0*/  STL.64 [R1+0xda8], R18 ;  /* 0x000da81201007387 */ /* 0x000fe80000100a00 */
[----:B------:R-:W-:Y:S04]  /*29fb0*/  STL.64 [R1+0xda0], R16 ;  /* 0x000da01001007387 */ /* 0x000fe80000100a00 */
[----:B------:R-:W0:Y:S01]  /*29fc0*/  LDSM.16.M88.4 R16, [R0+UR7+0x26400] ;  /* 0x026400070010783b */ /* 0x000e220008000200 */
[----:B------:R-:W-:-:S02]  /*29fd0*/  F2FP.F16.E4M3.UNPACK_B R2, R9 ;  /* 0x00000009ff02723e */ /* 0x000fc400020006ff */
[----:B------:R-:W-:-:S07]  /*29fe0*/  F2FP.F16.E4M3.UNPACK_B R3, R8 ;  /* 0x00000008ff03723e */ /* 0x000fce00020006ff */
[----:B-----5:R-:W-:Y:S01]  /*29ff0*/  HMMA.16816.F32 R20, R4, R2, R24 ;  /* 0x000000020414723c */ /* 0x020fe20000001818 */
[----:B------:R-:W-:Y:S02]  /*2a000*/  F2FP.F16.E4M3.UNPACK_B R2, R11 ;  /* 0x0000000bff02723e */ /* 0x000fe400020006ff */
[----:B------:R-:W-:-:S07]  /*2a010*/  F2FP.F16.E4M3.UNPACK_B R3, R10 ;  /* 0x0000000aff03723e */ /* 0x000fce00020006ff */
[----:B------:R-:W-:Y:S09]  /*2a020*/  HMMA.16816.F32 R12, R4, R2, R12 ;  /* 0x00000002040c723c */ /* 0x000ff2000000180c */
[----:B------:R1:W-:Y:S04]  /*2a030*/  STL.64 [R1], R20 ;  /* 0x0000001401007387 */ /* 0x0003e80000100a00 */
[----:B------:R2:W-:Y:S04]  /*2a040*/  STL.64 [R1+0x8], R22 ;  /* 0x0000081601007387 */ /* 0x0005e80000100a00 */
[----:B0-----:R-:W-:Y:S04]  /*2a050*/  STL.64 [R1+0x200], R16 ;  /* 0x0002001001007387 */ /* 0x001fe80000100a00 */
[----:B------:R-:W-:Y:S04]  /*2a060*/  STL.64 [R1+0x208], R18 ;  /* 0x0002081201007387 */ /* 0x000fe80000100a00 */
[----:B------:R-:W-:Y:S04]  /*2a070*/  STL.64 [R1+0xde8], R6 ;  /* 0x000de80601007387 */ /* 0x000fe80000100a00 */
[----:B------:R-:W-:Y:S04]  /*2a080*/  STL.64 [R1+0xde0], R4 ;  /* 0x000de00401007387 */ /* 0x000fe80000100a00 */
[----:B------:R0:W-:Y:S04]  /*2a090*/  STL.64 [R1+0x70], R12 ;  /* 0x0000700c01007387 */ /* 0x0001e80000100a00 */
[----:B------:R3:W-:Y:S04]  /*2a0a0*/  STL.64 [R1+0x78], R14 ;  /* 0x0000780e01007387 */ /* 0x0007e80000100a00 */
[----:B-1----:R-:W4:Y:S01]  /*2a0b0*/  LDL.LU R20, [R1+0x1e0] ;  /* 0x0001e00001147983 */ /* 0x002f220000300800 */
[----:B------:R-:W-:-:S02]  /*2a0c0*/  IMAD.MOV.U32 R9, RZ, RZ, R16 ;  /* 0x000000ffff097224 */ /* 0x000fc400078e0010 */
[----:B------:R-:W-:Y:S01]  /*2a0d0*/  IMAD.MOV.U32 R8, RZ, RZ, R17 ;  /* 0x000000ffff087224 */ /* 0x000fe200078e0011 */
[----:B------:R-:W1:Y:S04]  /*2a0e0*/  LDSM.16.M88.4 R4, [R0+UR7+0x26800] ;  /* 0x026800070004783b */ /* 0x000e680008000200 */
[----:B----4-:R-:W-:Y:S04]  /*2a0f0*/  STL [R1+0xdb8], R20 ;  /* 0x000db81401007387 */ /* 0x010fe80000100800 */
[----:B------:R-:W4:Y:S04]  /*2a100*/  LDL.LU R21, [R1+0x1e4] ;  /* 0x0001e40001157983 */ /* 0x000f280000300800 */
[----:B----4-:R-:W-:Y:S04]  /*2a110*/  STL [R1+0xdbc], R21 ;  /* 0x000dbc1501007387 */ /* 0x010fe80000100800 */
[----:B--2---:R-:W2:Y:S04]  /*2a120*/  LDL.LU R22, [R1+0x1e8] ;  /* 0x0001e80001167983 */ /* 0x004ea80000300800 */
[----:B------:R-:W2:Y:S04]  /*2a130*/  LDL.LU R23, [R1+0x1ec] ;  /* 0x0001ec0001177983 */ /* 0x000ea80000300800 */
[----:B0-----:R-:W4:Y:S04]  /*2a140*/  LDL.LU R12, [R1+0x190] ;  /* 0x00019000010c7983 */ /* 0x001f280000300800 */
[----:B------:R-:W4:Y:S04]  /*2a150*/  LDL.LU R13, [R1+0x194] ;  /* 0x00019400010d7983 */ /* 0x000f280000300800 */
[----:B---3--:R-:W3:Y:S04]  /*2a160*/  LDL.LU R14, [R1+0x198] ;  /* 0x00019800010e7983 */ /* 0x008ee80000300800 */
[----:B------:R-:W3:Y:S04]  /*2a170*/  LDL.LU R15, [R1+0x19c] ;  /* 0x00019c00010f7983 */ /* 0x000ee80000300800 */
[----:B---3--:R-:W-:Y:S04]  /*2a180*/  STL.64 [R1+0xdc8], R14 ;  /* 0x000dc80e01007387 */ /* 0x008fe80000100a00 */
[----:B----4-:R0:W-:Y:S04]  /*2a190*/  STL.64 [R1+0xdc0], R12 ;  /* 0x000dc00c01007387 */ /* 0x0101e80000100a00 */
        /* <DEDUP_REMOVED lines=8> */
[----:B------:R-:W3:Y:S04]  /*2a220*/  LDL.LU R14, [R1+0x158] ;  /* 0x00015800010e7983 */ /* 0x000ee80000300800 */
[----:B------:R-:W3:Y:S04]  /*2a230*/  LDL.LU R15, [R1+0x15c] ;  /* 0x00015c00010f7983 */ /* 0x000ee80000300800 */
[----:B------:R-:W4:Y:S04]  /*2a240*/  LDL.LU R16, [R1+0x170] ;  /* 0x0001700001107983 */ /* 0x000f280000300800 */
[----:B------:R-:W4:Y:S04]  /*2a250*/  LDL.LU R17, [R1+0x174] ;  /* 0x0001740001117983 */ /* 0x000f280000300800 */
[----:B------:R-:W4:Y:S04]  /*2a260*/  LDL.LU R18, [R1+0x178] ;  /* 0x0001780001127983 */ /* 0x000f280000300800 */
[----:B------:R-:W4:Y:S04]  /*2a270*/  LDL.LU R19, [R1+0x17c] ;  /* 0x00017c0001137983 */ /* 0x000f280000300800 */
[----:B------:R-:W5:Y:S04]  /*2a280*/  LDL.LU R24, [R1+0x240] ;  /* 0x0002400001187983 */ /* 0x000f680000300800 */
[----:B-----5:R-:W-:Y:S04]  /*2a290*/  STL [R1+0xdb0], R24 ;  /* 0x000db01801007387 */ /* 0x020fe80000100800 */
[----:B------:R-:W5:Y:S01]  /*2a2a0*/  LDL.LU R25, [R1+0x244] ;  /* 0x0002440001197983 */ /* 0x000f620000300800 */
[----:B------:R-:W-:-:S02]  /*2a2b0*/  F2FP.F16.E4M3.UNPACK_B R3, R8 ;  /* 0x00000008ff03723e */ /* 0x000fc400020006ff */
[----:B------:R-:W-:Y:S01]  /*2a2c0*/  F2FP.F16.E4M3.UNPACK_B R2, R9 ;  /* 0x00000009ff02723e */ /* 0x000fe200020006ff */
[----:B-----5:R-:W-:Y:S04]  /*2a2d0*/  STL [R1+0xdb4], R25 ;  /* 0x000db41901007387 */ /* 0x020fe80000100800 */
[----:B------:R-:W5:Y:S04]  /*2a2e0*/  LDL.LU R26, [R1+0x248] ;  /* 0x00024800011a7983 */ /* 0x000f680000300800 */
[----:B------:R-:W5:Y:S04]  /*2a2f0*/  LDL.LU R27, [R1+0x24c] ;  /* 0x00024c00011b7983 */ /* 0x000f680000300800 */
[----:B-1----:R-:W-:Y:S04]  /*2a300*/  STL.64 [R1+0x260], R4 ;  /* 0x0002600401007387 */ /* 0x002fe80000100a00 */
[----:B------:R-:W-:Y:S04]  /*2a310*/  STL.64 [R1+0x268], R6 ;  /* 0x0002680601007387 */ /* 0x000fe80000100a00 */
[----:B------:R-:W0:Y:S04]  /*2a320*/  LDSM.16.M88.4 R4, [R0+UR7+0x26c00] ;  /* 0x026c00070004783b */ /* 0x000e280008000200 */
[----:B0-----:R-:W-:Y:S01]  /*2a330*/  STL.64 [R1+0x2b0], R4 ;  /* 0x0002b00401007387 */ /* 0x001fe20000100a00 */
[----:B------:R-:W-:-:S03]  /*2a340*/  IMAD.MOV.U32 R21, RZ, RZ, R4 ;  /* 0x000000ffff157224 */ /* 0x000fc600078e0004 */
[----:B------:R-:W-:Y:S01]  /*2a350*/  STL.64 [R1+0x2b8], R6 ;  /* 0x0002b80601007387 */ /* 0x000fe20000100a00 */
[----:B------:R-:W-:-:S03]  /*2a360*/  IMAD.MOV.U32 R20, RZ, RZ, R5 ;  /* 0x000000ffff147224 */ /* 0x000fc600078e0005 */
[----:B------:R-:W0:Y:S04]  /*2a370*/  LDSM.16.M88.4 R4, [R0+UR7+0x27000] ;  /* 0x027000070004783b */ /* 0x000e280008000200 */
[----:B0-----:R-:W-:Y:S01]  /*2a380*/  STL.64 [R1+0x2c0], R4 ;  /* 0x0002c00401007387 */ /* 0x001fe20000100a00 */
[----:B------:R-:W-:-:S03]  /*2a390*/  IMAD.MOV.U32 R25, RZ, RZ, R4 ;  /* 0x000000ffff197224 */ /* 0x000fc600078e0004 */
[----:B------:R-:W-:Y:S01]  /*2a3a0*/  STL.64 [R1+0x2c8], R6 ;  /* 0x0002c80601007387 */ /* 0x000fe20000100a00 */
[----:B------:R-:W-:-:S03]  /*2a3b0*/  IMAD.MOV.U32 R24, RZ, RZ, R5 ;  /* 0x000000ffff187224 */ /* 0x000fc600078e0005 */
[----:B------:R-:W2:Y:S04]  /*2a3c0*/  LDL.LU R8, [R1+0x1a0] ;  /* 0x0001a00001087983 */ /* 0x000ea80000300800 */
[----:B------:R-:W0:Y:S04]  /*2a3d0*/  LDSM.16.M88.4 R4, [R0+UR7+0x27400] ;  /* 0x027400070004783b */ /* 0x000e280008000200 */
[----:B------:R-:W2:Y:S04]  /*2a3e0*/  LDL.LU R9, [R1+0x1a4] ;  /* 0x0001a40001097983 */ /* 0x000ea80000300800 */
[----:B------:R-:W2:Y:S04]  /*2a3f0*/  LDL.LU R10, [R1+0x1a8] ;  /* 0x0001a800010a7983 */ /* 0x000ea80000300800 */
[----:B------:R-:W2:Y:S04]  /*2a400*/  LDL.LU R11, [R1+0x1ac] ;  /* 0x0001ac00010b7983 */ /* 0x000ea80000300800 */
[----:B0-----:R-:W-:Y:S04]  /*2a410*/  STL.64 [R1+0x2e0], R4 ;  /* 0x0002e00401007387 */ /* 0x001fe80000100a00 */
[----:B------:R0:W-:Y:S01]  /*2a420*/  STL.64 [R1+0x2e8], R6 ;  /* 0x0002e80601007387 */ /* 0x0001e20000100a00 */
[----:B------:R-:W-:-:S02]  /*2a430*/  IMAD.MOV.U32 R29, RZ, RZ, R4 ;  /* 0x000000ffff1d7224 */ /* 0x000fc400078e0004 */
[----:B------:R-:W-:Y:S01]  /*2a440*/  IMAD.MOV.U32 R28, RZ, RZ, R5 ;  /* 0x000000ffff1c7224 */ /* 0x000fe200078e0005 */
[----:B0-----:R-:W3:Y:S04]  /*2a450*/  LDL.LU.64 R6, [R1+0xde8] ;  /* 0x000de80001067983 */ /* 0x001ee80000300a00 */
[----:B------:R-:W3:Y:S02]  /*2a460*/  LDL.LU.64 R4, [R1+0xde0] ;  /* 0x000de00001047983 */ /* 0x000ee40000300a00 */
[----:B---3--:R-:W-:-:S15]  /*2a470*/  HMMA.16816.F32 R12, R4, R2, R12 ;  /* 0x00000002040c723c */ /* 0x008fde000000180c */
[----:B------:R-:W-:-:S04]  /*2a480*/  NOP ;  /* 0x0000000000007918 */ /* 0x000fc80000000000 */
[----:B------:R-:W-:Y:S04]  /*2a490*/  STL.64 [R1+0x60], R12 ;  /* 0x0000600c01007387 */ /* 0x000fe80000100a00 */
[----:B------:R0:W-:Y:S04]  /*2a4a0*/  STL.64 [R1+0x68], R14 ;  /* 0x0000680e01007387 */ /* 0x0001e80000100a00 */
[----:B0-----:R-:W3:Y:S04]  /*2a4b0*/  LDL.LU.64 R14, [R1+0xdd8] ;  /* 0x000dd800010e7983 */ /* 0x001ee80000300a00 */
[----:B------:R-:W3:Y:S04]  /*2a4c0*/  LDL.LU.64 R12, [R1+0xdd0] ;  /* 0x000dd000010c7983 */ /* 0x000ee80000300a00 */
        /* <DEDUP_REMOVED lines=14> */
[----:B--2---:R-:W-:Y:S01]  /*2a5b0*/  HMMA.16816.F32 R12, R4, R2, R12 ;  /* 0x00000002040c723c */ /* 0x004fe2000000180c */
[----:B------:R-:W-:Y:S02]  /*2a5c0*/  F2FP.F16.E4M3.UNPACK_B R2, R25 ;  /* 0x00000019ff02723e */ /* 0x000fe400020006ff */
[----:B------:R-:W-:-:S15]  /*2a5d0*/  F2FP.F16.E4M3.UNPACK_B R3, R24 ;  /* 0x00000018ff03723e */ /* 0x000fde00020006ff */
[----:B------:R-:W-:Y:S01]  /*2a5e0*/  NOP ;  /* 0x0000000000007918 */ /* 0x000fe20000000000 */
[----:B------:R0:W-:Y:S04]  /*2a5f0*/  STL.64 [R1+0xd48], R14 ;  /* 0x000d480e01007387 */ /* 0x0001e80000100a00 */
[----:B0-----:R-:W2:Y:S04]  /*2a600*/  LDL.LU R14, [R1+0x210] ;  /* 0x00021000010e7983 */ /* 0x001ea80000300800 */
[----:B------:R-:W2:Y:S04]  /*2a610*/  LDL.LU R15, [R1+0x214] ;  /* 0x00021400010f7983 */ /* 0x000ea80000300800 */
[----:B------:R0:W-:Y:S04]  /*2a620*/  STL.64 [R1+0xd40], R12 ;  /* 0x000d400c01007387 */ /* 0x0001e80000100a00 */
[----:B0-----:R-:W2:Y:S04]  /*2a630*/  LDL.LU R12, [R1+0x250] ;  /* 0x00025000010c7983 */ /* 0x001ea80000300800 */
[----:B------:R-:W2:Y:S04]  /*2a640*/  LDL.LU R13, [R1+0x254] ;  /* 0x00025400010d7983 */ /* 0x000ea80000300800 */
[----:B------:R-:W5:Y:S04]  /*2a650*/  LDL.LU R25, [R1+0xdb4] ;  /* 0x000db40001197983 */ /* 0x000f680000300800 */
[----:B------:R-:W5:Y:S01]  /*2a660*/  LDL.LU R24, [R1+0xdb0] ;  /* 0x000db00001187983 */ /* 0x000f620000300800 */
[----:B----4-:R-:W-:Y:S01]  /*2a670*/  HMMA.16816.F32 R16, R4, R2, R16 ;  /* 0x000000020410723c */ /* 0x010fe20000001810 */
[----:B------:R-:W-:-:S02]  /*2a680*/  F2FP.F16.E4M3.UNPACK_B R2, R29 ;  /* 0x0000001dff02723e */ /* 0x000fc400020006ff */
[----:B------:R-:W-:-:S07]  /*2a690*/  F2FP.F16.E4M3.UNPACK_B R3, R28 ;  /* 0x0000001cff03723e */ /* 0x000fce00020006ff */
[----:B---3--:R-:W-:Y:S09]  /*2a6a0*/  HMMA.16816.F32 R20, R4, R2, R20 ;  /* 0x000000020414723c */ /* 0x008ff20000001814 */
[----:B------:R-:W-:Y:S04]  /*2a6b0*/  STL.64 [R1+0x40], R16 ;  /* 0x0000401001007387 */ /* 0x000fe80000100a00 */
[----:B------:R0:W-:Y:S04]  /*2a6c0*/  STL.64 [R1+0x48], R18 ;  /* 0x0000481201007387 */ /* 0x0001e80000100a00 */
[----:B0-----:R-:W3:Y:S04]  /*2a6d0*/  LDL.LU.64 R18, [R1+0xda8] ;  /* 0x000da80001127983 */ /* 0x001ee80000300a00 */
[----:B------:R-:W3:Y:S04]  /*2a6e0*/  LDL.LU.64 R16, [R1+0xda0] ;  /* 0x000da00001107983 */ /* 0x000ee80000300a00 */
[----:B------:R-:W-:Y:S04]  /*2a6f0*/  STL.64 [R1+0x30], R20 ;  /* 0x0000301401007387 */ /* 0x000fe80000100a00 */
[----:B------:R-:W-:Y:S04]  /*2a700*/  STL.64 [R1+0x38], R22 ;  /* 0x0000381601007387 */ /* 0x000fe80000100a00 */
[----:B------:R-:W0:Y:S02]  /*2a710*/  LDSM.16.M88.4 R20, [R0+UR7+0x27800] ;  /* 0x027800070014783b */ /* 0x000e240008000200 */
[----:B0-----:R-:W-:-:S02]  /*2a720*/  IMAD.MOV.U32 R2, RZ, RZ, R20 ;  /* 0x000000ffff027224 */ /* 0x001fc400078e0014 */
[----:B------:R-:W-:-:S03]  /*2a730*/  IMAD.MOV.U32 R28, RZ, RZ, R21 ;  /* 0x000000ffff1c7224 */ /* 0x000fc600078e0015 */
[----:B------:R-:W-:Y:S02]  /*2a740*/  F2FP.F16.E4M3.UNPACK_B R2, R2 ;  /* 0x00000002ff02723e */ /* 0x000fe400020006ff */
[----:B------:R-:W-:Y:S01]  /*2a750*/  F2FP.F16.E4M3.UNPACK_B R3, R28 ;  /* 0x0000001cff03723e */ /* 0x000fe200020006ff */
[----:B------:R-:W-:Y:S04]  /*2a760*/  STL [R1+0x290], R20 ;  /* 0x0002901401007387 */ /* 0x000fe80000100800 */
[----:B------:R0:W-:Y:S04]  /*2a770*/  STL.64 [R1+0x298], R22 ;  /* 0x0002981601007387 */ /* 0x0001e80000100a00 */
[----:B0-----:R-:W4:Y:S04]  /*2a780*/  LDL.LU.64 R22, [R1+0xd98] ;  /* 0x000d980001167983 */ /* 0x001f280000300a00 */
[----:B------:R-:W4:Y:S01]  /*2a790*/  LDL.LU.64 R20, [R1+0xd90] ;  /* 0x000d900001147983 */ /* 0x000f220000300a00 */
[----:B-----5:R-:W-:-:S15]  /*2a7a0*/  HMMA.16816.F32 R24, R4, R2, R24 ;  /* 0x000000020418723c */ /* 0x020fde0000001818 */
[----:B------:R-:W-:-:S04]  /*2a7b0*/  NOP ;  /* 0x0000000000007918 */ /* 0x000fc80000000000 */
[----:B------:R-:W-:Y:S04]  /*2a7c0*/  STL.64 [R1+0x20], R24 ;  /* 0x0000201801007387 */ /* 0x000fe80000100a00 */
[----:B------:R-:W-:Y:S01]  /*2a7d0*/  STL [R1+0x28], R26 ;  /* 0x0000281a01007387 */ /* 0x000fe20000100800 */
[----:B------:R-:W-:-:S03]  /*2a7e0*/  IMAD.MOV.U32 R29, RZ, RZ, R27 ;  /* 0x000000ffff1d7224 */ /* 0x000fc600078e001b */
[----:B------:R-:W0:Y:S02]  /*2a7f0*/  LDSM.16.M88.4 R24, [R0+UR7+0x27c00] ;  /* 0x027c00070018783b */ /* 0x000e240008000200 */
[----:B0-----:R-:W-:Y:S02]  /*2a800*/  IMAD.MOV.U32 R2, RZ, RZ, R24 ;  /* 0x000000ffff027224 */ /* 0x001fe400078e0018 */
[----:B------:R-:W-:-:S03]  /*2a810*/  IMAD.MOV.U32 R3, RZ, RZ, R25 ;  /* 0x000000ffff037224 */ /* 0x000fc600078e0019 */
[----:B------:R-:W-:Y:S02]  /*2a820*/  F2FP.F16.E4M3.UNPACK_B R2, R2 ;  /* 0x00000002ff02723e */ /* 0x000fe400020006ff */
[----:B------:R-:W-:Y:S01]  /*2a830*/  F2FP.F16.E4M3.UNPACK_B R3, R3 ;  /* 0x00000003ff03723e */ /* 0x000fe200020006ff */
[----:B------:R-:W-:Y:S06]  /*2a840*/  STL.64 [R1+0x240], R24 ;  /* 0x0002401801007387 */ /* 0x000fec0000100a00 */
[----:B------:R-:W-:Y:S01]  /*2a850*/  HMMA.16816.F32 R4, R4, R2, R8 ;  /* 0x000000020404723c */ /* 0x000fe20000001808 */
[----:B------:R0:W-:Y:S04]  /*2a860*/  STL.64 [R1+0x248], R26 ;  /* 0x0002481a01007387 */ /* 0x0001e80000100a00 */
[----:B0-----:R-:W5:Y:S04]  /*2a870*/  LDL.LU.64 R26, [R1+0xd88] ;  /* 0x000d8800011a7983 */ /* 0x001f680000300a00 */
[----:B------:R-:W5:Y:S04]  /*2a880*/  LDL.LU.64 R24, [R1+0xd80] ;  /* 0x000d800001187983 */ /* 0x000f680000300a00 */
[----:B------:R-:W2:Y:S04]  /*2a890*/  LDL.LU R0, [R1+0x284] ;  /* 0x0002840001007983 */ /* 0x000ea80000300800 */
[----:B------:R-:W5:Y:S04]  /*2a8a0*/  LDL.LU.64 R10, [R1+0xd78] ;  /* 0x000d7800010a7983 */ /* 0x000f680000300a00 */
[----:B------:R-:W5:Y:S04]  /*2a8b0*/  LDL.LU.64 R8, [R1+0xd70] ;  /* 0x000d700001087983 */ /* 0x000f680000300a00 */
[----:B------:R-:W2:Y:S04]  /*2a8c0*/  LDL.LU R2, [R1+0x2a0] ;  /* 0x0002a00001027983 */ /* 0x000ea80000300800 */
[----:B------:R-:W3:Y:S04]  /*2a8d0*/  LDL.LU R3, [R1+0x2a4] ;  /* 0x0002a40001037983 */ /* 0x000ee80000300800 */
[----:B------:R-:W-:Y:S04]  /*2a8e0*/  STL.64 [R1+0x10], R4 ;  /* 0x0000100401007387 */ /* 0x000fe80000100a00 */
[----:B------:R0:W-:Y:S04]  /*2a8f0*/  STL.64 [R1+0x18], R6 ;  /* 0x0000180601007387 */ /* 0x0001e80000100a00 */
[----:B0-----:R-:W4:Y:S01]  /*2a900*/  LDL.LU R7, [R1+0x280] ;  /* 0x0002800001077983 */ /* 0x001f220000300800 */
[----:B--2---:R-:W-:-:S02]  /*2a910*/  F2FP.F16.E4M3.UNPACK_B R2, R2.H1 ;  /* 0x00000002ff02723e */ /* 0x004fc400030006ff */
[----:B---3--:R-:W-:-:S07]  /*2a920*/  F2FP.F16.E4M3.UNPACK_B R3, R3.H1 ;  /* 0x00000003ff03723e */ /* 0x008fce00030006ff */
[----:B-----5:R-:W-:Y:S01]  /*2a930*/  HMMA.16816.F32 R24, R8, R2, R24 ;  /* 0x000000020818723c */ /* 0x020fe20000001818 */
[----:B------:R-:W-:Y:S02]  /*2a940*/  F2FP.F16.E4M3.UNPACK_B R3, R0.H1 ;  /* 0x00000000ff03723e */ /* 0x000fe400030006ff */
[----:B----4-:R-:W-:-:S07]  /*2a950*/  F2FP.F16.E4M3.UNPACK_B R2, R7.H1 ;  /* 0x00000007ff02723e */ /* 0x010fce00030006ff */
[----:B------:R-:W-:Y:S01]  /*2a960*/  HMMA.16816.F32 R4, R8, R2, R20 ;  /* 0x000000020804723c */ /* 0x000fe20000001814 */
[----:B------:R-:W-:Y:S02]  /*2a970*/  F2FP.F16.E4M3.UNPACK_B R2, R12.H1 ;  /* 0x0000000cff02723e */ /* 0x000fe400030006ff */
[----:B------:R-:W-:-:S06]  /*2a980*/  F2FP.F16.E4M3.UNPACK_B R3, R13.H1 ;  /* 0x0000000dff03723e */ /* 0x000fcc00030006ff */
[----:B------:R-:W-:Y:S04]  /*2a990*/  STL.64 [R1+0x1e0], R24 ;  /* 0x0001e01801007387 */ /* 0x000fe80000100a00 */
[----:B------:R-:W-:Y:S06]  /*2a9a0*/  STL.64 [R1+0x1e8], R26 ;  /* 0x0001e81a01007387 */ /* 0x000fec0000100a00 */
[----:B------:R-:W-:Y:S04]  /*2a9b0*/  STL.64 [R1+0x1d0], R4 ;  /* 0x0001d00401007387 */ /* 0x000fe80000100a00 */
[----:B------:R0:W-:Y:S02]  /*2a9c0*/  STL.64 [R1+0x1d8], R6 ;  /* 0x0001d80601007387 */ /* 0x0001e40000100a00 */
[----:B0-----:R-:W-:-:S15]  /*2a9d0*/  HMMA.16816.F32 R4, R8, R2, R16 ;  /* 0x000000020804723c */ /* 0x001fde0000001810 */
[----:B------:R-:W-:-:S04]  /*2a9e0*/  NOP ;  /* 0x0000000000007918 */ /* 0x000fc80000000000 */
[----:B------:R-:W-:Y:S04]  /*2a9f0*/  STL.64 [R1+0x1c0], R4 ;  /* 0x0001c00401007387 */ /* 0x000fe80000100a00 */
[----:B------:R-:W-:Y:S04]  /*2aa00*/  STL.64 [R1+0x1c8], R6 ;  /* 0x0001c80601007387 */ /* 0x000fe80000100a00 */
[----:B------:R-:W2:Y:S04]  /*2aa10*/  LDL.LU R24, [R1+0x70] ;  /* 0x0000700001187983 */ /* 0x000ea80000300800 */
[----:B------:R-:W2:Y:S04]  /*2aa20*/  LDL.LU R25, [R1+0x74] ;  /* 0x0000740001197983 */ /* 0x000ea80000300800 */
[----:B------:R-:W3:Y:S04]  /*2aa30*/  LDL.LU R26, [R1+0x78] ;  /* 0x00007800011a7983 */ /* 0x000ee80000300800 */
[----:B------:R-:W3:Y:S01]  /*2aa40*/  LDL.LU R27, [R1+0x7c] ;  /* 0x00007c00011b7983 */ /* 0x000ee20000300800 */
[----:B------:R-:W-:-:S02]  /*2aa50*/  F2FP.F16.E4M3.UNPACK_B R2, R14.H1 ;  /* 0x0000000eff02723e */ /* 0x000fc400030006ff */
[----:B------:R-:W-:Y:S01]  /*2aa60*/  F2FP.F16.E4M3.UNPACK_B R3, R15.H1 ;  /* 0x0000000fff03723e */ /* 0x000fe200030006ff */
[----:B---3--:R-:W-:Y:S04]  /*2aa70*/  STL.64 [R1+0xd68], R26 ;  /* 0x000d681a01007387 */ /* 0x008fe80000100a00 */
[----:B--2---:R0:W-:Y:S04]  /*2aa80*/  STL.64 [R1+0xd60], R24 ;  /* 0x000d601801007387 */ /* 0x0041e80000100a00 */
[----:B0-----:R-:W2:Y:S04]  /*2aa90*/  LDL.LU R24, [R1] ;  /* 0x0000000001187983 */ /* 0x001ea80000300800 */
[----:B------:R-:W2:Y:S04]  /*2aaa0*/  LDL.LU R25, [R1+0x4] ;  /* 0x0000040001197983 */ /* 0x000ea80000300800 */
[----:B------:R-:W2:Y:S04]  /*2aab0*/  LDL.LU R26, [R1+0x8] ;  /* 0x00000800011a7983 */ /* 0x000ea80000300800 */
[----:B------:R-:W2:Y:S04]  /*2aac0*/  LDL.LU R27, [R1+0xc] ;  /* 0x00000c00011b7983 */ /* 0x000ea80000300800 */
[----:B------:R-:W3:Y:S04]  /*2aad0*/  LDL.LU R12, [R1+0x50] ;  /* 0x00005000010c7983 */ /* 0x000ee80000300800 */
[----:B------:R-:W3:Y:S04]  /*2aae0*/  LDL.LU R13, [R1+0x54] ;  /* 0x00005400010d7983 */ /* 0x000ee80000300800 */
[----:B------:R-:W4:Y:S04]  /*2aaf0*/  LDL.LU R14, [R1+0x58] ;  /* 0x00005800010e7983 */ /* 0x000f280000300800 */
[----:B------:R-:W4:Y:S01]  /*2ab00*/  LDL.LU R15, [R1+0x5c] ;  /* 0x00005c00010f7983 */ /* 0x000f220000300800 */
[----:B------:R-:W-:Y:S01]  /*2ab10*/  IMAD.MOV.U32 R23, RZ, RZ, R29 ;  /* 0x000000ffff177224 */ /* 0x000fe200078e001d */
[----:B--2---:R-:W-:Y:S02]  /*2ab20*/  HMMA.16816.F32 R24, R8, R2, R24 ;  /* 0x000000020818723c */ /* 0x004fe40000001818 */
[----:B----4-:R-:W-:Y:S04]  /*2ab30*/  STL.64 [R1+0xd58], R14 ;  /* 0x000d580e01007387 */ /* 0x010fe80000100a00 */
[----:B---3--:R0:W-:Y:S04]  /*2ab40*/  STL.64 [R1+0xd50], R12 ;  /* 0x000d500c01007387 */ /* 0x0081e80000100a00 */
        /* <DEDUP_REMOVED lines=8> */
[----:B------:R-:W4:Y:S04]  /*2abd0*/  LDL.LU R16, [R1+0x2c4] ;  /* 0x0002c40001107983 */ /* 0x000f280000300800 */
[----:B------:R-:W5:Y:S04]  /*2abe0*/  LDL.LU R17, [R1+0x2e0] ;  /* 0x0002e00001117983 */ /* 0x000f680000300800 */
[----:B------:R-:W2:Y:S04]  /*2abf0*/  LDL.LU R18, [R1+0x2e4] ;  /* 0x0002e40001127983 */ /* 0x000ea80000300800 */
[----:B------:R-:W2:Y:S04]  /*2ac00*/  LDL.LU R19, [R1+0x290] ;  /* 0x0002900001137983 */ /* 0x000ea80000300800 */
[----:B------:R-:W2:Y:S04]  /*2ac10*/  LDL.LU R20, [R1+0x20] ;  /* 0x0000200001147983 */ /* 0x000ea80000300800 */
[----:B------:R-:W2:Y:S04]  /*2ac20*/  LDL.LU R21, [R1+0x24] ;  /* 0x0000240001157983 */ /* 0x000ea80000300800 */
[----:B------:R-:W2:Y:S01]  /*2ac30*/  LDL.LU R22, [R1+0x28] ;  /* 0x0000280001167983 */ /* 0x000ea20000300800 */
[----:B------:R-:W-:-:S03]  /*2ac40*/  IMAD.MOV.U32 R29, RZ, RZ, R26 ;  /* 0x000000ffff1d7224 */ /* 0x000fc600078e001a */
[----:B------:R0:W-:Y:S01]  /*2ac50*/  STL.64 [R1+0x1b0], R24 ;  /* 0x0001b01801007387 */ /* 0x0001e20000100a00 */
[----:B------:R-:W-:-:S03]  /*2ac60*/  IMAD.MOV.U32 R0, RZ, RZ, R27 ;  /* 0x000000ffff007224 */ /* 0x000fc600078e001b */
[----:B------:R-:W2:Y:S04]  /*2ac70*/  LDL.LU.64 R26, [R1+0xd68] ;  /* 0x000d6800011a7983 */ /* 0x000ea80000300a00 */
[----:B0-----:R-:W2:Y:S04]  /*2ac80*/  LDL.LU.64 R24, [R1+0xd60] ;  /* 0x000d600001187983 */ /* 0x001ea80000300a00 */
[----:B------:R-:W2:Y:S04]  /*2ac90*/  LDL.LU R2, [R1+0x220] ;  /* 0x0002200001027983 */ /* 0x000ea80000300800 */
[----:B------:R-:W3:Y:S04]  /*2aca0*/  LDL.LU R3, [R1+0x224] ;  /* 0x0002240001037983 */ /* 0x000ee80000300800 */
[----:B------:R0:W-:Y:S04]  /*2acb0*/  STL [R1+0xd28], R0 ;  /* 0x000d280001007387 */ /* 0x0001e80000100800 */
[----:B0-----:R-:W4:Y:S04]  /*2acc0*/  LDL.LU R0, [R1+0x2c0] ;  /* 0x0002c00001007983 */ /* 0x001f280000300800 */
[----:B------:R0:W-:Y:S04]  /*2acd0*/  STL [R1+0xd24], R29 ;  /* 0x000d241d01007387 */ /* 0x0001e80000100800 */
[----:B0-----:R-:W4:Y:S01]  /*2ace0*/  LDL.LU R29, [R1+0x2b4] ;  /* 0x0002b400011d7983 */ /* 0x001f220000300800 */
[----:B--2---:R-:W-:-:S02]  /*2acf0*/  F2FP.F16.E4M3.UNPACK_B R2, R2.H1 ;  /* 0x00000002ff02723e */ /* 0x004fc400030006ff */
[----:B---3--:R-:W-:-:S07]  /*2ad00*/  F2FP.F16.E4M3.UNPACK_B R3, R3.H1 ;  /* 0x00000003ff03723e */ /* 0x008fce00030006ff */
[----:B------:R-:W-:Y:S01]  /*2ad10*/  HMMA.16816.F32 R24, R8, R2, R24 ;  /* 0x000000020818723c */ /* 0x000fe20000001818 */
[----:B------:R-:W2:Y:S04]  /*2ad20*/  LDL.LU R2, [R1+0x200] ;  /* 0x0002000001027983 */ /* 0x000ea80000300800 */
[----:B------:R-:W3:-:S14]  /*2ad30*/  LDL.LU R3, [R1+0x204] ;  /* 0x0002040001037983 */ /* 0x000edc0000300800 */
[----:B------:R-:W-:Y:S04]  /*2ad40*/  STL.64 [R1+0xc10], R26 ;  /* 0x000c101a01007387 */ /* 0x000fe80000100a00 */
[----:B------:R0:W-:Y:S04]  /*2ad50*/  STL.64 [R1+0xc08], R24 ;  /* 0x000c081801007387 */ /* 0x0001e80000100a00 */
[----:B0-----:R-:W4:Y:S04]  /*2ad60*/  LDL.LU R24, [R1+0x30] ;  /* 0x0000300001187983 */ /* 0x001f280000300800 */
[----:B------:R-:W4:Y:S04]  /*2ad70*/  LDL.LU R25, [R1+0x34] ;  /* 0x0000340001197983 */ /* 0x000f280000300800 */
[----:B------:R-:W4:Y:S04]  /*2ad80*/  LDL.LU R26, [R1+0x38] ;  /* 0x00003800011a7983 */ /* 0x000f280000300800 */
[----:B------:R-:W4:Y:S01]  /*2ad90*/  LDL.LU R27, [R1+0x3c] ;  /* 0x00003c00011b7983 */ /* 0x000f220000300800 */
        /* <DEDUP_REMOVED lines=8> */
[----:B------:R-:W3:Y:S04]  /*2ae20*/  LDL.LU R2, [R1+0x260] ;  /* 0x0002600001027983 */ /* 0x000ee80000300800 */
[----:B------:R-:W2:Y:S01]  /*2ae30*/  LDL.LU R3, [R1+0x264] ;  /* 0x0002640001037983 */ /* 0x000ea20000300800 */
[----:B---3--:R-:W-:-:S02]  /*2ae40*/  F2FP.F16.E4M3.UNPACK_B R2, R2.H1 ;  /* 0x00000002ff02723e */ /* 0x008fc400030006ff */
[----:B--2---:R-:W-:-:S07]  /*2ae50*/  F2FP.F16.E4M3.UNPACK_B R3, R3.H1 ;  /* 0x00000003ff03723e */ /* 0x004fce00030006ff */
        /* <DEDUP_REMOVED lines=8> */
[----:B----4-:R-:W-:-:S07]  /*2aee0*/  F2FP.F16.E4M3.UNPACK_B R3, R29.H1 ;  /* 0x0000001dff03723e */ /* 0x010fce00030006ff */
[----:B--2---:R-:W-:Y:S01]  /*2aef0*/  HMMA.16816.F32 R12, R8, R2, R12 ;  /* 0x00000002080c723c */ /* 0x004fe2000000180c */
[----:B------:R-:W-:Y:S02]  /*2af00*/  F2FP.F16.E4M3.UNPACK_B R2, R0.H1 ;  /* 0x00000000ff02723e */ /* 0x000fe400030006ff */
[----:B------:R-:W-:-:S07]  /*2af10*/  F2FP.F16.E4M3.UNPACK_B R3, R16.H1 ;  /* 0x00000010ff03723e */ /* 0x000fce00030006ff */
[----:B------:R-:W-:Y:S01]  /*2af20*/  HMMA.16816.F32 R4, R8, R2, R4 ;  /* 0x000000020804723c */ /* 0x000fe20000001804 */
[----:B-----5:R-:W-:Y:S02]  /*2af30*/  F2FP.F16.E4M3.UNPACK_B R2, R17.H1 ;  /* 0x00000011ff02723e */ /* 0x020fe400030006ff */
[----:B------:R-:W-:-:S06]  /*2af40*/  F2FP.F16.E4M3.UNPACK_B R3, R18.H1 ;  /* 0x00000012ff03723e */ /* 0x000fcc00030006ff */
[----:B------:R-:W-:Y:S04]  /*2af50*/  STL.64 [R1], R12 ;  /* 0x0000000c01007387 */ /* 0x000fe80000100a00 */
[----:B------:R0:W-:Y:S02]  /*2af60*/  STL.64 [R1+0x8], R14 ;  /* 0x0000080e01007387 */ /* 0x0001e40000100a00 */
[----:B0-----:R-:W-:Y:S04]  /*2af70*/  HMMA.16816.F32 R12, R8, R2, R24 ;  /* 0x00000002080c723c */ /* 0x001fe80000001818 */
[----:B------:R-:W-:Y:S04]  /*2af80*/  STL.64 [R1+0xbf0], R6 ;  /* 0x000bf00601007387 */ /* 0x000fe80000100a00 */
[----:B------:R0:W-:Y:S11]  /*2af90*/  STL.64 [R1+0xbe8], R4 ;  /* 0x000be80401007387 */ /* 0x0001f60000100a00 */
[----:B------:R-:W-:Y:S04]  /*2afa0*/  STL.64 [R1+0xc00], R14 ;  /* 0x000c000e01007387 */ /* 0x000fe80000100a00 */
[----:B------:R1:W-:Y:S04]  /*2afb0*/  STL.64 [R1+0xbf8], R12 ;  /* 0x000bf80c01007387 */ /* 0x0003e80000100a00 */
[----:B0-----:R-:W2:Y:S04]  /*2afc0*/  LDL.LU R4, [R1+0x120] ;  /* 0x0001200001047983 */ /* 0x001ea80000300800 */
[----:B------:R-:W2:Y:S04]  /*2afd0*/  LDL.LU R5, [R1+0x124] ;  /* 0x0001240001057983 */ /* 0x000ea80000300800 */
[----:B------:R-:W3:Y:S04]  /*2afe0*/  LDL.LU R6, [R1+0x128] ;  /* 0x0001280001067983 */ /* 0x000ee80000300800 */
[----:B------:R-:W3:Y:S04]  /*2aff0*/  LDL.LU R7, [R1+0x12c] ;  /* 0x00012c0001077983 */ /* 0x000ee80000300800 */
[----:B---3--:R-:W-:Y:S04]  /*2b000*/  STL.64 [R1+0xce8], R6 ;  /* 0x000ce80601007387 */ /* 0x008fe80000100a00 */
[----:B--2---:R0:W-:Y:S04]  /*2b010*/  STL.64 [R1+0xce0], R4 ;  /* 0x000ce00401007387 */ /* 0x0041e80000100a00 */
[----:B-1----:R-:W2:Y:S04]  /*2b020*/  LDL.LU R12, [R1+0x130] ;  /* 0x00013000010c7983 */ /* 0x002ea80000300800 */
[----:B------:R-:W2:Y:S04]  /*2b030*/  LDL.LU R13, [R1+0x134] ;  /* 0x00013400010d7983 */ /* 0x000ea80000300800 */
[----:B------:R-:W3:Y:S04]  /*2b040*/  LDL.LU R14, [R1+0x138] ;  /* 0x00013800010e7983 */ /* 0x000ee80000300800 */
[----:B------:R-:W3:Y:S04]  /*2b050*/  LDL.LU R15, [R1+0x13c] ;  /* 0x00013c00010f7983 */ /* 0x000ee80000300800 */
[----:B---3--:R-:W-:Y:S04]  /*2b060*/  STL.64 [R1+0xcf8], R14 ;  /* 0x000cf80e01007387 */ /* 0x008fe80000100a00 */
[----:B--2---:R-:W-:Y:S04]  /*2b070*/  STL.64 [R1+0xcf0], R12 ;  /* 0x000cf00c01007387 */ /* 0x004fe80000100a00 */
[----:B0-----:R-:W2:Y:S04]  /*2b080*/  LDL.LU R4, [R1+0x3f0] ;  /* 0x0003f00001047983 */ /* 0x001ea80000300800 */
[----:B------:R-:W2:Y:S04]  /*2b090*/  LDL.LU R5, [R1+0x3f4] ;  /* 0x0003f40001057983 */ /* 0x000ea80000300800 */
[----:B------:R-:W3:Y:S04]  /*2b0a0*/  LDL.LU R6, [R1+0x3f8] ;  /* 0x0003f80001067983 */ /* 0x000ee80000300800 */
[----:B------:R-:W3:Y:S01]  /*2b0b0*/  LDL.LU R7, [R1+0x3fc] ;  /* 0x0003fc0001077983 */ /* 0x000ee20000300800 */
[----:B------:R-:W-:-:S02]  /*2b0c0*/  F2FP.F16.E4M3.UNPACK_B R2, R19.H1 ;  /* 0x00000013ff02723e */ /* 0x000fc400030006ff */
[----:B------:R-:W-:-:S07]  /*2b0d0*/  F2FP.F16.E4M3.UNPACK_B R3, R28.H1 ;  /* 0x0000001cff03723e */ /* 0x000fce00030006ff */
[----:B------:R-:W-:Y:S01]  /*2b0e0*/  HMMA.16816.F32 R16, R8, R2, R20 ;  /* 0x000000020810723c */ /* 0x000fe20000001814 */
[----:B---3--:R-:W-:Y:S04]  /*2b0f0*/  STL.64 [R1+0xd08], R6 ;  /* 0x000d080601007387 */ /* 0x008fe80000100a00 */
[----:B--2---:R0:W-:Y:S04]  /*2b100*/  STL.64 [R1+0xd00], R4 ;  /* 0x000d000401007387 */ /* 0x0041e80000100a00 */
[----:B0-----:R-:W2:Y:S04]  /*2b110*/  LDL.LU R4, [R1+0x410] ;  /* 0x0004100001047983 */ /* 0x001ea80000300800 */
[----:B------:R-:W2:Y:S04]  /*2b120*/  LDL.LU R5, [R1+0x414] ;  /* 0x0004140001057983 */ /* 0x000ea80000300800 */
[----:B------:R-:W3:Y:S04]  /*2b130*/  LDL.LU R6, [R1+0x418] ;  /* 0x0004180001067983 */ /* 0x000ee80000300800 */
[----:B------:R-:W3:Y:S04]  /*2b140*/  LDL.LU R7, [R1+0x41c] ;  /* 0x00041c0001077983 */ /* 0x000ee80000300800 */
[----:B------:R-:W4:Y:S04]  /*2b150*/  LDL.LU R2, [R1+0x240] ;  /* 0x0002400001027983 */ /* 0x000f280000300800 */
[----:B------:R-:W5:Y:S04]  /*2b160*/  LDL.LU R3, [R1+0x244] ;  /* 0x0002440001037983 */ /* 0x000f680000300800 */
[----:B------:R-:W2:Y:S04]  /*2b170*/  LDL R0, [R1+0x4dc] ;  /* 0x0004dc0001007983 */ /* 0x000ea80000100800 */
[----:B------:R-:W3:Y:S04]  /*2b180*/  LDL R20, [R1+0x4f0] ;  /* 0x0004f00001147983 */ /* 0x000ee80000100800 */
[----:B--2---:R0:W-:Y:S04]  /*2b190*/  STL [R1+0xd2c], R0 ;  /* 0x000d2c0001007387 */ /* 0x0041e80000100800 */
[----:B------:R-:W2:Y:S04]  /*2b1a0*/  LDL R22, [R1+0x4e8] ;  /* 0x0004e80001167983 */ /* 0x000ea80000100800 */
[----:B------:R-:W2:Y:S04]  /*2b1b0*/  LDL R23, [R1+0x4e4] ;  /* 0x0004e40001177983 */ /* 0x000ea80000100800 */
[----:B------:R-:W3:Y:S04]  /*2b1c0*/  LDL R21, [R1+0x4ec] ;  /* 0x0004ec0001157983 */ /* 0x000ee80000100800 */
[----:B------:R-:W4:Y:S04]  /*2b1d0*/  LDL R29, [R1+0x4d8] ;  /* 0x0004d800011d7983 */ /* 0x000f280000100800 */
[----:B------:R-:W4:Y:S04]  /*2b1e0*/  LDL R28, [R1+0x4d4] ;  /* 0x0004d400011c7983 */ /* 0x000f280000100800 */
[----:B0-----:R-:W4:Y:S04]  /*2b1f0*/  LDL R0, [R1+0x4e0] ;  /* 0x0004e00001007983 */ /* 0x001f280000100800 */
[----:B--2---:R-:W-:Y:S04]  /*2b200*/  STL.64 [R1+0xd38], R22 ;  /* 0x000d381601007387 */ /* 0x004fe80000100a00 */
[----:B---3--:R0:W-:Y:S04]  /*2b210*/  STL.64 [R1+0xd30], R20 ;  /* 0x000d301401007387 */ /* 0x0081e80000100a00 */
[----:B0-----:R-:W2:Y:S04]  /*2b220*/  LDL.LU R20, [R1+0x10] ;  /* 0x0000100001147983 */ /* 0x001ea80000300800 */
[----:B------:R-:W2:Y:S04]  /*2b230*/  LDL.LU R21, [R1+0x14] ;  /* 0x0000140001157983 */ /* 0x000ea80000300800 */
[----:B------:R-:W2:Y:S04]  /*2b240*/  LDL.LU R22, [R1+0x18] ;  /* 0x0000180001167983 */ /* 0x000ea80000300800 */
[----:B------:R-:W2:Y:S04]  /*2b250*/  LDL.LU R23, [R1+0x1c] ;  /* 0x00001c0001177983 */ /* 0x000ea80000300800 */
[----:B------:R-:W-:Y:S04]  /*2b260*/  STL.64 [R1+0xd18], R6 ;  /* 0x000d180601007387 */ /* 0x000fe80000100a00 */
[----:B------:R0:W-:Y:S01]  /*2b270*/  STL.64 [R1+0xd10], R4 ;  /* 0x000d100401007387 */ /* 0x0001e20000100a00 */
[----:B----4-:R-:W-:-:S02]  /*2b280*/  F2FP.F16.E4M3.UNPACK_B R2, R2.H1 ;  /* 0x00000002ff02723e */ /* 0x010fc400030006ff */
[----:B-----5:R-:W-:Y:S01]  /*2b290*/  F2FP.F16.E4M3.UNPACK_B R3, R3.H1 ;  /* 0x00000003ff03723e */ /* 0x020fe200030006ff */
        /* <DEDUP_REMOVED lines=8> */
[----:B------:R-:W5:Y:S04]  /*2b320*/  LDL R24, [R1+0x458] ;  /* 0x0004580001187983 */ /* 0x000f680000100800 */
[----:B------:R-:W3:Y:S04]  /*2b330*/  LDL R25, [R1+0x45c] ;  /* 0x00045c0001197983 */ /* 0x000ee80000100800 */
[----:B------:R-:W3:Y:S04]  /*2b340*/  LDL R26, [R1+0x448] ;  /* 0x00044800011a7983 */ /* 0x000ee80000100800 */
[----:B------:R-:W3:Y:S04]  /*2b350*/  LDL R27, [R1+0x44c] ;  /* 0x00044c00011b7983 */ /* 0x000ee80000100800 */
[----:B------:R0:W-:Y:S04]  /*2b360*/  STL.64 [R1+0xc20], R18 ;  /* 0x000c201201007387 */ /* 0x0001e80000100a00 */
[----:B0-----:R-:W3:Y:S04]  /*2b370*/  LDL R18, [R1+0x478] ;  /* 0x0004780001127983 */ /* 0x001ee80000100800 */
[----:B------:R-:W3:Y:S04]  /*2b380*/  LDL R19, [R1+0x47c] ;  /* 0x00047c0001137983 */ /* 0x000ee80000100800 */
[----:B------:R0:W-:Y:S04]  /*2b390*/  STL.64 [R1+0xc18], R16 ;  /* 0x000c181001007387 */ /* 0x0001e80000100a00 */
[----:B0-----:R-:W3:Y:S04]  /*2b3a0*/  LDL R16, [R1+0x468] ;  /* 0x0004680001107983 */ /* 0x001ee80000100800 */
[----:B------:R-:W3:Y:S01]  /*2b3b0*/  LDL R17, [R1+0x46c] ;  /* 0x00046c0001117983 */ /* 0x000ee20000100800 */
[----:B--2---:R-:W-:Y:S03]  /*2b3c0*/  HMMA.16816.F32 R8, R8, R2, R20 ;  /* 0x000000020808723c */ /* 0x004fe60000001814 */
[----:B------:R-:W2:Y:S04]  /*2b3d0*/  LDL.LU.64 R22, [R1+0xd38] ;  /* 0x000d380001167983 */ /* 0x000ea80000300a00 */
[----:B------:R-:W2:Y:S04]  /*2b3e0*/  LDL.LU.64 R20, [R1+0xd30] ;  /* 0x000d300001147983 */ /* 0x000ea80000300a00 */
[----:B------:R-:W3:Y:S04]  /*2b3f0*/  LDL R2, [R1+0x4b8] ;  /* 0x0004b80001027983 */ /* 0x000ee80000100800 */
[----:B------:R-:W4:Y:S04]  /*2b400*/  LDL R3, [R1+0x4bc] ;  /* 0x0004bc0001037983 */ /* 0x000f280000100800 */
[----:B------:R-:W-:Y:S04]  /*2b410*/  STL.64 [R1+0xc30], R10 ;  /* 0x000c300a01007387 */ /* 0x000fe80000100a00 */
[----:B------:R0:W-:Y:S04]  /*2b420*/  STL.64 [R1+0xc28], R8 ;  /* 0x000c280801007387 */ /* 0x0001e80000100a00 */
[----:B0-----:R-:W5:Y:S04]  /*2b430*/  LDL.LU R8, [R1+0x3e0] ;  /* 0x0003e00001087983 */ /* 0x001f680000300800 */
[----:B------:R-:W5:Y:S04]  /*2b440*/  LDL.LU R9, [R1+0x3e4] ;  /* 0x0003e40001097983 */ /* 0x000f680000300800 */
[----:B------:R-:W5:Y:S04]  /*2b450*/  LDL.LU R10, [R1+0x3e8] ;  /* 0x0003e800010a7983 */ /* 0x000f680000300800 */
[----:B------:R-:W5:Y:S01]  /*2b460*/  LDL.LU R11, [R1+0x3ec] ;  /* 0x0003ec00010b7983 */ /* 0x000f620000300800 */
[----:B--2---:R-:W-:-:S03]  /*2b470*/  SEL R20, R20, R0, !P1 ;  /* 0x0000000014147207 */ /* 0x004fc60004800000 */
[----:B------:R-:W2:Y:S01]  /*2b480*/  LDL.LU R0, [R1+0xd2c] ;  /* 0x000d2c0001007983 */ /* 0x000ea20000300800 */
[----:B---3--:R-:W-:Y:S02]  /*2b490*/  F2FP.F16.E4M3.UNPACK_B R2, R2 ;  /* 0x00000002ff02723e */ /* 0x008fe400020006ff */
[----:B----4-:R-:W-:Y:S02]  /*2b4a0*/  F2FP.F16.E4M3.UNPACK_B R3, R3 ;  /* 0x00000003ff03723e */ /* 0x010fe400020006ff */
[----:B------:R-:W-:Y:S02]  /*2b4b0*/  SEL R22, R22, R29, !P1 ;  /* 0x0000001d16167207 */ /* 0x000fe40004800000 */
[----:B------:R-:W-:Y:S02]  /*2b4c0*/  SEL R23, R23, R28, !P1 ;  /* 0x0000001c17177207 */ /* 0x000fe40004800000 */
[----:B--2---:R-:W-:Y:S02]  /*2b4d0*/  SEL R21, R21, R0, !P1 ;  /* 0x0000000015157207 */ /* 0x004fe40004800000 */
[----:B------:R-:W2:Y:S04]  /*2b4e0*/  LDL.LU R0, [R1+0xd28] ;  /* 0x000d280001007983 */ /* 0x000ea80000300800 */
[----:B------:R-:W3:Y:S04]  /*2b4f0*/  LDL.LU R29, [R1+0xd24] ;  /* 0x000d2400011d7983 */ /* 0x000ee80000300800 */
[----:B------:R-:W4:Y:S01]  /*2b500*/  LDL.LU R28, [R1+0xd20] ;  /* 0x000d2000011c7983 */ /* 0x000f220000300800 */
[----:B------:R-:W-:-:S15]  /*2b510*/  HMMA.16816.F32 R4, R20, R2, R4 ;  /* 0x000000021404723c */ /* 0x000fde0000001804 */
[----:B------:R-:W-:-:S04]  /*2b520*/  NOP ;  /* 0x0000000000007918 */ /* 0x000fc80000000000 */
        /* <DEDUP_REMOVED lines=13> */
[----:B------:R-:W2:Y:S04]  /*2b600*/  LDL.LU.64 R4, [R1+0xd00] ;  /* 0x000d000001047983 */ /* 0x000ea80000300a00 */
[----:B------:R-:W3:Y:S04]  /*2b610*/  LDL R2, [R1+0x498] ;  /* 0x0004980001027983 */ /* 0x000ee80000100800 */
[----:B------:R-:W2:Y:S01]  /*2b620*/  LDL R3, [R1+0x49c] ;  /* 0x00049c0001037983 */ /* 0x000ea20000100800 */
[----:B---3--:R-:W-:-:S02]  /*2b630*/  F2FP.F16.E4M3.UNPACK_B R2, R2 ;  /* 0x00000002ff02723e */ /* 0x008fc400020006ff */
[----:B--2---:R-:W-:-:S07]  /*2b640*/  F2FP.F16.E4M3.UNPACK_B R3, R3 ;  /* 0x00000003ff03723e */ /* 0x004fce00020006ff */
        /* <DEDUP_REMOVED lines=18> */
[----:B-----5:R-:W-:Y:S01]  /*2b770*/  HMMA.16816.F32 R8, R20, R2, R8 ;  /* 0x000000021408723c */ /* 0x020fe20000001808 */
[----:B------:R-:W-:Y:S02]  /*2b780*/  F2FP.F16.E4M3.UNPACK_B R2, R18 ;  /* 0x00000012ff02723e */ /* 0x000fe400020006ff */
[----:B------:R-:W-:-:S15]  /*2b790*/  F2FP.F16.E4M3.UNPACK_B R3, R19 ;  /* 0x00000013ff03723e */ /* 0x000fde00020006ff */
[----:B------:R-:W-:Y:S01]  /*2b7a0*/  NOP ;  /* 0x0000000000007918 */ /* 0x000fe20000000000 */
[----:B------:R-:W-:Y:S04]  /*2b7b0*/  STL.64 [R1+0x140], R8 ;  /* 0x0001400801007387 */ /* 0x000fe80000100a00 */
[----:B------:R0:W-:Y:S02]  /*2b7c0*/  STL.64 [R1+0x148], R10 ;  /* 0x0001480a01007387 */ /* 0x0001e40000100a00 */
[----:B0-----:R-:W-:Y:S01]  /*2b7d0*/  HMMA.16816.F32 R8, R20, R2, R12 ;  /* 0x000000021408723c */ /* 0x001fe2000000180c */
[----:B------:R-:W-:Y:S02]  /*2b7e0*/  F2FP.F16.E4M3.UNPACK_B R2, R24 ;  /* 0x00000018ff02723e */ /* 0x000fe400020006ff */
[----:B------:R-:W-:-:S15]  /*2b7f0*/  F2FP.F16.E4M3.UNPACK_B R3, R25 ;  /* 0x00000019ff03723e */ /* 0x000fde00020006ff */
[----:B------:R-:W-:Y:S01]  /*2b800*/  NOP ;  /* 0x0000000000007918 */ /* 0x000fe20000000000 */
[----:B------:R-:W-:Y:S04]  /*2b810*/  STL.64 [R1+0x130], R8 ;  /* 0x0001300801007387 */ /* 0x000fe80000100a00 */
[----:B------:R-:W-:Y:S01]  /*2b820*/  STL.64 [R1+0x138], R10 ;  /* 0x0001380a01007387 */ /* 0x000fe20000100a00 */
[----:B--2---:R-:W-:-:S15]  /*2b830*/  HMMA.16816.F32 R4, R20, R2, R4 ;  /* 0x000000021404723c */ /* 0x004fde0000001804 */
[----:B------:R-:W-:-:S04]  /*2b840*/  NOP ;  /* 0x0000000000007918 */ /* 0x000fc80000000000 */
[----:B------:R-:W-:Y:S04]  /*2b850*/  STL.64 [R1+0x120], R4 ;  /* 0x0001200401007387 */ /* 0x000fe80000100a00 */
[----:B------:R-:W-:Y:S04]  /*2b860*/  STL.64 [R1+0x128], R6 ;  /* 0x0001280601007387 */ /* 0x000fe80000100a00 */
[----:B------:R-:W2:Y:S04]  /*2b870*/  LDL.LU R12, [R1+0x310] ;  /* 0x00031000010c7983 */ /* 0x000ea80000300800 */
        /* <DEDUP_REMOVED lines=33> */
[----:B------:R-:W-:-:S02]  /*2ba90*/  F2FP.F16.E4M3.UNPACK_B R2, R26 ;  /* 0x0000001aff02723e */ /* 0x000fc400020006ff */
[----:B------:R-:W-:Y:S01]  /*2baa0*/  F2FP.F16.E4M3.UNPACK_B R3, R27 ;  /* 0x0000001bff03723e */ /* 0x000fe200020006ff */
[----:B---3--:R-:W-:Y:S04]  /*2bab0*/  STL.64 [R1+0xcd0], R14 ;  /* 0x000cd00e01007387 */ /* 0x008fe80000100a00 */
[----:B--2---:R0:W-:Y:S04]  /*2bac0*/  STL.64 [R1+0xcc8], R12 ;  /* 0x000cc80c01007387 */ /* 0x0041e80000100a00 */
[----:B0-----:R-:W2:Y:S04]  /*2bad0*/  LDL.LU R12, [R1+0x370] ;  /* 0x00037000010c7983 */ /* 0x001ea80000300800 */
[----:B------:R-:W2:Y:S04]  /*2bae0*/  LDL.LU R13, [R1+0x374] ;  /* 0x00037400010d7983 */ /* 0x000ea80000300800 */
[----:B------:R-:W2:Y:S04]  /*2baf0*/  LDL.LU R14, [R1+0x378] ;  /* 0x00037800010e7983 */ /* 0x000ea80000300800 */
[----:B------:R-:W2:Y:S04]  /*2bb00*/  LDL.LU R15, [R1+0x37c] ;  /* 0x00037c00010f7983 */ /* 0x000ea80000300800 */
[----:B------:R-:W3:Y:S04]  /*2bb10*/  LDL R16, [R1+0x398] ;  /* 0x0003980001107983 */ /* 0x000ee80000100800 */
[----:B------:R-:W5:Y:S04]  /*2bb20*/  LDL R17, [R1+0x39c] ;  /* 0x00039c0001117983 */ /* 0x000f680000100800 */
[----:B------:R-:W3:Y:S04]  /*2bb30*/  LDL.LU R8, [R1+0xb0] ;  /* 0x0000b00001087983 */ /* 0x000ee80000300800 */
[----:B------:R-:W3:Y:S04]  /*2bb40*/  LDL.LU R9, [R1+0xb4] ;  /* 0x0000b40001097983 */ /* 0x000ee80000300800 */
[----:B------:R-:W3:Y:S04]  /*2bb50*/  LDL.LU R10, [R1+0xb8] ;  /* 0x0000b800010a7983 */ /* 0x000ee80000300800 */
[----:B------:R-:W3:Y:S04]  /*2bb60*/  LDL.LU R11, [R1+0xbc] ;  /* 0x0000bc00010b7983 */ /* 0x000ee80000300800 */
[----:B------:R-:W3:Y:S04]  /*2bb70*/  LDL R18, [R1+0x388] ;  /* 0x0003880001127983 */ /* 0x000ee80000100800 */
[----:B------:R-:W3:Y:S04]  /*2bb80*/  LDL R19, [R1+0x38c] ;  /* 0x00038c0001137983 */ /* 0x000ee80000100800 */
[----:B------:R-:W3:Y:S04]  /*2bb90*/  LDL R24, [R1+0x348] ;  /* 0x0003480001187983 */ /* 0x000ee80000100800 */
[----:B------:R-:W3:Y:S04]  /*2bba0*/  LDL R25, [R1+0x34c] ;  /* 0x00034c0001197983 */ /* 0x000ee80000100800 */
[----:B------:R-:W3:Y:S04]  /*2bbb0*/  LDL.LU R4, [R1+0x90] ;  /* 0x0000900001047983 */ /* 0x000ee80000300800 */
[----:B------:R-:W3:Y:S04]  /*2bbc0*/  LDL.LU R5, [R1+0x94] ;  /* 0x0000940001057983 */ /* 0x000ee80000300800 */
[----:B------:R-:W3:Y:S01]  /*2bbd0*/  LDL.LU R6, [R1+0x98] ;  /* 0x0000980001067983 */ /* 0x000ee20000300800 */
[----:B----4-:R-:W-:-:S03]  /*2bbe0*/  IMAD.MOV.U32 R7, RZ, RZ, R28 ;  /* 0x000000ffff077224 */ /* 0x010fc600078e001c */
[----:B------:R-:W4:Y:S04]  /*2bbf0*/  LDL.LU R28, [R1+0xcd8] ;  /* 0x000cd800011c7983 */ /* 0x000f280000300800 */
[----:B------:R-:W3:Y:S04]  /*2bc00*/  LDL R26, [R1+0x338] ;  /* 0x00033800011a7983 */ /* 0x000ee80000100800 */
[----:B------:R-:W3:Y:S01]  /*2bc10*/  LDL R27, [R1+0x33c] ;  /* 0x00033c00011b7983 */ /* 0x000ee20000100800 */
[----:B--2---:R-:W-:-:S15]  /*2bc20*/  HMMA.16816.F32 R12, R20, R2, R12 ;  /* 0x00000002140c723c */ /* 0x004fde000000180c */
        /* <DEDUP_REMOVED lines=45> */
[----:B------:R-:W3:Y:S02]  /*2bf00*/  LDL R3, [R1+0x3a8] ;  /* 0x0003a80001037983 */ /* 0x000ee40000100800 */
[----:B---3--:R-:W-:-:S02]  /*2bf10*/  F2FP.F16.E4M3.UNPACK_B R2, R3 ;  /* 0x00000003ff02723e */ /* 0x008fc400020006ff */
[----:B----4-:R-:W-:-:S07]  /*2bf20*/  F2FP.F16.E4M3.UNPACK_B R3, R28 ;  /* 0x0000001cff03723e */ /* 0x010fce00020006ff */
[----:B--2---:R-:W-:-:S15]  /*2bf30*/  HMMA.16816.F32 R12, R20, R2, R12 ;  /* 0x00000002140c723c */ /* 0x004fde000000180c */
[----:B------:R-:W-:-:S04]  /*2bf40*/  NOP ;  /* 0x0000000000007918 */ /* 0x000fc80000000000 */
[----:B------:R-:W-:Y:S04]  /*2bf50*/  STL.64 [R1+0xc0], R12 ;  /* 0x0000c00c01007387 */ /* 0x000fe80000100a00 */
[----:B------:R0:W-:Y:S01]  /*2bf60*/  STL [R1+0xc8], R14 ;  /* 0x0000c80e01007387 */ /* 0x0001e20000100800 */
[----:B------:R-:W-:-:S03]  /*2bf70*/  IMAD.MOV.U32 R28, RZ, RZ, R15 ;  /* 0x000000ffff1c7224 */ /* 0x000fc600078e000f */
[----:B0-----:R-:W2:Y:S04]  /*2bf80*/  LDL.LU.64 R14, [R1+0xc80] ;  /* 0x000c8000010e7983 */ /* 0x001ea80000300a00 */
[----:B------:R-:W2:Y:S01]  /*2bf90*/  LDL.LU.64 R12, [R1+0xc78] ;  /* 0x000c7800010c7983 */ /* 0x000ea20000300a00 */
[----:B------:R-:W-:Y:S02]  /*2bfa0*/  F2FP.F16.E4M3.UNPACK_B R2, R16 ;  /* 0x00000010ff02723e */ /* 0x000fe400020006ff */
[----:B-----5:R-:W-:-:S07]  /*2bfb0*/  F2FP.F16.E4M3.UNPACK_B R3, R17 ;  /* 0x00000011ff03723e */ /* 0x020fce00020006ff */
[----:B------:R-:W-:Y:S01]  /*2bfc0*/  HMMA.16816.F32 R8, R20, R2, R8 ;  /* 0x000000021408723c */ /* 0x000fe20000001808 */
[----:B------:R-:W-:Y:S02]  /*2bfd0*/  F2FP.F16.E4M3.UNPACK_B R2, R18 ;  /* 0x00000012ff02723e */ /* 0x000fe400020006ff */
[----:B------:R-:W-:Y:S01]  /*2bfe0*/  F2FP.F16.E4M3.UNPACK_B R3, R19 ;  /* 0x00000013ff03723e */ /* 0x000fe200020006ff */
[----:B------:R-:W-:-:S15]  /*2bff0*/  STL [R1+0xb60], R28 ;  /* 0x000b601c01007387 */ /* 0x000fde0000100800 */
[----:B------:R-:W-:Y:S04]  /*2c000*/  STL.64 [R1+0xb0], R8 ;  /* 0x0000b00801007387 */ /* 0x000fe80000100a00 */
[----:B------:R2:W-:Y:S02]  /*2c010*/  STL.64 [R1+0xb8], R10 ;  /* 0x0000b80a01007387 */ /* 0x0005e40000100a00 */
[----:B--2---:R-:W-:Y:S01]  /*2c020*/  HMMA.16816.F32 R8, R20, R2, R12 ;  /* 0x000000021408723c */ /* 0x004fe2000000180c */
[----:B------:R-:W-:Y:S02]  /*2c030*/  F2FP.F16.E4M3.UNPACK_B R2, R24 ;  /* 0x00000018ff02723e */ /* 0x000fe400020006ff */
[----:B------:R-:W-:-:S07]  /*2c040*/  F2FP.F16.E4M3.UNPACK_B R3, R25 ;  /* 0x00000019ff03723e */ /* 0x000fce00020006ff */
[----:B------:R-:W-:Y:S09]  /*2c050*/  HMMA.16816.F32 R4, R20, R2, R4 ;  /* 0x000000021404723c */ /* 0x000ff20000001804 */
[----:B------:R-:W-:Y:S01]  /*2c060*/  IMAD.MOV.U32 R28, RZ, RZ, R11 ;  /* 0x000000ffff1c7224 */ /* 0x000fe200078e000b */
[----:B------:R-:W-:Y:S04]  /*2c070*/  STL.64 [R1+0xa0], R8 ;  /* 0x0000a00801007387 */ /* 0x000fe80000100a00 */
[----:B------:R-:W-:Y:S04]  /*2c080*/  STL [R1+0xa8], R10 ;  /* 0x0000a80a01007387 */ /* 0x000fe80000100800 */
[----:B------:R-:W-:Y:S04]  /*2c090*/  STL [R1+0xb64], R28 ;  /* 0x000b641c01007387 */ /* 0x000fe80000100800 */
[----:B------:R0:W-:Y:S04]  /*2c0a0*/  STL.64 [R1+0x90], R4 ;  /* 0x0000900401007387 */ /* 0x0001e80000100a00 */
[----:B------:R1:W-:Y:S04]  /*2c0b0*/  STL.64 [R1+0x98], R6 ;  /* 0x0000980601007387 */ /* 0x0003e80000100a00 */
[----:B0-----:R-:W2:Y:S04]  /*2c0c0*/  LDL.LU R4, [R1+0x1f0] ;  /* 0x0001f00001047983 */ /* 0x001ea80000300800 */
[----:B------:R-:W2:Y:S04]  /*2c0d0*/  LDL.LU R5, [R1+0x1f4] ;  /* 0x0001f40001057983 */ /* 0x000ea80000300800 */
[----:B-1----:R-:W3:Y:S04]  /*2c0e0*/  LDL.LU R6, [R1+0x1f8] ;  /* 0x0001f80001067983 */ /* 0x002ee80000300800 */
        /* <DEDUP_REMOVED lines=11> */
[----:B------:R-:W2:Y:S04]  /*2c1a0*/  LDL.LU R6, [R1+0x2d8] ;  /* 0x0002d80001067983 */ /* 0x000ea80000300800 */
[----:B------:R-:W2:Y:S04]  /*2c1b0*/  LDL.LU R7, [R1+0x2dc] ;  /* 0x0002dc0001077983 */ /* 0x000ea80000300800 */
[----:B------:R-:W3:Y:S04]  /*2c1c0*/  LDL R12, [R1+0x328] ;  /* 0x00032800010c7983 */ /* 0x000ee80000100800 */
[----:B------:R-:W4:Y:S04]  /*2c1d0*/  LDL R13, [R1+0x32c] ;  /* 0x00032c00010d7983 */ /* 0x000f280000100800 */
[----:B------:R-:W5:Y:S04]  /*2c1e0*/  LDL R14, [R1+0x308] ;  /* 0x00030800010e7983 */ /* 0x000f680000100800 */
[----:B------:R-:W2:Y:S04]  /*2c1f0*/  LDL R15, [R1+0x30c] ;  /* 0x00030c00010f7983 */ /* 0x000ea80000100800 */
[----:B------:R-:W2:Y:S04]  /*2c200*/  LDL.LU R16, [R1+0x1c0] ;  /* 0x0001c00001107983 */ /* 0x000ea80000300800 */
[----:B------:R-:W2:Y:S04]  /*2c210*/  LDL.LU R17, [R1+0x1c4] ;  /* 0x0001c40001117983 */ /* 0x000ea80000300800 */
[----:B------:R-:W2:Y:S04]  /*2c220*/  LDL.LU R18, [R1+0x1c8] ;  /* 0x0001c80001127983 */ /* 0x000ea80000300800 */
[----:B------:R-:W2:Y:S01]  /*2c230*/  LDL.LU R19, [R1+0x1cc] ;  /* 0x0001cc0001137983 */ /* 0x000ea20000300800 */
[----:B------:R-:W-:-:S02]  /*2c240*/  F2FP.F16.E4M3.UNPACK_B R2, R26 ;  /* 0x0000001aff02723e */ /* 0x000fc400020006ff */
[----:B------:R-:W-:Y:S01]  /*2c250*/  F2FP.F16.E4M3.UNPACK_B R3, R27 ;  /* 0x0000001bff03723e */ /* 0x000fe200020006ff */
[----:B--2---:R-:W-:Y:S04]  /*2c260*/  STL.64 [R1+0xc40], R18 ;  /* 0x000c401201007387 */ /* 0x004fe80000100a00 */
[----:B------:R0:W-:Y:S04]  /*2c270*/  STL.64 [R1+0xc38], R16 ;  /* 0x000c381001007387 */ /* 0x0001e80000100a00 */
[----:B0-----:R-:W2:Y:S04]  /*2c280*/  LDL.LU R16, [R1+0x1e0] ;  /* 0x0001e00001107983 */ /* 0x001ea80000300800 */
[----:B------:R-:W2:Y:S04]  /*2c290*/  LDL.LU R17, [R1+0x1e4] ;  /* 0x0001e40001117983 */ /* 0x000ea80000300800 */
[----:B------:R-:W2:Y:S04]  /*2c2a0*/  LDL.LU R18, [R1+0x1e8] ;  /* 0x0001e80001127983 */ /* 0x000ea80000300800 */
[----:B------:R-:W2:Y:S01]  /*2c2b0*/  LDL.LU R19, [R1+0x1ec] ;  /* 0x0001ec0001137983 */ /* 0x000ea20000300800 */
[----:B------:R-:W-:Y:S01]  /*2c2c0*/  HMMA.16816.F32 R4, R20, R2, R4 ;  /* 0x000000021404723c */ /* 0x000fe20000001804 */
[----:B------:R-:W-:-:S02]  /*2c2d0*/  IMAD.MOV.U32 R26, RZ, RZ, R29 ;  /* 0x000000ffff1a7224 */ /* 0x000fc400078e001d */
[----:B------:R-:W-:-:S15]  /*2c2e0*/  IMAD.MOV.U32 R27, RZ, RZ, R0 ;  /* 0x000000ffff1b7224 */ /* 0x000fde00078e0000 */
[----:B------:R-:W-:Y:S01]  /*2c2f0*/  NOP ;  /* 0x0000000000007918 */ /* 0x000fe20000000000 */
[----:B------:R-:W-:Y:S02]  /*2c300*/  IMAD.MOV.U32 R29, RZ, RZ, R6 ;  /* 0x000000ffff1d7224 */ /* 0x000fe400078e0006 */
[----:B------:R-:W-:Y:S02]  /*2c310*/  IMAD.MOV.U32 R0, RZ, RZ, R7 ;  /* 0x000000ffff007224 */ /* 0x000fe400078e0007 */
[----:B------:R-:W-:Y:S01]  /*2c320*/  IMAD.MOV.U32 R28, RZ, RZ, R5 ;  /* 0x000000ffff1c7224 */ /* 0x000fe200078e0005 */
[----:B--2---:R-:W-:Y:S04]  /*2c330*/  STL.64 [R1+0xc50], R18 ;  /* 0x000c501201007387 */ /* 0x004fe80000100a00 */
[----:B------:R0:W-:Y:S04]  /*2c340*/  STL.64 [R1+0xc48], R16 ;  /* 0x000c481001007387 */ /* 0x0001e80000100a00 */
        /* <DEDUP_REMOVED lines=10> */
[----:B------:R0:W-:Y:S04]  /*2c3f0*/  STL [R1+0x80], R4 ;  /* 0x0000800401007387 */ /* 0x0001e80000100800 */
[----:B------:R-:W2:Y:S04]  /*2c400*/  LDL.LU.64 R6, [R1+0xc70] ;  /* 0x000c700001067983 */ /* 0x000ea80000300a00 */
[----:B0-----:R-:W2:Y:S01]  /*2c410*/  LDL.LU.64 R4, [R1+0xc68] ;  /* 0x000c680001047983 */ /* 0x001ea20000300a00 */
[----:B---3--:R-:W-:-:S02]  /*2c420*/  F2FP.F16.E4M3.UNPACK_B R2, R12 ;  /* 0x0000000cff02723e */ /* 0x008fc400020006ff */
[----:B----4-:R-:W-:-:S07]  /*2c430*/  F2FP.F16.E4M3.UNPACK_B R3, R13 ;  /* 0x0000000dff03723e */ /* 0x010fce00020006ff */
[----:B--2---:R-:W-:-:S15]  /*2c440*/  HMMA.16816.F32 R4, R20, R2, R4 ;  /* 0x000000021404723c */ /* 0x004fde0000001804 */
[----:B------:R-:W-:-:S04]  /*2c450*/  NOP ;  /* 0x0000000000007918 */ /* 0x000fc80000000000 */
[----:B------:R-:W-:Y:S04]  /*2c460*/  STL.64 [R1+0x70], R4 ;  /* 0x0000700401007387 */ /* 0x000fe80000100a00 */
[----:B------:R0:W-:Y:S04]  /*2c470*/  STL.64 [R1+0x78], R6 ;  /* 0x0000780601007387 */ /* 0x0001e80000100a00 */
[----:B0-----:R-:W2:Y:S04]  /*2c480*/  LDL.LU.64 R6, [R1+0xc60] ;  /* 0x000c600001067983 */ /* 0x001ea80000300a00 */
[----:B------:R-:W2:Y:S01]  /*2c490*/  LDL.LU.64 R4, [R1+0xc58] ;  /* 0x000c580001047983 */ /* 0x000ea20000300a00 */
[----:B-----5:R-:W-:-:S02]  /*2c4a0*/  F2FP.F16.E4M3.UNPACK_B R2, R14 ;  /* 0x0000000eff02723e */ /* 0x020fc400020006ff */
[----:B------:R-:W-:-:S07]  /*2c4b0*/  F2FP.F16.E4M3.UNPACK_B R3, R15 ;  /* 0x0000000fff03723e */ /* 0x000fce00020006ff */
[----:B--2---:R-:W-:Y:S01]  /*2c4c0*/  HMMA.16816.F32 R4, R20, R2, R4 ;  /* 0x000000021404723c */ /* 0x004fe20000001804 */
[----:B------:R-:W2:Y:S04]  /*2c4d0*/  LDL R2, [R1+0x2f8] ;  /* 0x0002f80001027983 */ /* 0x000ea80000100800 */
[----:B------:R-:W3:-:S14]  /*2c4e0*/  LDL R3, [R1+0x2fc] ;  /* 0x0002fc0001037983 */ /* 0x000edc0000100800 */
[----:B------:R0:W-:Y:S04]  /*2c4f0*/  STL.64 [R1+0x60], R4 ;  /* 0x0000600401007387 */ /* 0x0001e80000100a00 */
[----:B------:R1:W-:Y:S04]  /*2c500*/  STL.64 [R1+0x68], R6 ;  /* 0x0000680601007387 */ /* 0x0003e80000100a00 */
[----:B------:R-:W4:Y:S04]  /*2c510*/  LDL.LU R12, [R1+0x1a0] ;  /* 0x0001a000010c7983 */ /* 0x000f280000300800 */
[----:B------:R-:W4:Y:S04]  /*2c520*/  LDL.LU R13, [R1+0x1a4] ;  /* 0x0001a400010d7983 */ /* 0x000f280000300800 */
[----:B------:R-:W4:Y:S04]  /*2c530*/  LDL.LU R14, [R1+0x1a8] ;  /* 0x0001a800010e7983 */ /* 0x000f280000300800 */
[----:B------:R-:W4:Y:S04]  /*2c540*/  LDL.LU R15, [R1+0x1ac] ;  /* 0x0001ac00010f7983 */ /* 0x000f280000300800 */
[----:B0-----:R-:W5:Y:S04]  /*2c550*/  LDL.LU R4, [R1+0x190] ;  /* 0x0001900001047983 */ /* 0x001f680000300800 */
[----:B------:R-:W5:Y:S04]  /*2c560*/  LDL.LU R5, [R1+0x194] ;  /* 0x0001940001057983 */ /* 0x000f680000300800 */
[----:B-1----:R-:W5:Y:S04]  /*2c570*/  LDL.LU R6, [R1+0x198] ;  /* 0x0001980001067983 */ /* 0x002f680000300800 */
[----:B------:R-:W5:Y:S01]  /*2c580*/  LDL.LU R7, [R1+0x19c] ;  /* 0x00019c0001077983 */ /* 0x000f620000300800 */
        /* <DEDUP_REMOVED lines=52> */
[----:B------:R-:W-:Y:S01]  /*2c8d0*/  HMMA.16816.F32 R24, R20, R2, R24 ;  /* 0x000000021418723c */ /* 0x000fe20000001818 */
[----:B------:R-:W2:Y:S04]  /*2c8e0*/  LDL R2, [R1+0x208] ;  /* 0x0002080001027983 */ /* 0x000ea80000100800 */
[----:B------:R-:W3:-:S14]  /*2c8f0*/  LDL R3, [R1+0x20c] ;  /* 0x00020c0001037983 */ /* 0x000edc0000100800 */
[----:B------:R0:W-:Y:S04]  /*2c900*/  STL [R1+0xad0], R24 ;  /* 0x000ad01801007387 */ /* 0x0001e80000100800 */
[----:B------:R1:W-:Y:S04]  /*2c910*/  STL [R1+0xacc], R25 ;  /* 0x000acc1901007387 */ /* 0x0003e80000100800 */
[----:B------:R1:W-:Y:S04]  /*2c920*/  STL [R1+0xac8], R26 ;  /* 0x000ac81a01007387 */ /* 0x0003e80000100800 */
[----:B------:R4:W-:Y:S04]  /*2c930*/  STL [R1+0xac4], R27 ;  /* 0x000ac41b01007387 */ /* 0x0009e80000100800 */
[----:B0-----:R-:W5:Y:S04]  /*2c940*/  LDL.LU R24, [R1] ;  /* 0x0000000001187983 */ /* 0x001f680000300800 */
[----:B-1----:R-:W5:Y:S04]  /*2c950*/  LDL.LU R25, [R1+0x4] ;  /* 0x0000040001197983 */ /* 0x002f680000300800 */
[----:B------:R-:W5:Y:S04]  /*2c960*/  LDL.LU R26, [R1+0x8] ;  /* 0x00000800011a7983 */ /* 0x000f680000300800 */
[----:B----4-:R-:W4:Y:S01]  /*2c970*/  LDL.LU R27, [R1+0xc] ;  /* 0x00000c00011b7983 */ /* 0x010f220000300800 */
        /* <DEDUP_REMOVED lines=12> */
[----:B-----5:R-:W-:-:S15]  /*2ca40*/  HMMA.16816.F32 R4, R20, R2, R4 ;  /* 0x000000021404723c */ /* 0x020fde0000001804 */
[----:B------:R-:W-:-:S04]  /*2ca50*/  NOP ;  /* 0x0000000000007918 */ /* 0x000fc80000000000 */
[----:B------:R-:W-:Y:S04]  /*2ca60*/  STL.64 [R1+0x190], R4 ;  /* 0x0001900401007387 */ /* 0x000fe80000100a00 */
[----:B------:R0:W-:Y:S04]  /*2ca70*/  STL.64 [R1+0x198], R6 ;  /* 0x0001980601007387 */ /* 0x0001e80000100a00 */
[----:B0-----:R-:W2:Y:S04]  /*2ca80*/  LDL.LU.64 R6, [R1+0xbf0] ;  /* 0x000bf00001067983 */ /* 0x001ea80000300a00 */
[----:B------:R-:W2:Y:S04]  /*2ca90*/  LDL.LU.64 R4, [R1+0xbe8] ;  /* 0x000be80001047983 */ /* 0x000ea80000300a00 */
[----:B------:R-:W3:Y:S04]  /*2caa0*/  LDL R2, [R1+0x2b8] ;  /* 0x0002b80001027983 */ /* 0x000ee80000100800 */
[----:B------:R-:W5:Y:S01]  /*2cab0*/  LDL R3, [R1+0x2bc] ;  /* 0x0002bc0001037983 */ /* 0x000f620000100800 */
[----:B---3--:R-:W-:-:S02]  /*2cac0*/  F2FP.F16.E4M3.UNPACK_B R2, R2 ;  /* 0x00000002ff02723e */ /* 0x008fc400020006ff */
[----:B-----5:R-:W-:-:S07]  /*2cad0*/  F2FP.F16.E4M3.UNPACK_B R3, R3 ;  /* 0x00000003ff03723e */ /* 0x020fce00020006ff */
[----:B----4-:R-:W-:Y:S01]  /*2cae0*/  HMMA.16816.F32 R24, R20, R2, R24 ;  /* 0x000000021418723c */ /* 0x010fe20000001818 */
[----:B------:R-:W3:Y:S04]  /*2caf0*/  LDL R2, [R1+0x2c8] ;  /* 0x0002c80001027983 */ /* 0x000ee80000100800 */
[----:B------:R-:W4:-:S14]  /*2cb00*/  LDL R3, [R1+0x2cc] ;  /* 0x0002cc0001037983 */ /* 0x000f1c0000100800 */
[----:B------:R-:W-:Y:S04]  /*2cb10*/  STL.64 [R1], R24 ;  /* 0x0000001801007387 */ /* 0x000fe80000100a00 */
        /* <DEDUP_REMOVED lines=18> */
[----:B------:R-:W-:Y:S01]  /*2cc40*/  HMMA.16816.F32 R12, R20, R2, R12 ;  /* 0x00000002140c723c */ /* 0x000fe2000000180c */
[----:B------:R-:W2:Y:S04]  /*2cc50*/  LDL R2, [R1+0x298] ;  /* 0x0002980001027983 */ /* 0x000ea80000100800 */
[----:B------:R-:W3:-:S14]  /*2cc60*/  LDL R3, [R1+0x29c] ;  /* 0x00029c0001037983 */ /* 0x000edc0000100800 */
[----:B------:R0:W-:Y:S04]  /*2cc70*/  STL.64 [R1+0xaa8], R14 ;  /* 0x000aa80e01007387 */ /* 0x0001e80000100a00 */
[----:B0-----:R-:W4:Y:S04]  /*2cc80*/  LDL.LU R14, [R1+0x4e4] ;  /* 0x0004e400010e7983 */ /* 0x001f280000300800 */
[----:B------:R-:W4:Y:S04]  /*2cc90*/  LDL.LU R15, [R1+0x4d4] ;  /* 0x0004d400010f7983 */ /* 0x000f280000300800 */
[----:B------:R0:W-:Y:S04]  /*2cca0*/  STL.64 [R1+0xaa0], R12 ;  /* 0x000aa00c01007387 */ /* 0x0001e80000100a00 */
[----:B0-----:R-:W4:Y:S04]  /*2ccb0*/  LDL.LU R12, [R1+0x4e8] ;  /* 0x0004e800010c7983 */ /* 0x001f280000300800 */
[----:B------:R-:W4:Y:S01]  /*2ccc0*/  LDL.LU R13, [R1+0x4d8] ;  /* 0x0004d800010d7983 */ /* 0x000f220000300800 */
[----:B--2---:R-:W-:-:S02]  /*2ccd0*/  F2FP.F16.E4M3.UNPACK_B R2, R2 ;  /* 0x00000002ff02723e */ /* 0x004fc400020006ff */
[----:B---3--:R-:W-:-:S07]  /*2cce0*/  F2FP.F16.E4M3.UNPACK_B R3, R3 ;  /* 0x00000003ff03723e */ /* 0x008fce00020006ff */
[----:B------:R-:W-:Y:S01]  /*2ccf0*/  HMMA.16816.F32 R16, R20, R2, R16 ;  /* 0x000000021410723c */ /* 0x000fe20000001810 */
[----:B------:R-:W2:Y:S04]  /*2cd00*/  LDL R2, [R1+0x248] ;  /* 0x0002480001027983 */ /* 0x000ea80000100800 */
[----:B------:R-:W3:-:S14]  /*2cd10*/  LDL R3, [R1+0x24c] ;  /* 0x00024c0001037983 */ /* 0x000edc0000100800 */
[----:B------:R0:W-:Y:S04]  /*2cd20*/  STL.64 [R1+0xab8], R18 ;  /* 0x000ab81201007387 */ /* 0x0001e80000100a00 */
[----:B0-----:R-:W5:Y:S04]  /*2cd30*/  LDL.LU R18, [R1+0x4ec] ;  /* 0x0004ec0001127983 */ /* 0x001f680000300800 */
[----:B------:R-:W5:Y:S04]  /*2cd40*/  LDL.LU R19, [R1+0x4dc] ;  /* 0x0004dc0001137983 */ /* 0x000f680000300800 */
[----:B------:R0:W-:Y:S04]  /*2cd50*/  STL.64 [R1+0xab0], R16 ;  /* 0x000ab01001007387 */ /* 0x0001e80000100a00 */
[----:B0-----:R-:W5:Y:S04]  /*2cd60*/  LDL.LU R16, [R1+0x4f0] ;  /* 0x0004f00001107983 */ /* 0x001f680000300800 */
[----:B------:R-:W5:Y:S01]  /*2cd70*/  LDL.LU R17, [R1+0x4e0] ;  /* 0x0004e00001117983 */ /* 0x000f620000300800 */
[----:B--2---:R-:W-:-:S02]  /*2cd80*/  F2FP.F16.E4M3.UNPACK_B R2, R2 ;  /* 0x00000002ff02723e */ /* 0x004fc400020006ff */
[----:B---3--:R-:W-:-:S07]  /*2cd90*/  F2FP.F16.E4M3.UNPACK_B R3, R3 ;  /* 0x00000003ff03723e */ /* 0x008fce00020006ff */
[----:B------:R-:W-:Y:S01]  /*2cda0*/  HMMA.16816.F32 R8, R20, R2, R8 ;  /* 0x000000021408723c */ /* 0x000fe20000001808 */
[----:B----4-:R-:W-:Y:S02]  /*2cdb0*/  SEL R22, R13, R12, !P1 ;  /* 0x0000000c0d167207 */ /* 0x010fe40004800000 */
[----:B------:R-:W-:Y:S02]  /*2cdc0*/  SEL R23, R15, R14, !P1 ;  /* 0x0000000e0f177207 */ /* 0x000fe40004800000 */
[----:B-----5:R-:W-:Y:S02]  /*2cdd0*/  F2FP.F16.E4M3.UNPACK_B R2, R27.H1 ;  /* 0x0000001bff02723e */ /* 0x020fe400030006ff */
[----:B------:R-:W-:Y:S02]  /*2cde0*/  F2FP.F16.E4M3.UNPACK_B R3, R26.H1 ;  /* 0x0000001aff03723e */ /* 0x000fe400030006ff */
[----:B------:R-:W-:Y:S02]  /*2cdf0*/  SEL R21, R19, R18, !P1 ;  /* 0x0000001213157207 */ /* 0x000fe40004800000 */
[----:B------:R-:W-:-:S07]  /*2ce00*/  SEL R20, R17, R16, !P1 ;  /* 0x0000001011147207 */ /* 0x000fce0004800000 */
[----:B------:R-:W-:Y:S01]  /*2ce10*/  HMMA.16816.F32 R4, R20, R2, R4 ;  /* 0x000000021404723c */ /* 0x000fe20000001804 */
[----:B------:R-:W-:Y:S04]  /*2ce20*/  STL [R1+0xaf0], R8 ;  /* 0x000af00801007387 */ /* 0x000fe80000100800 */
[----:B------:R-:W-:Y:S04]  /*2ce30*/  STL [R1+0xaec], R9 ;  /* 0x000aec0901007387 */ /* 0x000fe80000100800 */
[----:B------:R-:W-:Y:S04]  /*2ce40*/  STL [R1+0xae8], R10 ;  /* 0x000ae80a01007387 */ /* 0x000fe80000100800 */
[----:B------:R-:W-:Y:S06]  /*2ce50*/  STL [R1+0xac0], R11 ;  /* 0x000ac00b01007387 */ /* 0x000fec0000100800 */
        /* <DEDUP_REMOVED lines=8> */
[----:B------:R-:W2:Y:S04]  /*2cee0*/  LDL.LU R16, [R1+0xf0] ;  /* 0x0000f00001107983 */ /* 0x000ea80000300800 */
        /* <DEDUP_REMOVED lines=39> */
[----:B------:R-:W-:-:S02]  /*2d160*/  F2FP.F16.E4M3.UNPACK_B R2, R25.H1 ;  /* 0x00000019ff02723e */ /* 0x000fc400030006ff */
[----:B------:R-:W-:Y:S01]  /*2d170*/  F2FP.F16.E4M3.UNPACK_B R3, R24.H1 ;  /* 0x00000018ff03723e */ /* 0x000fe200030006ff */
        /* <DEDUP_REMOVED lines=82> */
[----:B------:R-:W-:Y:S01]  /*2d6a0*/  HMMA.16816.F32 R16, R20, R2, R16 ;  /* 0x000000021410723c */ /* 0x000fe20000001810 */
[----:B----4-:R-:W-:Y:S02]  /*2d6b0*/  F2FP.F16.E4M3.UNPACK_B R2, R11.H1 ;  /* 0x0000000bff02723e */ /* 0x010fe400030006ff */
[----:B-----5:R-:W-:-:S07]  /*2d6c0*/  F2FP.F16.E4M3.UNPACK_B R3, R10.H1 ;  /* 0x0000000aff03723e */ /* 0x020fce00030006ff */
[----:B------:R-:W-:Y:S09]  /*2d6d0*/  HMMA.16816.F32 R12, R20, R2, R12 ;  /* 0x00000002140c723c */ /* 0x000ff2000000180c */
[----:B------:R-:W-:Y:S04]  /*2d6e0*/  STL.64 [R1+0x510], R16 ;  /* 0x0005101001007387 */ /* 0x000fe80000100a00 */
[----:B------:R0:W-:Y:S04]  /*2d6f0*/  STL.64 [R1+0x518], R18 ;  /* 0x0005181201007387 */ /* 0x0001e80000100a00 */
[----:B0-----:R-:W2:Y:S04]  /*2d700*/  LDL.LU.64 R18, [R1+0xb80] ;  /* 0x000b800001127983 */ /* 0x001ea80000300a00 */
[----:B------:R-:W2:Y:S04]  /*2d710*/  LDL.LU.64 R16, [R1+0xb78] ;  /* 0x000b780001107983 */ /* 0x000ea80000300a00 */
[----:B------:R-:W-:Y:S04]  /*2d720*/  STL.64 [R1+0x520], R12 ;  /* 0x0005200c01007387 */ /* 0x000fe80000100a00 */
[----:B------:R0:W-:Y:S04]  /*2d730*/  STL.64 [R1+0x528], R14 ;  /* 0x0005280e01007387 */ /* 0x0001e80000100a00 */
[----:B0-----:R-:W3:Y:S04]  /*2d740*/  LDL.LU.64 R14, [R1+0xb70] ;  /* 0x000b7000010e7983 */ /* 0x001ee80000300a00 */
[----:B------:R-:W3:Y:S01]  /*2d750*/  LDL.LU.64 R12, [R1+0xb68] ;  /* 0x000b6800010c7983 */ /* 0x000ee20000300a00 */
[----:B------:R-:W-:-:S02]  /*2d760*/  F2FP.F16.E4M3.UNPACK_B R2, R9.H1 ;  /* 0x00000009ff02723e */ /* 0x000fc400030006ff */
[----:B------:R-:W-:-:S07]  /*2d770*/  F2FP.F16.E4M3.UNPACK_B R3, R8.H1 ;  /* 0x00000008ff03723e */ /* 0x000fce00030006ff */
[----:B--2---:R-:W-:Y:S01]  /*2d780*/  HMMA.16816.F32 R8, R20, R2, R16 ;  /* 0x000000021408723c */ /* 0x004fe20000001810 */
[----:B------:R-:W-:Y:S02]  /*2d790*/  F2FP.F16.E4M3.UNPACK_B R2, R4.H1 ;  /* 0x00000004ff02723e */ /* 0x000fe400030006ff */
[----:B------:R-:W-:-:S15]  /*2d7a0*/  F2FP.F16.E4M3.UNPACK_B R3, R5.H1 ;  /* 0x00000005ff03723e */ /* 0x000fde00030006ff */
[----:B------:R-:W-:Y:S01]  /*2d7b0*/  NOP ;  /* 0x0000000000007918 */ /* 0x000fe20000000000 */
[----:B------:R-:W-:Y:S04]  /*2d7c0*/  STL.64 [R1+0x530], R8 ;  /* 0x0005300801007387 */ /* 0x000fe80000100a00 */
[----:B------:R3:W-:Y:S02]  /*2d7d0*/  STL.64 [R1+0x538], R10 ;  /* 0x0005380a01007387 */ /* 0x0007e40000100a00 */
[----:B---3--:R-:W-:Y:S01]  /*2d7e0*/  HMMA.16816.F32 R8, R20, R2, R12 ;  /* 0x000000021408723c */ /* 0x008fe2000000180c */
[----:B------:R-:W-:Y:S02]  /*2d7f0*/  F2FP.F16.E4M3.UNPACK_B R2, R6.H1 ;  /* 0x00000006ff02723e */ /* 0x000fe400030006ff */
[----:B------:R-:W-:-:S07]  /*2d800*/  F2FP.F16.E4M3.UNPACK_B R3, R7.H1 ;  /* 0x00000007ff03723e */ /* 0x000fce00030006ff */
[----:B------:R-:W-:Y:S09]  /*2d810*/  HMMA.16816.F32 R4, R20, R2, R24 ;  /* 0x000000021404723c */ /* 0x000ff20000001818 */
[----:B------:R0:W-:Y:S04]  /*2d820*/  STL.64 [R1+0x550], R8 ;  /* 0x0005500801007387 */ /* 0x0001e80000100a00 */
[----:B------:R1:W-:Y:S04]  /*2d830*/  STL.64 [R1+0x558], R10 ;  /* 0x0005580a01007387 */ /* 0x0003e80000100a00 */
[----:B0-----:R-:W2:Y:S04]  /*2d840*/  LDL.LU R8, [R1+0x80] ;  /* 0x0000800001087983 */ /* 0x001ea80000300800 */
[----:B------:R0:W-:Y:S04]  /*2d850*/  STL.64 [R1+0x560], R4 ;  /* 0x0005600401007387 */ /* 0x0001e80000100a00 */
[----:B------:R3:W-:Y:S01]  /*2d860*/  STL.64 [R1+0x568], R6 ;  /* 0x0005680601007387 */ /* 0x0007e20000100a00 */
[----:B------:R-:W-:-:S03]  /*2d870*/  IMAD.MOV.U32 R9, RZ, RZ, R28 ;  /* 0x000000ffff097224 */ /* 0x000fc600078e001c */
[----:B------:R-:W4:Y:S01]  /*2d880*/  LDL.LU R28, [R1+0xb64] ;  /* 0x000b6400011c7983 */ /* 0x000f220000300800 */
[----:B-1----:R-:W-:Y:S02]  /*2d890*/  IMAD.MOV.U32 R11, RZ, RZ, R0 ;  /* 0x000000ffff0b7224 */ /* 0x002fe400078e0000 */
[----:B------:R-:W-:Y:S01]  /*2d8a0*/  IMAD.MOV.U32 R10, RZ, RZ, R29 ;  /* 0x000000ffff0a7224 */ /* 0x000fe200078e001d */
[----:B0-----:R-:W5:Y:S04]  /*2d8b0*/  LDL.LU R5, [R1+0x388] ;  /* 0x0003880001057983 */ /* 0x001f680000300800 */
[----:B---3--:R-:W3:Y:S04]  /*2d8c0*/  LDL.LU R6, [R1+0x38c] ;  /* 0x00038c0001067983 */ /* 0x008ee80000300800 */
[----:B------:R-:W2:Y:S04]  /*2d8d0*/  LDL.LU R0, [R1+0x5a0] ;  /* 0x0005a00001007983 */ /* 0x000ea80000300800 */
[----:B------:R-:W2:Y:S04]  /*2d8e0*/  LDL.LU R29, [R1+0x5a4] ;  /* 0x0005a400011d7983 */ /* 0x000ea80000300800 */
[----:B--2---:R0:W-:Y:S04]  /*2d8f0*/  STL [R1+0xb2c], R29 ;  /* 0x000b2c1d01007387 */ /* 0x0041e80000100800 */
[----:B0-----:R-:W2:Y:S04]  /*2d900*/  LDL.LU R29, [R1+0x544] ;  /* 0x00054400011d7983 */ /* 0x001ea80000300800 */
[----:B------:R-:W-:Y:S04]  /*2d910*/  STL.64 [R1+0xb20], R10 ;  /* 0x000b200a01007387 */ /* 0x000fe80000100a00 */
[----:B------:R0:W-:Y:S04]  /*2d920*/  STL.64 [R1+0xb18], R8 ;  /* 0x000b180801007387 */ /* 0x0001e80000100a00 */
[----:B0-----:R-:W2:Y:S04]  /*2d930*/  LDL.LU R8, [R1+0x90] ;  /* 0x0000900001087983 */ /* 0x001ea80000300800 */
[----:B--2---:R0:W-:Y:S04]  /*2d940*/  STL [R1+0xb28], R8 ;  /* 0x000b280801007387 */ /* 0x0041e80000100800 */
[----:B0-----:R-:W2:Y:S04]  /*2d950*/  LDL.LU R8, [R1+0x540] ;  /* 0x0005400001087983 */ /* 0x001ea80000300800 */
[----:B------:R-:W2:Y:S04]  /*2d960*/  LDL.LU R9, [R1+0x94] ;  /* 0x0000940001097983 */ /* 0x000ea80000300800 */
[----:B------:R-:W2:Y:S04]  /*2d970*/  LDL.LU R10, [R1+0x98] ;  /* 0x00009800010a7983 */ /* 0x000ea80000300800 */
[----:B------:R-:W2:Y:S04]  /*2d980*/  LDL.LU R11, [R1+0x9c] ;  /* 0x00009c00010b7983 */ /* 0x000ea80000300800 */
[----:B------:R-:W3:Y:S04]  /*2d990*/  LDL.LU R2, [R1+0x3a8] ;  /* 0x0003a80001027983 */ /* 0x000ee80000300800 */
[----:B------:R-:W3:Y:S04]  /*2d9a0*/  LDL.LU R3, [R1+0x3ac] ;  /* 0x0003ac0001037983 */ /* 0x000ee80000300800 */
[----:B------:R-:W3:Y:S04]  /*2d9b0*/  LDL.LU R4, [R1+0x39c] ;  /* 0x00039c0001047983 */ /* 0x000ee80000300800 */
[----:B--2---:R-:W-:Y:S04]  /*2d9c0*/  STL.64 [R1+0xb38], R10 ;  /* 0x000b380a01007387 */ /* 0x004fe80000100a00 */
[----:B------:R0:W-:Y:S04]  /*2d9d0*/  STL.64 [R1+0xb30], R8 ;  /* 0x000b300801007387 */ /* 0x0001e80000100a00 */
[----:B0-----:R-:W2:Y:S04]  /*2d9e0*/  LDL.LU R8, [R1+0xa0] ;  /* 0x0000a00001087983 */ /* 0x001ea80000300800 */
[----:B------:R-:W2:Y:S04]  /*2d9f0*/  LDL.LU R9, [R1+0xa4] ;  /* 0x0000a40001097983 */ /* 0x000ea80000300800 */
[----:B------:R-:W2:Y:S01]  /*2da00*/  LDL.LU R10, [R1+0xa8] ;  /* 0x0000a800010a7983 */ /* 0x000ea20000300800 */
[----:B----4-:R-:W-:-:S03]  /*2da10*/  IMAD.MOV.U32 R11, RZ, RZ, R28 ;  /* 0x000000ffff0b7224 */ /* 0x010fc600078e001c */
[----:B------:R-:W4:Y:S04]  /*2da20*/  LDL.LU R28, [R1+0xb60] ;  /* 0x000b6000011c7983 */ /* 0x000f280000300800 */
[----:B--2---:R-:W-:Y:S04]  /*2da30*/  STL.64 [R1+0xb48], R10 ;  /* 0x000b480a01007387 */ /* 0x004fe80000100a00 */
[----:B------:R0:W-:Y:S04]  /*2da40*/  STL.64 [R1+0xb40], R8 ;  /* 0x000b400801007387 */ /* 0x0001e80000100a00 */
[----:B0-----:R-:W2:Y:S04]  /*2da50*/  LDL.LU R8, [R1+0xb0] ;  /* 0x0000b00001087983 */ /* 0x001ea80000300800 */
[----:B------:R-:W2:Y:S04]  /*2da60*/  LDL.LU R9, [R1+0xb4] ;  /* 0x0000b40001097983 */ /* 0x000ea80000300800 */
[----:B------:R-:W2:Y:S04]  /*2da70*/  LDL.LU R10, [R1+0xb8] ;  /* 0x0000b800010a7983 */ /* 0x000ea80000300800 */
[----:B------:R-:W2:Y:S01]  /*2da80*/  LDL.LU R11, [R1+0xbc] ;  /* 0x0000bc00010b7983 */ /* 0x000ea20000300800 */
[----:B---3--:R-:W-:-:S02]  /*2da90*/  F2FP.F16.E4M3.UNPACK_B R2, R2.H1 ;  /* 0x00000002ff02723e */ /* 0x008fc400030006ff */
[----:B------:R-:W-:Y:S01]  /*2daa0*/  F2FP.F16.E4M3.UNPACK_B R3, R3.H1 ;  /* 0x00000003ff03723e */ /* 0x000fe200030006ff */
[----:B--2---:R-:W-:Y:S04]  /*2dab0*/  STL.64 [R1+0xb58], R10 ;  /* 0x000b580a01007387 */ /* 0x004fe80000100a00 */
[----:B------:R0:W-:Y:S04]  /*2dac0*/  STL.64 [R1+0xb50], R8 ;  /* 0x000b500801007387 */ /* 0x0001e80000100a00 */
[----:B0-----:R-:W2:Y:S04]  /*2dad0*/  LDL.LU R8, [R1+0xc0] ;  /* 0x0000c00001087983 */ /* 0x001ea80000300800 */
[----:B------:R-:W2:Y:S04]  /*2dae0*/  LDL.LU R9, [R1+0xc4] ;  /* 0x0000c40001097983 */ /* 0x000ea80000300800 */
[----:B------:R-:W2:Y:S01]  /*2daf0*/  LDL.LU R10, [R1+0xc8] ;  /* 0x0000c800010a7983 */ /* 0x000ea20000300800 */
[----:B----4-:R-:W-:-:S03]  /*2db00*/  IMAD.MOV.U32 R11, RZ, RZ, R28 ;  /* 0x000000ffff0b7224 */ /* 0x010fc600078e001c */
        /* <DEDUP_REMOVED lines=20> */
[----:B------:R-:W2:Y:S02]  /*2dc50*/  LDL.LU R3, [R1+0x398] ;  /* 0x0003980001037983 */ /* 0x000ea40000300800 */
[----:B--2---:R-:W-:-:S02]  /*2dc60*/  F2FP.F16.E4M3.UNPACK_B R2, R3.H1 ;  /* 0x00000003ff02723e */ /* 0x004fc400030006ff */
        /* <DEDUP_REMOVED lines=8> */
[----:B------:R-:W-:Y:S01]  /*2dcf0*/  F2FP.F16.E4M3.UNPACK_B R3, R6.H1 ;  /* 0x00000006ff03723e */ /* 0x000fe200030006ff */
[----:B------:R-:W-:-:S06]  /*2dd00*/  FADD R0, R0, R29 ;  /* 0x0000001d00007221 */ /* 0x000fcc0000000000 */
[----:B--2---:R-:W-:-:S15]  /*2dd10*/  HMMA.16816.F32 R8, R20, R2, R8 ;  /* 0x000000021408723c */ /* 0x004fde0000001808 */
[----:B------:R-:W-:-:S04]  /*2dd20*/  NOP ;  /* 0x0000000000007918 */ /* 0x000fc80000000000 */
[----:B------:R-:W-:Y:S04]  /*2dd30*/  STL.64 [R1+0x590], R8 ;  /* 0x0005900801007387 */ /* 0x000fe80000100a00 */
[----:B------:R0:W-:Y:S04]  /*2dd40*/  STL.64 [R1+0x598], R10 ;  /* 0x0005980a01007387 */ /* 0x0001e80000100a00 */
[----:B0-----:R-:W2:Y:S04]  /*2dd50*/  LDL.LU.64 R10, [R1+0xb38] ;  /* 0x000b3800010a7983 */ /* 0x001ea80000300a00 */
[----:B------:R-:W5:Y:S04]  /*2dd60*/  LDL.LU.64 R8, [R1+0xb30] ;  /* 0x000b300001087983 */ /* 0x000f680000300a00 */
[----:B------:R-:W2:Y:S04]  /*2dd70*/  LDL.LU R2, [R1+0x348] ;  /* 0x0003480001027983 */ /* 0x000ea80000300800 */
[----:B------:R-:W2:Y:S04]  /*2dd80*/  LDL.LU R3, [R1+0x34c] ;  /* 0x00034c0001037983 */ /* 0x000ea80000300800 */
[----:B------:R-:W2:Y:S04]  /*2dd90*/  LDL.LU R4, [R1+0x308] ;  /* 0x0003080001047983 */ /* 0x000ea80000300800 */
[----:B------:R-:W2:Y:S04]  /*2dda0*/  LDL.LU R5, [R1+0x30c] ;  /* 0x00030c0001057983 */ /* 0x000ea80000300800 */
[----:B------:R-:W2:Y:S04]  /*2ddb0*/  LDL.LU R6, [R1+0x610] ;  /* 0x0006100001067983 */ /* 0x000ea80000300800 */
[----:B------:R-:W5:Y:S02]  /*2ddc0*/  LDL.LU R29, [R1+0xb2c] ;  /* 0x000b2c00011d7983 */ /* 0x000f640000300800 */
[----:B-----5:R-:W-:-:S02]  /*2ddd0*/  FADD R29, R29, R8 ;  /* 0x000000081d1d7221 */ /* 0x020fc40000000000 */
[----:B------:R-:W5:Y:S01]  /*2dde0*/  LDL.LU R8, [R1+0xb28] ;  /* 0x000b280001087983 */ /* 0x000f620000300800 */
[----:B--2---:R-:W-:Y:S02]  /*2ddf0*/  F2FP.F16.E4M3.UNPACK_B R2, R2.H1 ;  /* 0x00000002ff02723e */ /* 0x004fe400030006ff */
[----:B------:R-:W-:-:S07]  /*2de00*/  F2FP.F16.E4M3.UNPACK_B R3, R3.H1 ;  /* 0x00000003ff03723e */ /* 0x000fce00030006ff */
[----:B-----5:R-:W-:-:S15]  /*2de10*/  HMMA.16816.F32 R8, R20, R2, R8 ;  /* 0x000000021408723c */ /* 0x020fde0000001808 */
[----:B------:R-:W-:-:S04]  /*2de20*/  NOP ;  /* 0x0000000000007918 */ /* 0x000fc80000000000 */
[----:B------:R-:W-:Y:S04]  /*2de30*/  STL.64 [R1+0x5a0], R8 ;  /* 0x0005a00801007387 */ /* 0x000fe80000100a00 */
[----:B------:R0:W-:Y:S04]  /*2de40*/  STL.64 [R1+0x5a8], R10 ;  /* 0x0005a80a01007387 */ /* 0x0001e80000100a00 */
[----:B0-----:R-:W2:Y:S04]  /*2de50*/  LDL.LU.64 R10, [R1+0xb20] ;  /* 0x000b2000010a7983 */ /* 0x001ea80000300a00 */
[----:B------:R-:W2:Y:S04]  /*2de60*/  LDL.LU.64 R8, [R1+0xb18] ;  /* 0x000b180001087983 */ /* 0x000ea80000300a00 */
[----:B------:R-:W5:Y:S04]  /*2de70*/  LDL.LU R2, [R1+0x338] ;  /* 0x0003380001027983 */ /* 0x000f680000300800 */
[----:B------:R-:W2:Y:S01]  /*2de80*/  LDL.LU R3, [R1+0x33c] ;  /* 0x00033c0001037983 */ /* 0x000ea20000300800 */
[----:B---3--:R-:W-:Y:S01]  /*2de90*/  FADD R28, R28, R0 ;  /* 0x000000001c1c7221 */ /* 0x008fe20000000000 */
[----:B----4-:R-:W-:-:S04]  /*2dea0*/  FADD R0, R16, R29 ;  /* 0x0000001d10007221 */ /* 0x010fc80000000000 */
[----:B------:R-:W-:-:S04]  /*2deb0*/  FADD R0, R18, R0 ;  /* 0x0000000012007221 */ /* 0x000fc80000000000 */
[----:B------:R-:W-:-:S04]  /*2dec0*/  FADD R0, R14, R0 ;  /* 0x000000000e007221 */ /* 0x000fc80000000000 */
[----:B------:R-:W-:Y:S01]  /*2ded0*/  FADD R0, R7, R0 ;  /* 0x0000000007007221 */ /* 0x000fe20000000000 */
[----:B-----5:R-:W-:Y:S02]  /*2dee0*/  F2FP.F16.E4M3.UNPACK_B R2, R2.H1 ;  /* 0x00000002ff02723e */ /* 0x020fe400030006ff */
[----:B--2---:R-:W-:-:S07]  /*2def0*/  F2FP.F16.E4M3.UNPACK_B R3, R3.H1 ;  /* 0x00000003ff03723e */ /* 0x004fce00030006ff */
[----:B------:R-:W-:Y:S01]  /*2df00*/  HMMA.16816.F32 R8, R20, R2, R8 ;  /* 0x000000021408723c */ /* 0x000fe20000001808 */
[----:B------:R-:W-:Y:S02]  /*2df10*/  F2FP.F16.E4M3.UNPACK_B R2, R19.H1 ;  /* 0x00000013ff02723e */ /* 0x000fe400030006ff */
[----:B------:R-:W-:-:S15]  /*2df20*/  F2FP.F16.E4M3.UNPACK_B R3, R12.H1 ;  /* 0x0000000cff03723e */ /* 0x000fde00030006ff */
[----:B------:R-:W-:Y:S01]  /*2df30*/  NOP ;  /* 0x0000000000007918 */ /* 0x000fe20000000000 */
[----:B------:R-:W-:Y:S04]  /*2df40*/  STL.64 [R1+0x5f0], R8 ;  /* 0x0005f00801007387 */ /* 0x000fe80000100a00 */
[----:B------:R0:W-:Y:S04]  /*2df50*/  STL.64 [R1+0x5f8], R10 ;  /* 0x0005f80a01007387 */ /* 0x0001e80000100a00 */
[----:B------:R-:W2:Y:S01]  /*2df60*/  LDL.LU R7, [R1+0x5b8] ;  /* 0x0005b80001077983 */ /* 0x000ea20000300800 */
[----:B0-----:R-:W-:Y:S03]  /*2df70*/  HMMA.16816.F32 R8, R20, R2, R24 ;  /* 0x000000021408723c */ /* 0x001fe60000001818 */
[----:B------:R-:W3:-:S15]  /*2df80*/  LDL.LU R27, [R1+0x5b0] ;  /* 0x0005b000011b7983 */ /* 0x000ede0000300800 */
[----:B------:R-:W-:Y:S01]  /*2df90*/  NOP ;  /* 0x0000000000007918 */ /* 0x000fe20000000000 */
[----:B------:R0:W-:Y:S04]  /*2dfa0*/  STL.64 [R1+0x5d0], R8 ;  /* 0x0005d00801007387 */ /* 0x0001e80000100a00 */
[----:B------:R1:W-:Y:S04]  /*2dfb0*/  STL.64 [R1+0x5d8], R10 ;  /* 0x0005d80a01007387 */ /* 0x0003e80000100a00 */
[----:B------:R-:W4:Y:S04]  /*2dfc0*/  LDL.LU R26, [R1+0x5b4] ;  /* 0x0005b400011a7983 */ /* 0x000f280000300800 */
[----:B0-----:R-:W5:Y:S04]  /*2dfd0*/  LDL.LU R8, [R1+0x60] ;  /* 0x0000600001087983 */ /* 0x001f680000300800 */
[----:B------:R-:W5:Y:S04]  /*2dfe0*/  LDL.LU R9, [R1+0x64] ;  /* 0x0000640001097983 */ /* 0x000f680000300800 */
[----:B-1----:R-:W5:Y:S04]  /*2dff0*/  LDL.LU R10, [R1+0x68] ;  /* 0x00006800010a7983 */ /* 0x002f680000300800 */
[----:B------:R-:W5:Y:S04]  /*2e000*/  LDL.LU R11, [R1+0x6c] ;  /* 0x00006c00010b7983 */ /* 0x000f680000300800 */
[----:B------:R-:W2:Y:S04]  /*2e010*/  LDL.LU R25, [R1+0x2f8] ;  /* 0x0002f80001197983 */ /* 0x000ea80000300800 */
[----:B------:R-:W2:Y:S04]  /*2e020*/  LDL.LU R24, [R1+0x2fc] ;  /* 0x0002fc0001187983 */ /* 0x000ea80000300800 */
[----:B------:R-:W2:Y:S04]  /*2e030*/  LDL.LU R29, [R1+0x5ec] ;  /* 0x0005ec00011d7983 */ /* 0x000ea80000300800 */
[----:B--2---:R0:W-:Y:S04]  /*2e040*/  STL [R1+0xb08], R29 ;  /* 0x000b081d01007387 */ /* 0x0041e80000100800 */
[----:B0-----:R-:W2:Y:S04]  /*2e050*/  LDL.LU R29, [R1+0x600] ;  /* 0x00060000011d7983 */ /* 0x001ea80000300800 */
[----:B--2---:R0:W-:Y:S04]  /*2e060*/  STL [R1+0xb0c], R29 ;  /* 0x000b0c1d01007387 */ /* 0x0041e80000100800 */
[----:B0-----:R-:W2:Y:S04]  /*2e070*/  LDL.LU R29, [R1+0x5cc] ;  /* 0x0005cc00011d7983 */ /* 0x001ea80000300800 */
[----:B--2---:R0:W-:Y:S04]  /*2e080*/  STL [R1+0xb10], R29 ;  /* 0x000b101d01007387 */ /* 0x0041e80000100800 */
[----:B0-----:R-:W2:Y:S01]  /*2e090*/  LDL.LU R29, [R1+0x604] ;  /* 0x00060400011d7983 */ /* 0x001ea20000300800 */
[----:B------:R-:W-:Y:S01]  /*2e0a0*/  FADD R28, R17, R28 ;  /* 0x0000001c111c7221 */ /* 0x000fe20000000000 */
[----:B------:R-:W-:-:S02]  /*2e0b0*/  F2FP.F16.E4M3.UNPACK_B R2, R4.H1 ;  /* 0x00000004ff02723e */ /* 0x000fc400030006ff */
[----:B------:R-:W-:Y:S01]  /*2e0c0*/  F2FP.F16.E4M3.UNPACK_B R3, R5.H1 ;  /* 0x00000005ff03723e */ /* 0x000fe200030006ff */
[----:B------:R-:W-:-:S04]  /*2e0d0*/  FADD R28, R13, R28 ;  /* 0x0000001c0d1c7221 */ /* 0x000fc80000000000 */
[----:B------:R-:W-:Y:S01]  /*2e0e0*/  FADD R28, R15, R28 ;  /* 0x0000001c0f1c7221 */ /* 0x000fe20000000000 */
[----:B--2---:R0:W-:Y:S04]  /*2e0f0*/  STL [R1+0xb14], R29 ;  /* 0x000b141d01007387 */ /* 0x0041e80000100800 */
[----:B0-----:R-:W2:Y:S04]  /*2e100*/  LDL.LU R29, [R1+0x5e4] ;  /* 0x0005e400011d7983 */ /* 0x001ea80000300800 */
[----:B------:R-:W2:Y:S04]  /*2e110*/  LDL.LU R19, [R1+0x60c] ;  /* 0x00060c0001137983 */ /* 0x000ea80000300800 */
[----:B------:R-:W2:Y:S04]  /*2e120*/  LDL.LU R4, [R1+0x5e8] ;  /* 0x0005e80001047983 */ /* 0x000ea80000300800 */
[----:B------:R-:W2:Y:S04]  /*2e130*/  LDL.LU R5, [R1+0x608] ;  /* 0x0006080001057983 */ /* 0x000ea80000300800 */
[----:B------:R-:W2:Y:S04]  /*2e140*/  LDL.LU R12, [R1+0x40] ;  /* 0x00004000010c7983 */ /* 0x000ea80000300800 */
[----:B------:R-:W2:Y:S04]  /*2e150*/  LDL.LU R13, [R1+0x44] ;  /* 0x00004400010d7983 */ /* 0x000ea80000300800 */
[----:B------:R-:W2:Y:S04]  /*2e160*/  LDL.LU R14, [R1+0x48] ;  /* 0x00004800010e7983 */ /* 0x000ea80000300800 */
[----:B------:R-:W2:Y:S01]  /*2e170*/  LDL.LU R15, [R1+0x4c] ;  /* 0x00004c00010f7983 */ /* 0x000ea20000300800 */
[----:B-----5:R-:W-:Y:S01]  /*2e180*/  HMMA.16816.F32 R8, R20, R2, R8 ;  /* 0x000000021408723c */ /* 0x020fe20000001808 */
[----:B------:R-:W-:Y:S01]  /*2e190*/  FADD R28, R6, R28 ;  /* 0x0000001c061c7221 */ /* 0x000fe20000000000 */
[----:B------:R-:W-:-:S03]  /*2e1a0*/  FADD R0, R7, R0 ;  /* 0x0000000007007221 */ /* 0x000fc60000000000 */
[----:B---3--:R-:W-:Y:S01]  /*2e1b0*/  FADD R28, R27, R28 ;  /* 0x0000001c1b1c7221 */ /* 0x008fe20000000000 */
[----:B----4-:R-:W-:Y:S01]  /*2e1c0*/  FADD R0, R26, R0 ;  /* 0x000000001a007221 */ /* 0x010fe20000000000 */
[----:B------:R-:W-:Y:S02]  /*2e1d0*/  F2FP.F16.E4M3.UNPACK_B R2, R25.H1 ;  /* 0x00000019ff02723e */ /* 0x000fe400030006ff */
[----:B------:R-:W-:Y:S01]  /*2e1e0*/  F2FP.F16.E4M3.UNPACK_B R3, R24.H1 ;  /* 0x00000018ff03723e */ /* 0x000fe200030006ff */
        /* <DEDUP_REMOVED lines=8> */
[----:B------:R-:W3:Y:S04]  /*2e270*/  LDL.LU R16, [R1+0x288] ;  /* 0x0002880001107983 */ /* 0x000ee80000300800 */
[----:B------:R-:W4:Y:S04]  /*2e280*/  LDL.LU R17, [R1+0x28c] ;  /* 0x00028c0001117983 */ /* 0x000f280000300800 */
[----:B------:R-:W5:Y:S04]  /*2e290*/  LDL.LU R18, [R1+0x5e0] ;  /* 0x0005e00001127983 */ /* 0x000f680000300800 */
[----:B------:R-:W2:Y:S04]  /*2e2a0*/  LDL.LU R6, [R1+0x63c] ;  /* 0x00063c0001067983 */ /* 0x000ea80000300800 */
[----:B------:R-:W2:Y:S04]  /*2e2b0*/  LDL.LU R7, [R1+0x5c8] ;  /* 0x0005c80001077983 */ /* 0x000ea80000300800 */
[----:B------:R-:W2:Y:S04]  /*2e2c0*/  LDL.LU R27, [R1+0x638] ;  /* 0x00063800011b7983 */ /* 0x000ea80000300800 */
[----:B0-----:R-:W2:Y:S04]  /*2e2d0*/  LDL.LU R8, [R1+0x30] ;  /* 0x0000300001087983 */ /* 0x001ea80000300800 */
[----:B------:R-:W2:Y:S04]  /*2e2e0*/  LDL.LU R9, [R1+0x34] ;  /* 0x0000340001097983 */ /* 0x000ea80000300800 */
[----:B-1----:R-:W2:Y:S04]  /*2e2f0*/  LDL.LU R10, [R1+0x38] ;  /* 0x00003800010a7983 */ /* 0x002ea80000300800 */
[----:B------:R-:W2:Y:S04]  /*2e300*/  LDL.LU R11, [R1+0x3c] ;  /* 0x00003c00010b7983 */ /* 0x000ea80000300800 */
[----:B------:R-:W2:Y:S04]  /*2e310*/  LDL.LU R26, [R1+0x258] ;  /* 0x00025800011a7983 */ /* 0x000ea80000300800 */
[----:B------:R-:W2:Y:S04]  /*2e320*/  LDL.LU R25, [R1+0x25c] ;  /* 0x00025c0001197983 */ /* 0x000ea80000300800 */
[----:B------:R-:W2:Y:S01]  /*2e330*/  LDL.LU R24, [R1+0x5c4] ;  /* 0x0005c40001187983 */ /* 0x000ea20000300800 */
[----:B------:R-:W-:-:S03]  /*2e340*/  FADD R28, R29, R28 ;  /* 0x0000001c1d1c7221 */ /* 0x000fc60000000000 */
[----:B------:R-:W2:Y:S02]  /*2e350*/  LDL.LU R29, [R1+0xb14] ;  /* 0x000b1400011d7983 */ /* 0x000ea40000300800 */
[----:B--2---:R-:W-:Y:S02]  /*2e360*/  FADD R0, R29, R0 ;  /* 0x000000001d007221 */ /* 0x004fe40000000000 */
[----:B------:R-:W2:Y:S01]  /*2e370*/  LDL.LU R29, [R1+0xb10] ;  /* 0x000b1000011d7983 */ /* 0x000ea20000300800 */
[----:B------:R-:W-:Y:S01]  /*2e380*/  HMMA.16816.F32 R12, R20, R2, R12 ;  /* 0x00000002140c723c */ /* 0x000fe2000000180c */
[----:B--2---:R-:W-:Y:S02]  /*2e390*/  FADD R28, R29, R28 ;  /* 0x0000001c1d1c7221 */ /* 0x004fe40000000000 */
[----:B------:R-:W2:Y:S02]  /*2e3a0*/  LDL.LU R29, [R1+0xb0c] ;  /* 0x000b0c00011d7983 */ /* 0x000ea40000300800 */
[----:B--2---:R-:W-:-:S02]  /*2e3b0*/  FADD R0, R29, R0 ;  /* 0x000000001d007221 */ /* 0x004fc40000000000 */
[----:B------:R-:W2:-:S12]  /*2e3c0*/  LDL.LU R29, [R1+0xb08] ;  /* 0x000b0800011d7983 */ /* 0x000e980000300800 */
[----:B------:R-:W-:Y:S04]  /*2e3d0*/  STL.64 [R1+0x610], R12 ;  /* 0x0006100c01007387 */ /* 0x000fe80000100a00 */
[----:B------:R0:W-:Y:S04]  /*2e3e0*/  STL.64 [R1+0x618], R14 ;  /* 0x0006180e01007387 */ /* 0x0001e80000100a00 */
[----:B0-----:R-:W2:Y:S04]  /*2e3f0*/  LDL.LU.64 R14, [R1+0xb00] ;  /* 0x000b0000010e7983 */ /* 0x001ea80000300a00 */
[----:B------:R-:W2:Y:S04]  /*2e400*/  LDL.LU.64 R12, [R1+0xaf8] ;  /* 0x000af800010c7983 */ /* 0x000ea80000300a00 */
[----:B------:R-:W2:Y:S04]  /*2e410*/  LDL.LU R2, [R1+0x2a8] ;  /* 0x0002a80001027983 */ /* 0x000ea80000300800 */
[----:B------:R-:W3:Y:S01]  /*2e420*/  LDL.LU R3, [R1+0x2ac] ;  /* 0x0002ac0001037983 */ /* 0x000ee20000300800 */
[----:B------:R-:W-:-:S03]  /*2e430*/  FADD R0, R19, R0 ;  /* 0x0000000013007221 */ /* 0x000fc60000000000 */
[----:B------:R-:W4:Y:S01]  /*2e440*/  LDL.LU R19, [R1+0x644] ;  /* 0x0006440001137983 */ /* 0x000f220000300800 */
[----:B------:R-:W-:-:S04]  /*2e450*/  FADD R0, R5, R0 ;  /* 0x0000000005007221 */ /* 0x000fc80000000000 */
[----:B------:R-:W-:Y:S01]  /*2e460*/  FADD R0, R6, R0 ;  /* 0x0000000006007221 */ /* 0x000fe20000000000 */
[----:B--2---:R-:W-:Y:S02]  /*2e470*/  F2FP.F16.E4M3.UNPACK_B R2, R2.H1 ;  /* 0x00000002ff02723e */ /* 0x004fe400030006ff */
[----:B---3--:R-:W-:-:S07]  /*2e480*/  F2FP.F16.E4M3.UNPACK_B R3, R3.H1 ;  /* 0x00000003ff03723e */ /* 0x008fce00030006ff */
[----:B------:R-:W-:Y:S01]  /*2e490*/  HMMA.16816.F32 R12, R20, R2, R12 ;  /* 0x00000002140c723c */ /* 0x000fe2000000180c */
[----:B------:R-:W-:Y:S02]  /*2e4a0*/  F2FP.F16.E4M3.UNPACK_B R2, R16.H1 ;  /* 0x00000010ff02723e */ /* 0x000fe400030006ff */
[----:B----4-:R-:W-:Y:S01]  /*2e4b0*/  F2FP.F16.E4M3.UNPACK_B R3, R17.H1 ;  /* 0x00000011ff03723e */ /* 0x010fe200030006ff */
[----:B------:R-:W-:-:S06]  /*2e4c0*/  FADD R28, R29, R28 ;  /* 0x0000001c1d1c7221 */ /* 0x000fcc0000000000 */
[----:B------:R-:W-:Y:S01]  /*2e4d0*/  HMMA.16816.F32 R8, R20, R2, R8 ;  /* 0x000000021408723c */ /* 0x000fe20000001808 */
[----:B------:R-:W-:Y:S02]  /*2e4e0*/  FADD R28, R4, R28 ;  /* 0x0000001c041c7221 */ /* 0x000fe40000000000 */
[----:B------:R-:W2:Y:S02]  /*2e4f0*/  LDL.LU R4, [R1+0x5c0] ;  /* 0x0005c00001047983 */ /* 0x000ea40000300800 */
[----:B-----5:R-:W-:-:S04]  /*2e500*/  FADD R28, R18, R28 ;  /* 0x0000001c121c7221 */ /* 0x020fc80000000000 */
[----:B------:R0:W-:Y:S04]  /*2e510*/  STL.64 [R1+0x600], R12 ;  /* 0x0006000c01007387 */ /* 0x0001e80000100a00 */
[----:B------:R1:W-:Y:S04]  /*2e520*/  STL.64 [R1+0x608], R14 ;  /* 0x0006080e01007387 */ /* 0x0003e80000100a00 */
[----:B------:R-:W3:Y:S01]  /*2e530*/  LDL.LU R5, [R1+0x640] ;  /* 0x0006400001057983 */ /* 0x000ee20000300800 */
[----:B------:R-:W-:-:S03]  /*2e540*/  FADD R28, R7, R28 ;  /* 0x0000001c071c7221 */ /* 0x000fc60000000000 */
[----:B0-----:R-:W4:Y:S04]  /*2e550*/  LDL.LU R12, [R1+0x20] ;  /* 0x00002000010c7983 */ /* 0x001f280000300800 */
[----:B------:R-:W4:Y:S04]  /*2e560*/  LDL.LU R13, [R1+0x24] ;  /* 0x00002400010d7983 */ /* 0x000f280000300800 */
[----:B-1----:R-:W4:Y:S04]  /*2e570*/  LDL.LU R14, [R1+0x28] ;  /* 0x00002800010e7983 */ /* 0x002f280000300800 */
[----:B------:R-:W4:Y:S04]  /*2e580*/  LDL.LU R15, [R1+0x2c] ;  /* 0x00002c00010f7983 */ /* 0x000f280000300800 */
[----:B------:R-:W5:Y:S04]  /*2e590*/  LDL.LU R6, [R1+0x218] ;  /* 0x0002180001067983 */ /* 0x000f680000300800 */
[----:B------:R-:W2:Y:S04]  /*2e5a0*/  LDL.LU R7, [R1+0x21c] ;  /* 0x00021c0001077983 */ /* 0x000ea80000300800 */
[----:B------:R0:W-:Y:S04]  /*2e5b0*/  STL.64 [R1+0x5e0], R8 ;  /* 0x0005e00801007387 */ /* 0x0001e80000100a00 */
[----:B------:R-:W-:Y:S04]  /*2e5c0*/  STL.64 [R1+0x5e8], R10 ;  /* 0x0005e80a01007387 */ /* 0x000fe80000100a00 */
[----:B0-----:R-:W2:Y:S01]  /*2e5d0*/  LDL.LU R8, [R1+0x64c] ;  /* 0x00064c0001087983 */ /* 0x001ea20000300800 */
[----:B------:R-:W-:Y:S01]  /*2e5e0*/  FADD R28, R24, R28 ;  /* 0x0000001c181c7221 */ /* 0x000fe20000000000 */
[----:B------:R-:W-:-:S02]  /*2e5f0*/  F2FP.F16.E4M3.UNPACK_B R3, R25.H1 ;  /* 0x00000019ff03723e */ /* 0x000fc400030006ff */
[----:B------:R-:W-:Y:S01]  /*2e600*/  F2FP.F16.E4M3.UNPACK_B R2, R26.H1 ;  /* 0x0000001aff02723e */ /* 0x000fe200030006ff */
        /* <DEDUP_REMOVED lines=8> */
[----:B------:R-:W2:Y:S01]  /*2e690*/  LDL.LU R27, [R1+0x650] ;  /* 0x00065000011b7983 */ /* 0x000ea20000300800 */
[----:B----4-:R-:W-:Y:S01]  /*2e6a0*/  HMMA.16816.F32 R12, R20, R2, R12 ;  /* 0x00000002140c723c */ /* 0x010fe2000000180c */
[----:B------:R-:W-:Y:S01]  /*2e6b0*/  FADD R0, R19, R0 ;  /* 0x0000000013007221 */ /* 0x000fe20000000000 */
[----:B------:R-:W-:Y:S01]  /*2e6c0*/  FADD R28, R4, R28 ;  /* 0x0000001c041c7221 */ /* 0x000fe20000000000 */
[----:B-----5:R-:W-:-:S02]  /*2e6d0*/  F2FP.F16.E4M3.UNPACK_B R2, R6.H1 ;  /* 0x00000006ff02723e */ /* 0x020fc400030006ff */
[----:B---3--:R-:W-:Y:S01]  /*2e6e0*/  FADD R0, R5, R0 ;  /* 0x0000000005007221 */ /* 0x008fe20000000000 */
[----:B------:R-:W-:Y:S01]  /*2e6f0*/  F2FP.F16.E4M3.UNPACK_B R3, R7.H1 ;  /* 0x00000007ff03723e */ /* 0x000fe200030006ff */
        /* <DEDUP_REMOVED lines=11> */
[----:B------:R-:W3:Y:S04]  /*2e7b0*/  LDL.LU R19, [R1+0x1ac] ;  /* 0x0001ac0001137983 */ /* 0x000ee80000300800 */
[----:B------:R-:W4:Y:S04]  /*2e7c0*/  LDL.LU R11, [R1+0x65c] ;  /* 0x00065c00010b7983 */ /* 0x000f280000300800 */
[----:B------:R-:W5:Y:S04]  /*2e7d0*/  LDL.LU R29, [R1+0x548] ;  /* 0x00054800011d7983 */ /* 0x000f680000300800 */
[----:B0-----:R-:W3:Y:S04]  /*2e7e0*/  LDL.LU R12, [R1+0x190] ;  /* 0x00019000010c7983 */ /* 0x001ee80000300800 */
[----:B------:R-:W3:Y:S04]  /*2e7f0*/  LDL.LU R13, [R1+0x194] ;  /* 0x00019400010d7983 */ /* 0x000ee80000300800 */
[----:B-1----:R-:W3:Y:S04]  /*2e800*/  LDL.LU R14, [R1+0x198] ;  /* 0x00019800010e7983 */ /* 0x002ee80000300800 */
[----:B------:R-:W3:Y:S04]  /*2e810*/  LDL.LU R15, [R1+0x19c] ;  /* 0x00019c00010f7983 */ /* 0x000ee80000300800 */
[----:B------:R-:W3:Y:S04]  /*2e820*/  LDL.LU R4, [R1] ;  /* 0x0000000001047983 */ /* 0x000ee80000300800 */
[----:B------:R-:W3:Y:S04]  /*2e830*/  LDL.LU R5, [R1+0x4] ;  /* 0x0000040001057983 */ /* 0x000ee80000300800 */
[----:B------:R-:W3:Y:S04]  /*2e840*/  LDL.LU R6, [R1+0x8] ;  /* 0x0000080001067983 */ /* 0x000ee80000300800 */
[----:B------:R-:W3:Y:S01]  /*2e850*/  LDL.LU R7, [R1+0xc] ;  /* 0x00000c0001077983 */ /* 0x000ee20000300800 */
[----:B------:R-:W-:-:S03]  /*2e860*/  FADD R28, R8, R28 ;  /* 0x0000001c081c7221 */ /* 0x000fc60000000000 */
[----:B------:R-:W3:Y:S01]  /*2e870*/  LDL.LU R8, [R1+0xaf4] ;  /* 0x000af40001087983 */ /* 0x000ee20000300800 */
[----:B------:R-:W-:Y:S01]  /*2e880*/  FADD R28, R9, R28 ;  /* 0x0000001c091c7221 */ /* 0x000fe20000000000 */
[----:B--2---:R-:W-:Y:S01]  /*2e890*/  HMMA.16816.F32 R24, R20, R2, R24 ;  /* 0x000000021418723c */ /* 0x004fe20000001818 */
[----:B---3--:R-:W-:Y:S02]  /*2e8a0*/  FADD R0, R8, R0 ;  /* 0x0000000008007221 */ /* 0x008fe40000000000 */
[----:B------:R-:W2:Y:S04]  /*2e8b0*/  LDL.LU R8, [R1+0xaf0] ;  /* 0x000af00001087983 */ /* 0x000ea80000300800 */
[----:B------:R-:W2:Y:S01]  /*2e8c0*/  LDL.LU R9, [R1+0xaec] ;  /* 0x000aec0001097983 */ /* 0x000ea20000300800 */
[----:B------:R-:W-:-:S03]  /*2e8d0*/  FADD R0, R10, R0 ;  /* 0x000000000a007221 */ /* 0x000fc60000000000 */
[----:B------:R-:W2:Y:S08]  /*2e8e0*/  LDL.LU R10, [R1+0xae8] ;  /* 0x000ae800010a7983 */ /* 0x000eb00000300800 */
[----:B------:R-:W-:Y:S04]  /*2e8f0*/  STL.64 [R1+0x2a0], R24 ;  /* 0x0002a01801007387 */ /* 0x000fe80000100a00 */
[----:B------:R0:W-:Y:S04]  /*2e900*/  STL.64 [R1+0x2a8], R26 ;  /* 0x0002a81a01007387 */ /* 0x0001e80000100a00 */
[----:B0-----:R-:W3:Y:S04]  /*2e910*/  LDL.LU.64 R26, [R1+0xae0] ;  /* 0x000ae000011a7983 */ /* 0x001ee80000300a00 */
[----:B------:R-:W2:Y:S04]  /*2e920*/  LDL.LU.64 R24, [R1+0xad8] ;  /* 0x000ad80001187983 */ /* 0x000ea80000300a00 */
[----:B------:R-:W3:Y:S04]  /*2e930*/  LDL.LU R2, [R1+0x228] ;  /* 0x0002280001027983 */ /* 0x000ee80000300800 */
[----:B------:R-:W3:Y:S01]  /*2e940*/  LDL.LU R3, [R1+0x22c] ;  /* 0x00022c0001037983 */ /* 0x000ee20000300800 */
[----:B--2---:R-:W-:Y:S01]  /*2e950*/  FADD R28, R24, R28 ;  /* 0x0000001c181c7221 */ /* 0x004fe20000000000 */
[----:B------:R-:W-:-:S02]  /*2e960*/  FADD R0, R25, R0 ;  /* 0x0000000019007221 */ /* 0x000fc40000000000 */
[----:B------:R-:W2:Y:S04]  /*2e970*/  LDL.LU R24, [R1+0xad0] ;  /* 0x000ad00001187983 */ /* 0x000ea80000300800 */
[----:B------:R-:W2:Y:S01]  /*2e980*/  LDL.LU R25, [R1+0xacc] ;  /* 0x000acc0001197983 */ /* 0x000ea20000300800 */
[----:B---3--:R-:W-:Y:S01]  /*2e990*/  FADD R28, R26, R28 ;  /* 0x0000001c1a1c7221 */ /* 0x008fe20000000000 */
[----:B------:R-:W-:Y:S02]  /*2e9a0*/  FADD R0, R27, R0 ;  /* 0x000000001b007221 */ /* 0x000fe40000000000 */
[----:B------:R-:W2:Y:S04]  /*2e9b0*/  LDL.LU R26, [R1+0xac8] ;  /* 0x000ac800011a7983 */ /* 0x000ea80000300800 */
[----:B------:R-:W2:Y:S01]  /*2e9c0*/  LDL.LU R27, [R1+0xac4] ;  /* 0x000ac400011b7983 */ /* 0x000ea20000300800 */
[----:B------:R-:W-:-:S02]  /*2e9d0*/  F2FP.F16.E4M3.UNPACK_B R2, R2.H1 ;  /* 0x00000002ff02723e */ /* 0x000fc400030006ff */
[----:B------:R-:W-:-:S07]  /*2e9e0*/  F2FP.F16.E4M3.UNPACK_B R3, R3.H1 ;  /* 0x00000003ff03723e */ /* 0x000fce00030006ff */
[----:B--2---:R-:W-:-:S15]  /*2e9f0*/  HMMA.16816.F32 R24, R20, R2, R24 ;  /* 0x000000021418723c */ /* 0x004fde0000001818 */
[----:B------:R-:W-:-:S04]  /*2ea00*/  NOP ;  /* 0x0000000000007918 */ /* 0x000fc80000000000 */
[----:B------:R0:W-:Y:S04]  /*2ea10*/  STL.64 [R1+0x280], R24 ;  /* 0x0002801801007387 */ /* 0x0001e80000100a00 */
[----:B------:R1:W-:Y:S04]  /*2ea20*/  STL.64 [R1+0x288], R26 ;  /* 0x0002881a01007387 */ /* 0x0003e80000100a00 */
[----:B0-----:R-:W2:Y:S04]  /*2ea30*/  LDL.LU R24, [R1+0x208] ;  /* 0x0002080001187983 */ /* 0x001ea80000300800 */
[----:B------:R-:W3:Y:S04]  /*2ea40*/  LDL.LU R25, [R1+0x20c] ;  /* 0x00020c0001197983 */ /* 0x000ee80000300800 */
[----:B------:R-:W2:Y:S04]  /*2ea50*/  LDL.LU R2, [R1+0x620] ;  /* 0x0006200001027983 */ /* 0x000ea80000300800 */
[----:B------:R-:W3:Y:S04]  /*2ea60*/  LDL.LU R3, [R1+0x658] ;  /* 0x0006580001037983 */ /* 0x000ee80000300800 */
[----:B-1----:R-:W4:Y:S04]  /*2ea70*/  LDL.LU R26, [R1+0x268] ;  /* 0x00026800011a7983 */ /* 0x002f280000300800 */
[----:B------:R-:W4:Y:S01]  /*2ea80*/  LDL.LU R27, [R1+0x26c] ;  /* 0x00026c00011b7983 */ /* 0x000f220000300800 */
[----:B--2---:R-:W-:-:S03]  /*2ea90*/  FADD R2, R2, R28 ;  /* 0x0000001c02027221 */ /* 0x004fc60000000000 */
[----:B------:R-:W2:Y:S01]  /*2eaa0*/  LDL.LU R28, [R1+0x54c] ;  /* 0x00054c00011c7983 */ /* 0x000ea20000300800 */
[----:B------:R-:W-:Y:S02]  /*2eab0*/  F2FP.F16.E4M3.UNPACK_B R24, R24.H1 ;  /* 0x00000018ff18723e */ /* 0x000fe400030006ff */
[----:B---3--:R-:W-:-:S07]  /*2eac0*/  F2FP.F16.E4M3.UNPACK_B R25, R25.H1 ;  /* 0x00000019ff19723e */ /* 0x008fce00030006ff */
[----:B------:R-:W-:Y:S01]  /*2ead0*/  HMMA.16816.F32 R16, R20, R24, R16 ;  /* 0x000000181410723c */ /* 0x000fe20000001810 */
[----:B----4-:R-:W-:Y:S02]  /*2eae0*/  F2FP.F16.E4M3.UNPACK_B R24, R26.H1 ;  /* 0x0000001aff18723e */ /* 0x010fe400030006ff */
[----:B------:R-:W-:-:S07]  /*2eaf0*/  F2FP.F16.E4M3.UNPACK_B R25, R27.H1 ;  /* 0x0000001bff19723e */ /* 0x000fce00030006ff */
[----:B------:R-:W-:Y:S01]  /*2eb00*/  HMMA.16816.F32 R12, R20, R24, R12 ;  /* 0x00000018140c723c */ /* 0x000fe2000000180c */
[----:B------:R-:W-:Y:S02]  /*2eb10*/  FADD R0, R11, R0 ;  /* 0x000000000b007221 */ /* 0x000fe40000000000 */
[----:B------:R-:W3:Y:S06]  /*2eb20*/  LDL.LU R11, [R1+0xac0] ;  /* 0x000ac000010b7983 */ /* 0x000eec0000300800 */
[----:B------:R-:W-:Y:S04]  /*2eb30*/  STL.64 [R1+0x270], R16 ;  /* 0x0002701001007387 */ /* 0x000fe80000100a00 */
[----:B------:R0:W-:Y:S04]  /*2eb40*/  STL.64 [R1+0x278], R18 ;  /* 0x0002781201007387 */ /* 0x0001e80000100a00 */
[----:B0-----:R-:W4:Y:S04]  /*2eb50*/  LDL.LU.64 R18, [R1+0xab8] ;  /* 0x000ab80001127983 */ /* 0x001f280000300a00 */
[----:B------:R-:W4:Y:S01]  /*2eb60*/  LDL.LU.64 R16, [R1+0xab0] ;  /* 0x000ab00001107983 */ /* 0x000f220000300a00 */
[----:B--2---:R-:W-:-:S03]  /*2eb70*/  FADD R2, R28, R2 ;  /* 0x000000021c027221 */ /* 0x004fc60000000000 */
[----:B------:R-:W2:Y:S04]  /*2eb80*/  LDL.LU R28, [R1+0x4c8] ;  /* 0x0004c800011c7983 */ /* 0x000ea80000300800 */
[----:B------:R-:W2:Y:S01]  /*2eb90*/  LDL R27, [R1+0x4c4] ;  /* 0x0004c400011b7983 */ /* 0x000ea20000100800 */
[----:B-----5:R-:W-:-:S03]  /*2eba0*/  FADD R2, R29, R2 ;  /* 0x000000021d027221 */ /* 0x020fc60000000000 */
[----:B------:R-:W5:Y:S04]  /*2ebb0*/  LDL R29, [R1+0x4c0] ;  /* 0x0004c000011d7983 */ /* 0x000f680000100800 */
        /* <DEDUP_REMOVED lines=22> */
[----:B0-----:R-:W2:Y:S04]  /*2ed20*/  LDL.LU R6, [R1+0x2e8] ;  /* 0x0002e80001067983 */ /* 0x001ea80000300800 */
[----:B------:R-:W3:Y:S01]  /*2ed30*/  LDL.LU R7, [R1+0x2ec] ;  /* 0x0002ec0001077983 */ /* 0x000ee20000300800 */
[----:B------:R-:W-:-:S03]  /*2ed40*/  FADD R0, R3, R0 ;  /* 0x0000000003007221 */ /* 0x000fc60000000000 */
[----:B------:R-:W4:Y:S04]  /*2ed50*/  LDL.LU R25, [R1+0x4cc] ;  /* 0x0004cc0001197983 */ /* 0x000f280000300800 */
[----:B------:R-:W4:Y:S04]  /*2ed60*/  LDL.LU R24, [R1+0x684] ;  /* 0x0006840001187983 */ /* 0x000f280000300800 */
[----:B------:R-:W0:Y:S02]  /*2ed70*/  SHFL.BFLY PT, R26, R0, 0x2, 0x1f ;  /* 0x0c401f00001a7f89 */ /* 0x000e2400000e0000 */
[----:B0-----:R-:W-:Y:S01]  /*2ed80*/  FADD R0, R0, R26 ;  /* 0x0000001a00007221 */ /* 0x001fe20000000000 */
[----:B--2---:R-:W-:-:S02]  /*2ed90*/  F2FP.F16.E4M3.UNPACK_B R4, R6.H1 ;  /* 0x00000006ff04723e */ /* 0x004fc400030006ff */
[----:B---3--:R-:W-:Y:S02]  /*2eda0*/  F2FP.F16.E4M3.UNPACK_B R5, R7.H1 ;  /* 0x00000007ff05723e */ /* 0x008fe400030006ff */
[----:B------:R-:W2:Y:S04]  /*2edb0*/  LDL R7, [R1+0x634] ;  /* 0x0006340001077983 */ /* 0x000ea80000100800 */
[----:B------:R-:W3:Y:S01]  /*2edc0*/  LDL.LU R26, [R1+0x680] ;  /* 0x00068000011a7983 */ /* 0x000ee20000300800 */
[----:B------:R-:W-:Y:S03]  /*2edd0*/  HMMA.16816.F32 R12, R20, R4, R12 ;  /* 0x00000004140c723c */ /* 0x000fe6000000180c */
[----:B------:R-:W2:-:S15]  /*2ede0*/  LDL.LU R5, [R1+0x298] ;  /* 0x0002980001057983 */ /* 0x000e9e0000300800 */
[----:B------:R-:W-:Y:S01]  /*2edf0*/  NOP ;  /* 0x0000000000007918 */ /* 0x000fe20000000000 */
[----:B------:R0:W-:Y:S04]  /*2ee00*/  STL.64 [R1+0x2c0], R12 ;  /* 0x0002c00c01007387 */ /* 0x0001e80000100a00 */
[----:B------:R1:W-:Y:S04]  /*2ee10*/  STL.64 [R1+0x2c8], R14 ;  /* 0x0002c80e01007387 */ /* 0x0003e80000100a00 */
[----:B0-----:R-:W3:Y:S04]  /*2ee20*/  LDL.LU R12, [R1+0x29c] ;  /* 0x00029c00010c7983 */ /* 0x001ee80000300800 */
[----:B------:R-:W5:Y:S04]  /*2ee30*/  LDL.LU R13, [R1+0x248] ;  /* 0x00024800010d7983 */ /* 0x000f680000300800 */
[----:B-1----:R-:W5:Y:S04]  /*2ee40*/  LDL.LU R14, [R1+0x24c] ;  /* 0x00024c00010e7983 */ /* 0x002f680000300800 */
[----:B------:R-:W5:Y:S04]  /*2ee50*/  LDL.LU R15, [R1+0x4d0] ;  /* 0x0004d000010f7983 */ /* 0x000f680000300800 */
[----:B------:R-:W0:Y:S02]  /*2ee60*/  SHFL.BFLY PT, R3, R2, 0x2, 0x1f ;  /* 0x0c401f0002037f89 */ /* 0x000e2400000e0000 */
[----:B0-----:R-:W-:-:S02]  /*2ee70*/  FADD R3, R2, R3 ;  /* 0x0000000302037221 */ /* 0x001fc40000000000 */
[----:B------:R-:W0:Y:S04]  /*2ee80*/  SHFL.BFLY PT, R2, R0, 0x1, 0x1f ;  /* 0x0c201f0000027f89 */ /* 0x000e2800000e0000 */
[----:B------:R-:W1:Y:S01]  /*2ee90*/  SHFL.BFLY PT, R6, R3, 0x1, 0x1f ;  /* 0x0c201f0003067f89 */ /* 0x000e6200000e0000 */
[----:B------:R-:W-:Y:S01]  /*2eea0*/  UIADD3 UR5, UPT, UPT, UR5, 0x80, URZ ;  /* 0x0000008005057890 */ /* 0x000fe2000fffe0ff */
[----:B0-----:R-:W-:Y:S01]  /*2eeb0*/  FADD R2, R0, R2 ;  /* 0x0000000200027221 */ /* 0x001fe20000000000 */
[----:B-1----:R-:W-:-:S04]  /*2eec0*/  FADD R3, R3, R6 ;  /* 0x0000000603037221 */ /* 0x002fc80000000000 */
[----:B----4-:R-:W-:Y:S01]  /*2eed0*/  FFMA R24, R25, R24, R3 ;  /* 0x0000001819187223 */ /* 0x010fe20000000003 */
[----:B------:R-:W-:Y:S02]  /*2eee0*/  UISETP.GE.AND UP0, UPT, UR5, UR12, UPT ;  /* 0x0000000c0500728c */ /* 0x000fe4000bf06270 */
[----:B------:R-:W-:Y:S01]  /*2eef0*/  ULEA UR4, UR9, UR4, 0x7 ;  /* 0x0000000409047291 */ /* 0x000fe2000f8e38ff */
[----:B--2---:R-:W-:Y:S02]  /*2ef00*/  F2FP.F16.E4M3.UNPACK_B R4, R5.H1 ;  /* 0x00000005ff04723e */ /* 0x004fe400030006ff */
[----:B---3--:R-:W-:-:S07]  /*2ef10*/  F2FP.F16.E4M3.UNPACK_B R5, R12.H1 ;  /* 0x0000000cff05723e */ /* 0x008fce00030006ff */
[----:B------:R-:W-:Y:S01]  /*2ef20*/  HMMA.16816.F32 R16, R20, R4, R16 ;  /* 0x000000041410723c */ /* 0x000fe20000001810 */
[----:B-----5:R-:W-:Y:S02]  /*2ef30*/  F2FP.F16.E4M3.UNPACK_B R4, R13.H1 ;  /* 0x0000000dff04723e */ /* 0x020fe400030006ff */
[----:B------:R-:W-:-:S07]  /*2ef40*/  F2FP.F16.E4M3.UNPACK_B R5, R14.H1 ;  /* 0x0000000eff05723e */ /* 0x000fce00030006ff */
[----:B------:R-:W-:Y:S01]  /*2ef50*/  HMMA.16816.F32 R8, R20, R4, R8 ;  /* 0x000000041408723c */ /* 0x000fe20000001808 */
[----:B------:R-:W-:Y:S01]  /*2ef60*/  FFMA R26, R15, R26, R2 ;  /* 0x0000001a0f1a7223 */ /* 0x000fe20000000002 */
[----:B------:R-:W-:-:S07]  /*2ef70*/  IMAD R28, R7, 0x80, R28 ;  /* 0x00000080071c7824 */ /* 0x000fce00078e021c */
[----:B------:R0:W-:Y:S04]  /*2ef80*/  STL.64 [R1+0x290], R16 ;  /* 0x0002901001007387 */ /* 0x0001e80000100a00 */
[----:B------:R0:W-:Y:S06]  /*2ef90*/  STL.64 [R1+0x298], R18 ;  /* 0x0002981201007387 */ /* 0x0001ec0000100a00 */
[----:B------:R0:W-:Y:S04]  /*2efa0*/  STL.64 [R1+0x540], R8 ;  /* 0x0005400801007387 */ /* 0x0001e80000100a00 */
[----:B------:R0:W-:Y:S04]  /*2efb0*/  STL.64 [R1+0x548], R10 ;  /* 0x0005480a01007387 */ /* 0x0001e80000100a00 */
[----:B------:R0:W-:Y:S04]  /*2efc0*/  STL [R1+0x680], R26 ;  /* 0x0006801a01007387 */ /* 0x0001e80000100800 */
[----:B------:R0:W-:Y:S04]  /*2efd0*/  STL [R1+0x258], R27 ;  /* 0x0002581b01007387 */ /* 0x0001e80000100800 */
[----:B------:R0:W-:Y:S04]  /*2efe0*/  STL [R1+0x684], R24 ;  /* 0x0006841801007387 */ /* 0x0001e80000100800 */
[----:B------:R0:W-:Y:S04]  /*2eff0*/  STL [R1+0x4c8], R28 ;  /* 0x0004c81c01007387 */ /* 0x0001e80000100800 */
[----:B------:R0:W-:Y:S01]  /*2f000*/  STL [R1+0x25c], R29 ;  /* 0x00025c1d01007387 */ /* 0x0001e20000100800 */
[----:B------:R-:W-:Y:S05]  /*2f010*/  BRA.U !UP0, `(.L_x_1) ;  /* 0xfffffd9908f87547 */ /* 0x000fea000b83ffff */
[----:B------:R-:W-:Y:S02]  /*2f020*/  IMAD.MOV.U32 R0, RZ, RZ, R29 ;  /* 0x000000ffff007224 */ /* 0x000fe400078e001d */
[----:B------:R-:W-:-:S03]  /*2f030*/  IMAD.MOV.U32 R2, RZ, RZ, R27 ;  /* 0x000000ffff027224 */ /* 0x000fc600078e001b */
[----:B------:R1:W-:Y:S04]  /*2f040*/  STL [R1+0x1c0], R0 ;  /* 0x0001c00001007387 */ /* 0x0003e80000100800 */
[----:B------:R1:W-:Y:S02]  /*2f050*/  STL [R1+0x1c4], R2 ;  /* 0x0001c40201007387 */ /* 0x0003e40000100800 */
.L_x_0:
[----:B0-----:R-:W2:Y:S04]  /*2f060*/  LDL.LU R8, [R1+0x684] ;  /* 0x0006840001087983 */ /* 0x001ea80000300800 */
[----:B-1----:R-:W3:Y:S01]  /*2f070*/  LDL.LU R2, [R1+0x680] ;  /* 0x0006800001027983 */ /* 0x002ee20000300800 */
[----:B------:R-:W-:Y:S01]  /*2f080*/  IMAD.MOV.U32 R6, RZ, RZ, 0x3dc6b27f ;  /* 0x3dc6b27fff067424 */ /* 0x000fe200078e00ff */
[----:B------:R-:W0:Y:S01]  /*2f090*/  S2UR UR5, SR_CgaCtaId ;  /* 0x00000000000579c3 */ /* 0x000e220000008800 */
[----:B------:R-:W-:-:S07]  /*2f0a0*/  UMOV UR4, 0x400 ;  /* 0x0000040000047882 */ /* 0x000fce0000000000 */
[----:B------:R-:W-:Y:S01]  /*2f0b0*/  BAR.SYNC.DEFER_BLOCKING 0x0 ;  /* 0x0000000000007b1d */ /* 0x000fe20000010000 */
[----:B--2---:R-:W-:Y:S02]  /*2f0c0*/  IMAD.MOV.U32 R29, RZ, RZ, R8 ;  /* 0x000000ffff1d7224 */ /* 0x004fe400078e0008 */
[C---:B---3--:R-:W-:Y:S01]  /*2f0d0*/  FMUL R0, R2.reuse, 8388608 ;  /* 0x4b00000002007820 */ /* 0x048fe20000400000 */
[----:B------:R-:W-:Y:S02]  /*2f0e0*/  FSETP.GEU.AND P1, PT, R2, 1.175494350822287508e-38, PT ;  /* 0x008000000200780b */ /* 0x000fe40003f2e000 */
[----:B------:R1:W-:Y:S01]  /*2f0f0*/  STL [R1+0x3c], R2 ;  /* 0x00003c0201007387 */ /* 0x0003e20000100800 */
[----:B------:R-:W-:Y:S02]  /*2f100*/  FSETP.GEU.AND P2, PT, R29, 1.175494350822287508e-38, PT ;  /* 0x008000001d00780b */ /* 0x000fe40003f4e000 */
[----:B------:R-:W-:Y:S02]  /*2f110*/  FSEL R0, R0, R2, !P1 ;  /* 0x0000000200007208 */ /* 0x000fe40004800000 */
[----:B------:R-:W-:-:S02]  /*2f120*/  FSEL R3, RZ, -23, P1 ;  /* 0xc1b80000ff037808 */ /* 0x000fc40000800000 */
[C---:B------:R-:W-:Y:S01]  /*2f130*/  ISETP.GE.U32.AND P1, PT, R0.reuse, 0x7f800000, PT ;  /* 0x7f8000000000780c */ /* 0x040fe20003f26070 */
[----:B-1----:R-:W-:-:S05]  /*2f140*/  VIADD R2, R0, 0xc0cafb0d ;  /* 0xc0cafb0d00027836 */ /* 0x002fca0000000000 */
[----:B------:R-:W-:-:S05]  /*2f150*/  LOP3.LUT R2, R2, 0xff800000, RZ, 0xc0, !PT ;  /* 0xff80000002027812 */ /* 0x000fca00078ec0ff */
[----:B------:R-:W-:Y:S01]  /*2f160*/  IMAD.IADD R4, R0, 0x1, -R2 ;  /* 0x0000000100047824 */ /* 0x000fe200078e0a02 */
[----:B------:R-:W-:-:S05]  /*2f170*/  I2FP.F32.S32 R2, R2 ;  /* 0x0000000200027245 */ /* 0x000fca0000201400 */
[----:B------:R-:W-:Y:S01]  /*2f180*/  FFMA.FTZ R5, R2, 1.1920928955078125e-07, R3 ;  /* 0x3400000002057823 */ /* 0x000fe20000010003 */
[----:B------:R-:W-:-:S04]  /*2f190*/  FADD R2, R4, -1 ;  /* 0xbf80000004027421 */ /* 0x000fc80000000000 */
[----:B------:R-:W-:-:S04]  /*2f1a0*/  FFMA.FTZ R3, R2, R6, -0.16845393180847167969 ;  /* 0xbe2c7f3002037423 */ /* 0x000fc80000010006 */
[----:B------:R-:W-:-:S04]  /*2f1b0*/  FFMA.FTZ R3, R2, R3, 0.1716887056827545166 ;  /* 0x3e2fcf2a02037423 */ /* 0x000fc80000010003 */
[----:B------:R-:W-:-:S04]  /*2f1c0*/  FFMA.FTZ R3, R2, R3, -0.17900948226451873779 ;  /* 0xbe374e4302037423 */ /* 0x000fc80000010003 */
[----:B------:R-:W-:-:S04]  /*2f1d0*/  FFMA.FTZ R3, R2, R3, 0.20512372255325317383 ;  /* 0x3e520bf402037423 */ /* 0x000fc80000010003 */
[----:B------:R-:W-:-:S04]  /*2f1e0*/  FFMA.FTZ R3, R2, R3, -0.24046532809734344482 ;  /* 0xbe763c8b02037423 */ /* 0x000fc80000010003 */
[----:B------:R-:W-:-:S04]  /*2f1f0*/  FFMA.FTZ R3, R2, R3, 0.28857114911079406738 ;  /* 0x3e93bf9902037423 */ /* 0x000fc80000010003 */
[----:B------:R-:W-:-:S04]  /*2f200*/  FFMA.FTZ R3, R2, R3, -0.36067417263984680176 ;  /* 0xbeb8aa4902037423 */ /* 0x000fc80000010003 */
[----:B------:R-:W-:-:S04]  /*2f210*/  FFMA.FTZ R3, R2, R3, 0.48089820146560668945 ;  /* 0x3ef6384a02037423 */ /* 0x000fc80000010003 */
[----:B------:R-:W-:-:S04]  /*2f220*/  FFMA.FTZ R3, R2, R3, -0.72134751081466674805 ;  /* 0xbf38aa3b02037423 */ /* 0x000fc80000010003 */
[----:B------:R-:W-:-:S04]  /*2f230*/  FMUL R3, R2, R3 ;  /* 0x0000000302037220 */ /* 0x000fc80000400000 */
[----:B------:R-:W-:-:S04]  /*2f240*/  FMUL R3, R2, R3 ;  /* 0x0000000302037220 */ /* 0x000fc80000400000 */
[----:B------:R-:W-:-:S04]  /*2f250*/  FFMA.FTZ R2, R2, 1.4426950216293334961, R3 ;  /* 0x3fb8aa3b02027823 */ /* 0x000fc80000010003 */
[----:B------:R-:W-:Y:S01]  /*2f260*/  FADD R7, R5, R2 ;  /* 0x0000000205077221 */ /* 0x000fe20000000000 */
[----:B------:R-:W-:-:S04]  /*2f270*/  @P1 IMAD.MOV.U32 R2, RZ, RZ, 0x7f800000 ;  /* 0x7f800000ff021424 */ /* 0x000fc800078e00ff */
[C---:B------:R-:W-:Y:S01]  /*2f280*/  @P1 FFMA.FTZ R7, R0.reuse, R2, +INF ;  /* 0x7f80000000071423 */ /* 0x040fe20000010002 */
[----:B------:R-:W-:Y:S01]  /*2f290*/  FSETP.NEU.AND P1, PT, R0, RZ, PT ;  /* 0x000000ff0000720b */ /* 0x000fe20003f2d000 */
[----:B------:R-:W-:Y:S01]  /*2f2a0*/  FMUL R0, R29, 8388608 ;  /* 0x4b0000001d007820 */ /* 0x000fe20000400000 */
[----:B------:R-:W-:Y:S02]  /*2f2b0*/  FSEL R2, RZ, -23, P2 ;  /* 0xc1b80000ff027808 */ /* 0x000fe40001000000 */
[----:B------:R-:W-:Y:S02]  /*2f2c0*/  STL [R1+0x1bc], R7 ;  /* 0x0001bc0701007387 */ /* 0x000fe40000100800 */
[----:B------:R-:W-:-:S05]  /*2f2d0*/  FSEL R3, R0, R29, !P2 ;  /* 0x0000001d00037208 */ /* 0x000fca0005000000 */
[----:B------:R-:W-:Y:S01]  /*2f2e0*/  VIADD R0, R3, 0xc0cafb0d ;  /* 0xc0cafb0d03007836 */ /* 0x000fe20000000000 */
[----:B------:R1:W-:Y:S04]  /*2f2f0*/  STL [R1+0xac], R3 ;  /* 0x0000ac0301007387 */ /* 0x0003e80000100800 */
[----:B------:R-:W-:-:S05]  /*2f300*/  LOP3.LUT R0, R0, 0xff800000, RZ, 0xc0, !PT ;  /* 0xff80000000007812 */ /* 0x000fca00078ec0ff */
[----:B-1----:R-:W-:Y:S01]  /*2f310*/  IMAD.IADD R3, R3, 0x1, -R0 ;  /* 0x0000000103037824 */ /* 0x002fe200078e0a00 */
        /* <DEDUP_REMOVED lines=15> */
[----:B------:R-:W-:Y:S02]  /*2f410*/  FADD R2, R4, R0 ;  /* 0x0000000004027221 */ /* 0x000fe40000000000 */
[----:B------:R-:W2:Y:S04]  /*2f420*/  LDL.LU R0, [R1+0x318] ;  /* 0x0003180001007983 */ /* 0x000ea80000300800 */
[----:B------:R1:W-:Y:S04]  /*2f430*/  STL [R1+0x1b8], R2 ;  /* 0x0001b80201007387 */ /* 0x0003e80000100800 */
[----:B-1----:R-:W3:Y:S04]  /*2f440*/  LDL.LU R2, [R1+0x31c] ;  /* 0x00031c0001027983 */ /* 0x002ee80000300800 */
[----:B--2---:R1:W-:Y:S04]  /*2f450*/  STL [R1+0x90], R0 ;  /* 0x0000900001007387 */ /* 0x0043e80000100800 */
[----:B-1----:R-:W2:Y:S04]  /*2f460*/  LDL.LU R0, [R1+0x368] ;  /* 0x0003680001007983 */ /* 0x002ea80000300800 */
[----:B---3--:R1:W-:Y:S04]  /*2f470*/  STL [R1+0x8c], R2 ;  /* 0x00008c0201007387 */ /* 0x0083e80000100800 */
        /* <DEDUP_REMOVED lines=47> */
[----:B---3--:R-:W-:Y:S04]  /*2f770*/  STL [R1+0x28], R2 ;  /* 0x0000280201007387 */ /* 0x008fe80000100800 */
[----:B------:R-:W3:Y:S04]  /*2f780*/  LDL.LU R9, [R1+0x58c] ;  /* 0x00058c0001097983 */ /* 0x000ee80000300800 */
[----:B--2---:R1:W-:Y:S04]  /*2f790*/  STL [R1+0x24], R0 ;  /* 0x0000240001007387 */ /* 0x0043e80000100800 */
[----:B---3--:R2:W-:Y:S04]  /*2f7a0*/  STL [R1+0xf5c], R9 ;  /* 0x000f5c0901007387 */ /* 0x0085e80000100800 */
[----:B------:R-:W3:Y:S04]  /*2f7b0*/  LDL.LU R28, [R1+0x598] ;  /* 0x00059800011c7983 */ /* 0x000ee80000300800 */
[----:B---3--:R3:W-:Y:S04]  /*2f7c0*/  STL [R1+0xf60], R28 ;  /* 0x000f601c01007387 */ /* 0x0087e80000100800 */
[----:B------:R-:W4:Y:S04]  /*2f7d0*/  LDL.LU R5, [R1+0x59c] ;  /* 0x00059c0001057983 */ /* 0x000f280000300800 */
[----:B----4-:R4:W-:Y:S04]  /*2f7e0*/  STL [R1+0xf64], R5 ;  /* 0x000f640501007387 */ /* 0x0109e80000100800 */
[----:B------:R-:W5:Y:S04]  /*2f7f0*/  LDL.LU R27, [R1+0x5a8] ;  /* 0x0005a800011b7983 */ /* 0x000f680000300800 */
[----:B-----5:R5:W-:Y:S04]  /*2f800*/  STL [R1+0xf68], R27 ;  /* 0x000f681b01007387 */ /* 0x020be80000100800 */
[----:B-1----:R-:W2:Y:S04]  /*2f810*/  LDL.LU R0, [R1+0x5ac] ;  /* 0x0005ac0001007983 */ /* 0x002ea80000300800 */
[----:B--2---:R1:W-:Y:S04]  /*2f820*/  STL [R1+0xf6c], R0 ;  /* 0x000f6c0001007387 */ /* 0x0043e80000100800 */
[----:B------:R-:W2:Y:S04]  /*2f830*/  LDL.LU R26, [R1+0x5f8] ;  /* 0x0005f800011a7983 */ /* 0x000ea80000300800 */
[----:B--2---:R-:W-:Y:S04]  /*2f840*/  STL [R1+0xf70], R26 ;  /* 0x000f701a01007387 */ /* 0x004fe80000100800 */
[----:B------:R-:W2:Y:S04]  /*2f850*/  LDL.LU R14, [R1+0x5fc] ;  /* 0x0005fc00010e7983 */ /* 0x000ea80000300800 */
[----:B--2---:R-:W-:Y:S04]  /*2f860*/  STL [R1+0xf74], R14 ;  /* 0x000f740e01007387 */ /* 0x004fe80000100800 */
[----:B------:R-:W2:Y:S04]  /*2f870*/  LDL.LU R25, [R1+0x5d8] ;  /* 0x0005d80001197983 */ /* 0x000ea80000300800 */
[----:B--2---:R-:W-:Y:S04]  /*2f880*/  STL [R1+0xf78], R25 ;  /* 0x000f781901007387 */ /* 0x004fe80000100800 */
[----:B------:R-:W2:Y:S04]  /*2f890*/  LDL.LU R8, [R1+0x5dc] ;  /* 0x0005dc0001087983 */ /* 0x000ea80000300800 */
[----:B--2---:R2:W-:Y:S04]  /*2f8a0*/  STL [R1+0xf7c], R8 ;  /* 0x000f7c0801007387 */ /* 0x0045e80000100800 */
        /* <DEDUP_REMOVED lines=16> */
[----:B------:R-:W2:Y:S01]  /*2f9b0*/  LDL.LU R16, [R1+0x268] ;  /* 0x0002680001107983 */ /* 0x000ea20000300800 */
[----:B------:R-:W-:-:S03]  /*2f9c0*/  FSETP.GT.AND P2, PT, |R29|, 8.50705917302346158658e+37, PT ;  /* 0x7e8000001d00780b */ /* 0x000fc60003f44200 */
[----:B------:R-:W2:Y:S04]  /*2f9d0*/  LDL.LU R2, [R1+0x26c] ;  /* 0x00026c0001027983 */ /* 0x000ea80000300800 */
[----:B------:R-:W2:Y:S04]  /*2f9e0*/  LDL.LU R15, [R1+0x2b8] ;  /* 0x0002b800010f7983 */ /* 0x000ea80000300800 */
[----:B------:R-:W2:Y:S04]  /*2f9f0*/  LDL.LU R9, [R1+0x2bc] ;  /* 0x0002bc0001097983 */ /* 0x000ea80000300800 */
[----:B---3--:R-:W3:Y:S04]  /*2fa00*/  LDL.LU R28, [R1+0x2d8] ;  /* 0x0002d800011c7983 */ /* 0x008ee80000300800 */
[----:B----4-:R-:W4:Y:S04]  /*2fa10*/  LDL.LU R5, [R1+0x2dc] ;  /* 0x0002dc0001057983 */ /* 0x010f280000300800 */
[----:B-----5:R-:W5:Y:S04]  /*2fa20*/  LDL.LU R27, [R1+0x2c8] ;  /* 0x0002c800011b7983 */ /* 0x020f680000300800 */
[----:B-1----:R-:W5:Y:S04]  /*2fa30*/  LDL.LU R0, [R1+0x2cc] ;  /* 0x0002cc0001007983 */ /* 0x002f680000300800 */
[----:B--2---:R-:W2:Y:S04]  /*2fa40*/  LDL.LU R8, [R1+0x54c] ;  /* 0x00054c0001087983 */ /* 0x004ea80000300800 */
[----:B------:R-:W5:Y:S04]  /*2fa50*/  LDL.LU R25, [R1+0x548] ;  /* 0x0005480001197983 */ /* 0x000f680000300800 */
[----:B------:R-:W5:Y:S04]  /*2fa60*/  LDL.LU R14, [R1+0x29c] ;  /* 0x00029c00010e7983 */ /* 0x000f680000300800 */
[----:B------:R-:W5:Y:S01]  /*2fa70*/  LDL.LU R26, [R1+0x298] ;  /* 0x00029800011a7983 */ /* 0x000f620000300800 */
[----:B------:R-:W-:-:S03]  /*2fa80*/  FSETP.GEU.AND P3, PT, |R29|, 1.175494350822287508e-38, PT ;  /* 0x008000001d00780b */ /* 0x000fc60003f6e200 */
[----:B------:R-:W-:Y:S01]  /*2fa90*/  STL [R1+0xf0c], R29 ;  /* 0x000f0c1d01007387 */ /* 0x000fe20000100800 */
[----:B------:R-:W-:Y:S01]  /*2faa0*/  @P2 FMUL R11, R11, 0.25 ;  /* 0x3e8000000b0b2820 */ /* 0x000fe20000400000 */
[----:B------:R-:W-:Y:S01]  /*2fab0*/  @P2 FMUL R17, R17, 0.25 ;  /* 0x3e80000011112820 */ /* 0x000fe20000400000 */
[----:B------:R-:W-:Y:S01]  /*2fac0*/  @P2 FMUL R10, R10, 0.25 ;  /* 0x3e8000000a0a2820 */ /* 0x000fe20000400000 */
[----:B------:R-:W-:Y:S01]  /*2fad0*/  @P2 FMUL R16, R16, 0.25 ;  /* 0x3e80000010102820 */ /* 0x000fe20000400000 */
[----:B------:R-:W-:Y:S01]  /*2fae0*/  @P2 FMUL R2, R2, 0.25 ;  /* 0x3e80000002022820 */ /* 0x000fe20000400000 */
[----:B------:R-:W-:Y:S01]  /*2faf0*/  @P2 FMUL R15, R15, 0.25 ;  /* 0x3e8000000f0f2820 */ /* 0x000fe20000400000 */
[----:B------:R-:W-:Y:S01]  /*2fb00*/  @P2 FMUL R9, R9, 0.25 ;  /* 0x3e80000009092820 */ /* 0x000fe20000400000 */
[----:B---3--:R-:W-:Y:S01]  /*2fb10*/  @P2 FMUL R28, R28, 0.25 ;  /* 0x3e8000001c1c2820 */ /* 0x008fe20000400000 */
[----:B----4-:R-:W-:Y:S01]  /*2fb20*/  @P2 FMUL R5, R5, 0.25 ;  /* 0x3e80000005052820 */ /* 0x010fe20000400000 */
[----:B--2---:R-:W-:Y:S01]  /*2fb30*/  @P2 FMUL R8, R8, 0.25 ;  /* 0x3e80000008082820 */ /* 0x004fe20000400000 */
[----:B-----5:R-:W-:-:S04]  /*2fb40*/  @P2 FMUL R25, R25, 0.25 ;  /* 0x3e80000019192820 */ /* 0x020fc80000400000 */
[----:B------:R1:W-:Y:S01]  /*2fb50*/  STL [R1+0x20], R8 ;  /* 0x0000200801007387 */ /* 0x0003e20000100800 */
[----:B------:R-:W-:Y:S01]  /*2fb60*/  @P2 FMUL R14, R14, 0.25 ;  /* 0x3e8000000e0e2820 */ /* 0x000fe20000400000 */
[----:B------:R-:W-:Y:S01]  /*2fb70*/  @P2 FMUL R0, R0, 0.25 ;  /* 0x3e80000000002820 */ /* 0x000fe20000400000 */
[----:B------:R-:W-:Y:S01]  /*2fb80*/  @P2 FMUL R26, R26, 0.25 ;  /* 0x3e8000001a1a2820 */ /* 0x000fe20000400000 */
[----:B-1----:R-:W2:Y:S01]  /*2fb90*/  LDL.LU R8, [R1+0xf7c] ;  /* 0x000f7c0001087983 */ /* 0x002ea20000300800 */
[----:B------:R-:W-:-:S03]  /*2fba0*/  @P2 FMUL R27, R27, 0.25 ;  /* 0x3e8000001b1b2820 */ /* 0x000fc60000400000 */
[----:B------:R1:W-:Y:S04]  /*2fbb0*/  STL [R1+0x1c], R25 ;  /* 0x00001c1901007387 */ /* 0x0003e80000100800 */
[----:B-1----:R-:W3:Y:S04]  /*2fbc0*/  LDL.LU R25, [R1+0xf78] ;  /* 0x000f780001197983 */ /* 0x002ee80000300800 */
[----:B------:R1:W-:Y:S04]  /*2fbd0*/  STL [R1+0x18], R14 ;  /* 0x0000180e01007387 */ /* 0x0003e80000100800 */
[----:B-1----:R-:W4:Y:S04]  /*2fbe0*/  LDL.LU R14, [R1+0xf74] ;  /* 0x000f7400010e7983 */ /* 0x002f280000300800 */
[----:B------:R1:W-:Y:S04]  /*2fbf0*/  STL [R1+0x14], R26 ;  /* 0x0000141a01007387 */ /* 0x0003e80000100800 */
[----:B-1----:R-:W5:Y:S04]  /*2fc00*/  LDL.LU R26, [R1+0xf70] ;  /* 0x000f7000011a7983 */ /* 0x002f680000300800 */
        /* <DEDUP_REMOVED lines=8> */
[----:B------:R1:W-:Y:S04]  /*2fc90*/  STL [R1], R9 ;  /* 0x0000000901007387 */ /* 0x0003e80000100800 */
[----:B-1----:R-:W5:Y:S04]  /*2fca0*/  LDL.LU R9, [R1+0xf5c] ;  /* 0x000f5c0001097983 */ /* 0x002f680000300800 */
[----:B------:R-:W5:Y:S04]  /*2fcb0*/  LDL R29, [R1+0x30] ;  /* 0x00003000011d7983 */ /* 0x000f680000100800 */
[----:B------:R1:W-:Y:S04]  /*2fcc0*/  STL [R1+0xeec], R15 ;  /* 0x000eec0f01007387 */ /* 0x0003e80000100800 */
[----:B-1----:R-:W5:Y:S04]  /*2fcd0*/  LDL R15, [R1+0x40] ;  /* 0x00004000010f7983 */ /* 0x002f680000100800 */
        /* <DEDUP_REMOVED lines=9> */
[----:B-1----:R-:W5:Y:S01]  /*2fd70*/  LDL R11, [R1+0x24] ;  /* 0x00002400010b7983 */ /* 0x002f620000100800 */
[----:B------:R-:W-:Y:S01]  /*2fd80*/  @P2 FMUL R18, R18, 0.25 ;  /* 0x3e80000012122820 */ /* 0x000fe20000400000 */
[----:B------:R-:W-:Y:S01]  /*2fd90*/  @P2 FMUL R3, R3, 0.25 ;  /* 0x3e80000003032820 */ /* 0x000fe20000400000 */
[----:B------:R-:W-:Y:S01]  /*2fda0*/  @P2 FMUL R19, R19, 0.25 ;  /* 0x3e80000013132820 */ /* 0x000fe20000400000 */
[----:B------:R-:W-:Y:S01]  /*2fdb0*/  @P2 FMUL R4, R4, 0.25 ;  /* 0x3e80000004042820 */ /* 0x000fe20000400000 */
[----:B------:R-:W-:Y:S01]  /*2fdc0*/  @P2 FMUL R20, R20, 0.25 ;  /* 0x3e80000014142820 */ /* 0x000fe20000400000 */
[----:B------:R-:W-:Y:S01]  /*2fdd0*/  STL [R1+0xf04], R18 ;  /* 0x000f041201007387 */ /* 0x000fe20000100800 */
        /* <DEDUP_REMOVED lines=9> */
[----:B------:R-:W-:-:S02]  /*2fe70*/  @P2 FMUL R24, R24, 0.25 ;  /* 0x3e80000018182820 */ /* 0x000fc40000400000 */
[----:B------:R-:W-:Y:S04]  /*2fe80*/  STL [R1+0xf14], R4 ;  /* 0x000f140401007387 */ /* 0x000fe80000100800 */
        /* <DEDUP_REMOVED lines=8> */
[----:B------:R-:W-:Y:S01]  /*2ff10*/  STL [R1+0xf38], R24 ;  /* 0x000f381801007387 */ /* 0x000fe20000100800 */
[----:B--2---:R-:W-:-:S05]  /*2ff20*/  @P2 FMUL R8, R8, 0.25 ;  /* 0x3e80000008082820 */ /* 0x004fca0000400000 */
[----:B------:R-:W-:Y:S01]  /*2ff30*/  STL [R1+0xf3c], R8 ;  /* 0x000f3c0801007387 */ /* 0x000fe20000100800 */
[----:B---3--:R-:W-:-:S05]  /*2ff40*/  @P2 FMUL R25, R25, 0.25 ;  /* 0x3e80000019192820 */ /* 0x008fca0000400000 */
[----:B------:R-:W-:Y:S01]  /*2ff50*/  STL [R1+0xf40], R25 ;  /* 0x000f401901007387 */ /* 0x000fe20000100800 */
[----:B----4-:R-:W-:-:S05]  /*2ff60*/  @P2 FMUL R14, R14, 0.25 ;  /* 0x3e8000000e0e2820 */ /* 0x010fca0000400000 */
[----:B------:R-:W-:Y:S01]  /*2ff70*/  STL [R1+0xf44], R14 ;  /* 0x000f440e01007387 */ /* 0x000fe20000100800 */
[----:B-----5:R-:W-:-:S05]  /*2ff80*/  @P2 FMUL R26, R26, 0.25 ;  /* 0x3e8000001a1a2820 */ /* 0x020fca0000400000 */
[----:B------:R-:W-:Y:S01]  /*2ff90*/  STL [R1+0xf48], R26 ;  /* 0x000f481a01007387 */ /* 0x000fe20000100800 */
[----:B------:R-:W-:-:S05]  /*2ffa0*/  @P2 FMUL R0, R0, 0.25 ;  /* 0x3e80000000002820 */ /* 0x000fca0000400000 */
[----:B------:R-:W-:Y:S01]  /*2ffb0*/  STL [R1+0xf4c], R0 ;  /* 0x000f4c0001007387 */ /* 0x000fe20000100800 */
[----:B------:R-:W-:-:S05]  /*2ffc0*/  @P2 FMUL R27, R27, 0.25 ;  /* 0x3e8000001b1b2820 */ /* 0x000fca0000400000 */
[----:B------:R-:W-:Y:S01]  /*2ffd0*/  STL [R1+0xf50], R27 ;  /* 0x000f501b01007387 */ /* 0x000fe20000100800 */
[----:B------:R-:W-:-:S05]  /*2ffe0*/  @P2 FMUL R5, R5, 0.25 ;  /* 0x3e80000005052820 */ /* 0x000fca0000400000 */
[----:B------:R-:W-:Y:S01]  /*2fff0*/  STL [R1+0xf54], R5 ;  /* 0x000f540501007387 */ /* 0x000fe20000100800 */
[----:B------:R-:W-:-:S05]  /*30000*/  @P2 FMUL R28, R28, 0.25 ;  /* 0x3e8000001c1c2820 */ /* 0x000fca0000400000 */
[----:B------:R1:W-:Y:S01]  /*30010*/  STL [R1+0xf58], R28 ;  /* 0x000f581c01007387 */ /* 0x0003e20000100800 */
[----:B------:R-:W-:Y:S01]  /*30020*/  @P2 FMUL R9, R9, 0.25 ;  /* 0x3e80000009092820 */ /* 0x000fe20000400000 */
[----:B------:R-:W-:Y:S01]  /*30030*/  @P2 FMUL R29, R29, 0.25 ;  /* 0x3e8000001d1d2820 */ /* 0x000fe20000400000 */
[----:B------:R-:W-:Y:S01]  /*30040*/  @P2 FMUL R10, R10, 0.25 ;  /* 0x3e8000000a0a2820 */ /* 0x000fe20000400000 */
[----:B------:R-:W-:Y:S01]  /*30050*/  @P2 FMUL R17, R17, 0.25 ;  /* 0x3e80000011112820 */ /* 0x000fe20000400000 */
[----:B------:R-:W-:-:S05]  /*30060*/  @P2 FMUL R11, R11, 0.25 ;  /* 0x3e8000000b0b2820 */ /* 0x000fca0000400000 */
[----:B------:R-:W-:Y:S04]  /*30070*/  @P2 STL [R1+0x24], R11 ;  /* 0x0000240b01002387 */ /* 0x000fe80000100800 */
[----:B-1----:R-:W2:Y:S04]  /*30080*/  LDL R28, [R1+0x44] ;  /* 0x00004400011c7983 */ /* 0x002ea80000100800 */
[----:B------:R-:W-:Y:S04]  /*30090*/  @P2 STL [R1+0x28], R17 ;  /* 0x0000281101002387 */ /* 0x000fe80000100800 */
[----:B------:R-:W3:Y:S04]  /*300a0*/  LDL R5, [R1+0x48] ;  /* 0x0000480001057983 */ /* 0x000ee80000100800 */
[----:B------:R-:W-:Y:S04]  /*300b0*/  @P2 STL [R1+0x2c], R10 ;  /* 0x00002c0a01002387 */ /* 0x000fe80000100800 */
[----:B------:R-:W4:Y:S04]  /*300c0*/  LDL R27, [R1+0x4c] ;  /* 0x00004c00011b7983 */ /* 0x000f280000100800 */
[----:B------:R1:W-:Y:S04]  /*300d0*/  @P2 STL [R1+0x30], R29 ;  /* 0x0000301d01002387 */ /* 0x0003e80000100800 */
        /* <DEDUP_REMOVED lines=16> */
[----:B-1----:R-:W5:Y:S01]  /*301e0*/  LDL R29, [R1+0x90] ;  /* 0x00009000011d7983 */ /* 0x002f620000100800 */
[----:B------:R-:W-:Y:S01]  /*301f0*/  @P2 FMUL R16, R16, 0.25 ;  /* 0x3e80000010102820 */ /* 0x000fe20000400000 */
[----:B------:R-:W-:Y:S01]  /*30200*/  @P2 FMUL R2, R2, 0.25 ;  /* 0x3e80000002022820 */ /* 0x000fe20000400000 */
[----:B------:R-:W-:Y:S01]  /*30210*/  @P2 FMUL R15, R15, 0.25 ;  /* 0x3e8000000f0f2820 */ /* 0x000fe20000400000 */
[----:B------:R-:W5:Y:S04]  /*30220*/  LDL R3, [R1+0x20] ;  /* 0x0000200001037983 */ /* 0x000f680000100800 */
[----:B------:R1:W-:Y:S04]  /*30230*/  @P2 STL [R1+0x34], R16 ;  /* 0x0000341001002387 */ /* 0x0003e80000100800 */
[----:B------:R-:W5:Y:S04]  /*30240*/  LDL R18, [R1+0x1c] ;  /* 0x00001c0001127983 */ /* 0x000f680000100800 */
[----:B------:R0:W-:Y:S04]  /*30250*/  @P2 STL [R1+0x38], R2 ;  /* 0x0000380201002387 */ /* 0x0001e80000100800 */
[----:B------:R-:W5:Y:S04]  /*30260*/  LDL R11, [R1+0x18] ;  /* 0x00001800010b7983 */ /* 0x000f680000100800 */
[----:B------:R0:W-:Y:S04]  /*30270*/  @P2 STL [R1+0x40], R15 ;  /* 0x0000400f01002387 */ /* 0x0001e80000100800 */
[----:B------:R-:W5:Y:S04]  /*30280*/  LDL R17, [R1+0x14] ;  /* 0x0000140001117983 */ /* 0x000f680000100800 */
[----:B------:R-:W5:Y:S04]  /*30290*/  LDL R10, [R1+0x10] ;  /* 0x00001000010a7983 */ /* 0x000f680000100800 */
[----:B-1----:R-:W5:Y:S04]  /*302a0*/  LDL R16, [R1+0xc] ;  /* 0x00000c0001107983 */ /* 0x002f680000100800 */
[----:B0-----:R-:W5:Y:S04]  /*302b0*/  LDL R2, [R1+0x8] ;  /* 0x0000080001027983 */ /* 0x001f680000100800 */
[----:B------:R-:W5:Y:S01]  /*302c0*/  LDL R15, [R1+0x4] ;  /* 0x00000400010f7983 */ /* 0x000f620000100800 */
[----:B--2---:R-:W-:-:S05]  /*302d0*/  @P2 FMUL R28, R28, 0.25 ;  /* 0x3e8000001c1c2820 */ /* 0x004fca0000400000 */
[----:B------:R0:W-:Y:S01]  /*302e0*/  @P2 STL [R1+0x44], R28 ;  /* 0x0000441c01002387 */ /* 0x0001e20000100800 */
[----:B---3--:R-:W-:-:S03]  /*302f0*/  @P2 FMUL R5, R5, 0.25 ;  /* 0x3e80000005052820 */ /* 0x008fc60000400000 */
[----:B0-----:R-:W2:Y:S01]  /*30300*/  LDL.LU R28, [R1+0xf58] ;  /* 0x000f5800011c7983 */ /* 0x001ea20000300800 */
[----:B----4-:R-:W-:-:S03]  /*30310*/  @P2 FMUL R27, R27, 0.25 ;  /* 0x3e8000001b1b2820 */ /* 0x010fc60000400000 */
[----:B------:R0:W-:Y:S01]  /*30320*/  @P2 STL [R1+0x48], R5 ;  /* 0x0000480501002387 */ /* 0x0001e20000100800 */
[----:B-----5:R-:W-:Y:S01]  /*30330*/  @P2 FMUL R0, R0, 0.25 ;  /* 0x3e80000000002820 */ /* 0x020fe20000400000 */
[----:B------:R-:W-:Y:S02]  /*30340*/  @P2 FMUL R26, R26, 0.25 ;  /* 0x3e8000001a1a2820 */ /* 0x000fe40000400000 */
[----:B0-----:R-:W3:Y:S01]  /*30350*/  LDL.LU R5, [R1+0xf54] ;  /* 0x000f540001057983 */ /* 0x001ee20000300800 */
[----:B------:R-:W-:-:S03]  /*30360*/  @P2 FMUL R14, R14, 0.25 ;  /* 0x3e8000000e0e2820 */ /* 0x000fc60000400000 */
[----:B------:R0:W-:Y:S01]  /*30370*/  @P2 STL [R1+0x4c], R27 ;  /* 0x00004c1b01002387 */ /* 0x0001e20000100800 */
[----:B------:R-:W-:-:S03]  /*30380*/  @P2 FMUL R25, R25, 0.25 ;  /* 0x3e80000019192820 */ /* 0x000fc60000400000 */
[----:B0-----:R-:W4:Y:S01]  /*30390*/  LDL.LU R27, [R1+0xf50] ;  /* 0x000f5000011b7983 */ /* 0x001f220000300800 */
[----:B------:R-:W-:-:S03]  /*303a0*/  @P2 FMUL R8, R8, 0.25 ;  /* 0x3e80000008082820 */ /* 0x000fc60000400000 */
[----:B------:R0:W-:Y:S01]  /*303b0*/  @P2 STL [R1+0x50], R0 ;  /* 0x0000500001002387 */ /* 0x0001e20000100800 */
[----:B------:R-:W-:Y:S01]  /*303c0*/  @P2 FMUL R24, R24, 0.25 ;  /* 0x3e80000018182820 */ /* 0x000fe20000400000 */
[----:B------:R-:W-:Y:S02]  /*303d0*/  @P2 FMUL R6, R6, 0.25 ;  /* 0x3e80000006062820 */ /* 0x000fe40000400000 */
[----:B0-----:R-:W5:Y:S04]  /*303e0*/  LDL.LU R0, [R1+0xf4c] ;  /* 0x000f4c0001007983 */ /* 0x001f680000300800 */
[----:B------:R0:W-:Y:S01]  /*303f0*/  @P2 STL [R1+0x54], R26 ;  /* 0x0000541a01002387 */ /* 0x0001e20000100800 */
[----:B------:R-:W-:Y:S01]  /*30400*/  @P2 FMUL R23, R23, 0.25 ;  /* 0x3e80000017172820 */ /* 0x000fe20000400000 */
[----:B------:R-:W-:-:S02]  /*30410*/  @P2 FMUL R13, R13, 0.25 ;  /* 0x3e8000000d0d2820 */ /* 0x000fc40000400000 */
[----:B0-----:R-:W2:Y:S04]  /*30420*/  LDL.LU R26, [R1+0xf48] ;  /* 0x000f4800011a7983 */ /* 0x001ea80000300800 */
[----:B------:R0:W-:Y:S01]  /*30430*/  @P2 STL [R1+0x58], R14 ;  /* 0x0000580e01002387 */ /* 0x0001e20000100800 */
[----:B------:R-:W-:-:S03]  /*30440*/  @P2 FMUL R22, R22, 0.25 ;  /* 0x3e80000016162820 */ /* 0x000fc60000400000 */
        /* <DEDUP_REMOVED lines=22> */
[----:B------:R0:W-:Y:S04]  /*305b0*/  @P2 STL [R1+0x78], R12 ;  /* 0x0000780c01002387 */ /* 0x0001e80000100800 */
        /* <DEDUP_REMOVED lines=12> */
[----:B0-----:R-:W2:Y:S01]  /*30680*/  LDL.LU R29, [R1+0xf0c] ;  /* 0x000f0c00011d7983 */ /* 0x001ea20000300800 */
[----:B------:R-:W-:Y:S01]  /*30690*/  @!P3 FMUL R3, R3, 16777216 ;  /* 0x4b8000000303b820 */ /* 0x000fe20000400000 */
[----:B------:R-:W-:Y:S01]  /*306a0*/  @!P3 FMUL R18, R18, 16777216 ;  /* 0x4b8000001212b820 */ /* 0x000fe20000400000 */
[----:B------:R-:W-:Y:S01]  /*306b0*/  @!P3 FMUL R11, R11, 16777216 ;  /* 0x4b8000000b0bb820 */ /* 0x000fe20000400000 */
[----:B------:R-:W-:Y:S01]  /*306c0*/  @!P3 FMUL R17, R17, 16777216 ;  /* 0x4b8000001111b820 */ /* 0x000fe20000400000 */
[----:B------:R-:W-:Y:S01]  /*306d0*/  @!P3 FMUL R10, R10, 16777216 ;  /* 0x4b8000000a0ab820 */ /* 0x000fe20000400000 */
[----:B------:R-:W-:Y:S01]  /*306e0*/  @!P3 FMUL R16, R16, 16777216 ;  /* 0x4b8000001010b820 */ /* 0x000fe20000400000 */
[----:B------:R-:W-:Y:S01]  /*306f0*/  @!P3 FMUL R2, R2, 16777216 ;  /* 0x4b8000000202b820 */ /* 0x000fe20000400000 */
[----:B------:R-:W-:Y:S01]  /*30700*/  @!P3 FMUL R15, R15, 16777216 ;  /* 0x4b8000000f0fb820 */ /* 0x000fe20000400000 */
[----:B--2---:R-:W-:-:S05]  /*30710*/  @P2 FMUL R29, R29, 0.25 ;  /* 0x3e8000001d1d2820 */ /* 0x004fca0000400000 */
[----:B------:R0:W-:Y:S04]  /*30720*/  STL [R1+0xee8], R29 ;  /* 0x000ee81d01007387 */ /* 0x0001e80000100800 */
[----:B0-----:R-:W2:Y:S04]  /*30730*/  LDL R29, [R1] ;  /* 0x00000000011d7983 */ /* 0x001ea80000100800 */
[----:B------:R0:W-:Y:S04]  /*30740*/  @!P3 STL [R1+0x20], R3 ;  /* 0x000020030100b387 */ /* 0x0001e80000100800 */
[----:B0-----:R-:W3:Y:S04]  /*30750*/  LDL.LU R3, [R1+0xf08] ;  /* 0x000f080001037983 */ /* 0x001ee80000300800 */
[----:B------:R0:W-:Y:S04]  /*30760*/  @!P3 STL [R1+0x1c], R18 ;  /* 0x00001c120100b387 */ /* 0x0001e80000100800 */
[----:B0-----:R-:W3:Y:S04]  /*30770*/  LDL.LU R18, [R1+0xf04] ;  /* 0x000f040001127983 */ /* 0x001ee80000300800 */
[----:B------:R0:W-:Y:S04]  /*30780*/  @!P3 STL [R1+0x18], R11 ;  /* 0x0000180b0100b387 */ /* 0x0001e80000100800 */
[----:B0-----:R-:W3:Y:S04]  /*30790*/  LDL.LU R11, [R1+0xf00] ;  /* 0x000f0000010b7983 */ /* 0x001ee80000300800 */
[----:B------:R0:W-:Y:S04]  /*307a0*/  @!P3 STL [R1+0x14], R17 ;  /* 0x000014110100b387 */ /* 0x0001e80000100800 */
[----:B0-----:R-:W4:Y:S04]  /*307b0*/  LDL.LU R17, [R1+0xefc] ;  /* 0x000efc0001117983 */ /* 0x001f280000300800 */
[----:B------:R0:W-:Y:S04]  /*307c0*/  @!P3 STL [R1+0x10], R10 ;  /* 0x0000100a0100b387 */ /* 0x0001e80000100800 */
[----:B0-----:R-:W5:Y:S04]  /*307d0*/  LDL.LU R10, [R1+0xef8] ;  /* 0x000ef800010a7983 */ /* 0x001f680000300800 */
[----:B------:R0:W-:Y:S04]  /*307e0*/  @!P3 STL [R1+0xc], R16 ;  /* 0x00000c100100b387 */ /* 0x0001e80000100800 */
[----:B0-----:R-:W5:Y:S04]  /*307f0*/  LDL.LU R16, [R1+0xef4] ;  /* 0x000ef40001107983 */ /* 0x001f680000300800 */
[----:B------:R0:W-:Y:S04]  /*30800*/  @!P3 STL [R1+0x8], R2 ;  /* 0x000008020100b387 */ /* 0x0001e80000100800 */
[----:B0-----:R-:W5:Y:S04]  /*30810*/  LDL.LU R2, [R1+0xef0] ;  /* 0x000ef00001027983 */ /* 0x001f680000300800 */
[----:B------:R0:W-:Y:S04]  /*30820*/  @!P3 STL [R1+0x4], R15 ;  /* 0x0000040f0100b387 */ /* 0x0001e80000100800 */
[----:B0-----:R-:W5:Y:S01]  /*30830*/  LDL.LU R15, [R1+0xeec] ;  /* 0x000eec00010f7983 */ /* 0x001f620000300800 */
[----:B--2---:R-:W-:-:S05]  /*30840*/  @!P3 FMUL R29, R29, 16777216 ;  /* 0x4b8000001d1db820 */ /* 0x004fca0000400000 */
[----:B------:R0:W-:Y:S04]  /*30850*/  @!P3 STL [R1], R29 ;  /* 0x0000001d0100b387 */ /* 0x0001e80000100800 */
[----:B0-----:R-:W2:Y:S01]  /*30860*/  LDL R29, [R1+0x34] ;  /* 0x00003400011d7983 */ /* 0x001ea20000100800 */
[----:B---3--:R-:W-:Y:S01]  /*30870*/  @!P3 FMUL R11, R11, 16777216 ;  /* 0x4b8000000b0bb820 */ /* 0x008fe20000400000 */
[----:B----4-:R-:W-:Y:S01]  /*30880*/  @!P3 FMUL R17, R17, 16777216 ;  /* 0x4b8000001111b820 */ /* 0x010fe20000400000 */
[----:B-----5:R-:W-:Y:S01]  /*30890*/  @!P3 FMUL R10, R10, 16777216 ;  /* 0x4b8000000a0ab820 */ /* 0x020fe20000400000 */
[----:B------:R-:W-:Y:S01]  /*308a0*/  @!P3 FMUL R16, R16, 16777216 ;  /* 0x4b8000001010b820 */ /* 0x000fe20000400000 */
[----:B------:R-:W-:Y:S01]  /*308b0*/  @!P3 FMUL R2, R2, 16777216 ;  /* 0x4b8000000202b820 */ /* 0x000fe20000400000 */
[----:B------:R-:W-:-:S05]  /*308c0*/  @!P3 FMUL R15, R15, 16777216 ;  /* 0x4b8000000f0fb820 */ /* 0x000fca0000400000 */
[----:B------:R0:W-:Y:S04]  /*308d0*/  STL [R1+0xe78], R15 ;  /* 0x000e780f01007387 */ /* 0x0001e80000100800 */
[----:B0-----:R-:W3:Y:S04]  /*308e0*/  LDL R15, [R1+0x40] ;  /* 0x00004000010f7983 */ /* 0x001ee80000100800 */
[----:B------:R0:W-:Y:S04]  /*308f0*/  STL [R1+0xe7c], R2 ;  /* 0x000e7c0201007387 */ /* 0x0001e80000100800 */
[----:B0-----:R-:W4:Y:S04]  /*30900*/  LDL R2, [R1+0x38] ;  /* 0x0000380001027983 */ /* 0x001f280000100800 */
[----:B------:R0:W-:Y:S04]  /*30910*/  STL [R1+0xe80], R16 ;  /* 0x000e801001007387 */ /* 0x0001e80000100800 */
[----:B0-----:R-:W5:Y:S04]  /*30920*/  LDL R16, [R1+0x30] ;  /* 0x0000300001107983 */ /* 0x001f680000100800 */
[----:B------:R0:W-:Y:S04]  /*30930*/  STL [R1+0xe84], R10 ;  /* 0x000e840a01007387 */ /* 0x0001e80000100800 */
[----:B0-----:R-:W5:Y:S04]  /*30940*/  LDL R10, [R1+0x2c] ;  /* 0x00002c00010a7983 */ /* 0x001f680000100800 */
[----:B------:R0:W-:Y:S04]  /*30950*/  STL [R1+0xe88], R17 ;  /* 0x000e881101007387 */ /* 0x0001e80000100800 */
[----:B0-----:R-:W5:Y:S04]  /*30960*/  LDL R17, [R1+0x28] ;  /* 0x0000280001117983 */ /* 0x001f680000100800 */
[----:B------:R0:W-:Y:S04]  /*30970*/  STL [R1+0xe8c], R11 ;  /* 0x000e8c0b01007387 */ /* 0x0001e80000100800 */
[----:B0-----:R-:W5:Y:S01]  /*30980*/  LDL R11, [R1+0x24] ;  /* 0x00002400010b7983 */ /* 0x001f620000100800 */
[----:B------:R-:W-:Y:S01]  /*30990*/  @!P3 FMUL R18, R18, 16777216 ;  /* 0x4b8000001212b820 */ /* 0x000fe20000400000 */
[----:B------:R-:W-:Y:S01]  /*309a0*/  @!P3 FMUL R3, R3, 16777216 ;  /* 0x4b8000000303b820 */ /* 0x000fe20000400000 */
[----:B------:R-:W-:Y:S01]  /*309b0*/  @!P3 FMUL R19, R19, 16777216 ;  /* 0x4b8000001313b820 */ /* 0x000fe20000400000 */
[----:B------:R-:W-:Y:S01]  /*309c0*/  @!P3 FMUL R4, R4, 16777216 ;  /* 0x4b8000000404b820 */ /* 0x000fe20000400000 */
[----:B------:R-:W-:Y:S01]  /*309d0*/  @!P3 FMUL R20, R20, 16777216 ;  /* 0x4b8000001414b820 */ /* 0x000fe20000400000 */
[----:B------:R-:W-:Y:S01]  /*309e0*/  STL [R1+0xe90], R18 ;  /* 0x000e901201007387 */ /* 0x000fe20000100800 */
        /* <DEDUP_REMOVED lines=21> */
[----:B------:R-:W-:-:S02]  /*30b40*/  @!P3 FMUL R9, R9, 16777216 ;  /* 0x4b8000000909b820 */ /* 0x000fc40000400000 */
        /* <DEDUP_REMOVED lines=16> */
[----:B--2---:R-:W-:Y:S01]  /*30c50*/  @!P3 FMUL R29, R29, 16777216 ;  /* 0x4b8000001d1db820 */ /* 0x004fe20000400000 */
[----:B---3--:R-:W-:Y:S01]  /*30c60*/  @!P3 FMUL R15, R15, 16777216 ;  /* 0x4b8000000f0fb820 */ /* 0x008fe20000400000 */
[----:B----4-:R-:W-:Y:S01]  /*30c70*/  @!P3 FMUL R2, R2, 16777216 ;  /* 0x4b8000000202b820 */ /* 0x010fe20000400000 */
[----:B-----5:R-:W-:Y:S01]  /*30c80*/  @!P3 FMUL R16, R16, 16777216 ;  /* 0x4b8000001010b820 */ /* 0x020fe20000400000 */
[----:B------:R-:W-:Y:S01]  /*30c90*/  @!P3 FMUL R10, R10, 16777216 ;  /* 0x4b8000000a0ab820 */ /* 0x000fe20000400000 */
[----:B------:R-:W-:Y:S01]  /*30ca0*/  @!P3 FMUL R17, R17, 16777216 ;  /* 0x4b8000001111b820 */ /* 0x000fe20000400000 */
[----:B------:R-:W-:-:S05]  /*30cb0*/  @!P3 FMUL R11, R11, 16777216 ;  /* 0x4b8000000b0bb820 */ /* 0x000fca0000400000 */
[----:B------:R-:W-:Y:S04]  /*30cc0*/  @!P3 STL [R1+0x24], R11 ;  /* 0x0000240b0100b387 */ /* 0x000fe80000100800 */
[----:B------:R-:W-:Y:S04]  /*30cd0*/  @!P3 STL [R1+0x28], R17 ;  /* 0x000028110100b387 */ /* 0x000fe80000100800 */
[----:B------:R0:W-:Y:S04]  /*30ce0*/  @!P3 STL [R1+0x34], R29 ;  /* 0x0000341d0100b387 */ /* 0x0001e80000100800 */
[----:B------:R1:W-:Y:S04]  /*30cf0*/  @!P3 STL [R1+0x2c], R10 ;  /* 0x00002c0a0100b387 */ /* 0x0003e80000100800 */
[----:B0-----:R-:W2:Y:S04]  /*30d00*/  LDL R29, [R1+0x44] ;  /* 0x00004400011d7983 */ /* 0x001ea80000100800 */
[----:B------:R0:W-:Y:S04]  /*30d10*/  @!P3 STL [R1+0x30], R16 ;  /* 0x000030100100b387 */ /* 0x0001e80000100800 */
[----:B------:R-:W3:Y:S04]  /*30d20*/  LDL R9, [R1+0x48] ;  /* 0x0000480001097983 */ /* 0x000ee80000100800 */
[----:B------:R-:W4:Y:S04]  /*30d30*/  LDL R28, [R1+0x4c] ;  /* 0x00004c00011c7983 */ /* 0x000f280000100800 */
[----:B------:R-:W5:Y:S04]  /*30d40*/  LDL R5, [R1+0x50] ;  /* 0x0000500001057983 */ /* 0x000f680000100800 */
[----:B------:R0:W-:Y:S04]  /*30d50*/  @!P3 STL [R1+0x38], R2 ;  /* 0x000038020100b387 */ /* 0x0001e80000100800 */
[----:B------:R-:W5:Y:S04]  /*30d60*/  LDL R27, [R1+0x54] ;  /* 0x00005400011b7983 */ /* 0x000f680000100800 */
[----:B------:R-:W5:Y:S04]  /*30d70*/  LDL R0, [R1+0x58] ;  /* 0x0000580001007983 */ /* 0x000f680000100800 */
[----:B------:R-:W5:Y:S04]  /*30d80*/  LDL R26, [R1+0x5c] ;  /* 0x00005c00011a7983 */ /* 0x000f680000100800 */
[----:B------:R0:W-:Y:S04]  /*30d90*/  @!P3 STL [R1+0x40], R15 ;  /* 0x0000400f0100b387 */ /* 0x0001e80000100800 */
        /* <DEDUP_REMOVED lines=13> */
[----:B------:R-:W5:Y:S04]  /*30e70*/  LDL.LU R19, [R1+0x20] ;  /* 0x0000200001137983 */ /* 0x000f680000300800 */
[----:B------:R-:W5:Y:S04]  /*30e80*/  LDL.LU R3, [R1+0x1c] ;  /* 0x00001c0001037983 */ /* 0x000f680000300800 */
[----:B------:R-:W5:Y:S04]  /*30e90*/  LDL.LU R18, [R1+0x18] ;  /* 0x0000180001127983 */ /* 0x000f680000300800 */
[----:B------:R-:W5:Y:S04]  /*30ea0*/  LDL.LU R11, [R1+0x14] ;  /* 0x00001400010b7983 */ /* 0x000f680000300800 */
[----:B------:R-:W5:Y:S04]  /*30eb0*/  LDL.LU R17, [R1+0x10] ;  /* 0x0000100001117983 */ /* 0x000f680000300800 */
[----:B-1----:R-:W5:Y:S04]  /*30ec0*/  LDL.LU R10, [R1+0xc] ;  /* 0x00000c00010a7983 */ /* 0x002f680000300800 */
[----:B0-----:R-:W5:Y:S04]  /*30ed0*/  LDL.LU R16, [R1+0x8] ;  /* 0x0000080001107983 */ /* 0x001f680000300800 */
[----:B------:R-:W5:Y:S04]  /*30ee0*/  LDL.LU R2, [R1+0x4] ;  /* 0x0000040001027983 */ /* 0x000f680000300800 */
[----:B------:R-:W5:Y:S01]  /*30ef0*/  LDL.LU R15, [R1] ;  /* 0x00000000010f7983 */ /* 0x000f620000300800 */
[----:B--2---:R-:W-:-:S05]  /*30f00*/  @!P3 FMUL R29, R29, 16777216 ;  /* 0x4b8000001d1db820 */ /* 0x004fca0000400000 */
[----:B------:R0:W-:Y:S04]  /*30f10*/  @!P3 STL [R1+0x44], R29 ;  /* 0x0000441d0100b387 */ /* 0x0001e80000100800 */
[----:B0-----:R-:W2:Y:S01]  /*30f20*/  LDL.LU R29, [R1+0xee8] ;  /* 0x000ee800011d7983 */ /* 0x001ea20000300800 */
[----:B---3--:R-:W-:Y:S01]  /*30f30*/  @!P3 FMUL R9, R9, 16777216 ;  /* 0x4b8000000909b820 */ /* 0x008fe20000400000 */
[----:B----4-:R-:W-:Y:S01]  /*30f40*/  @!P3 FMUL R28, R28, 16777216 ;  /* 0x4b8000001c1cb820 */ /* 0x010fe20000400000 */
[----:B-----5:R-:W-:-:S03]  /*30f50*/  @!P3 FMUL R5, R5, 16777216 ;  /* 0x4b8000000505b820 */ /* 0x020fc60000400000 */
[----:B------:R0:W-:Y:S01]  /*30f60*/  @!P3 STL [R1+0x48], R9 ;  /* 0x000048090100b387 */ /* 0x0001e20000100800 */
[----:B------:R-:W-:Y:S01]  /*30f70*/  @!P3 FMUL R27, R27, 16777216 ;  /* 0x4b8000001b1bb820 */ /* 0x000fe20000400000 */
[----:B------:R-:W-:Y:S02]  /*30f80*/  @!P3 FMUL R0, R0, 16777216 ;  /* 0x4b8000000000b820 */ /* 0x000fe40000400000 */
[----:B0-----:R-:W3:Y:S01]  /*30f90*/  LDL.LU R9, [R1+0xee4] ;  /* 0x000ee40001097983 */ /* 0x001ee20000300800 */
[----:B------:R-:W-:-:S03]  /*30fa0*/  @!P3 FMUL R26, R26, 16777216 ;  /* 0x4b8000001a1ab820 */ /* 0x000fc60000400000 */
[----:B------:R0:W-:Y:S01]  /*30fb0*/  @!P3 STL [R1+0x4c], R28 ;  /* 0x00004c1c0100b387 */ /* 0x0001e20000100800 */
[----:B------:R-:W-:-:S03]  /*30fc0*/  @!P3 FMUL R14, R14, 16777216 ;  /* 0x4b8000000e0eb820 */ /* 0x000fc60000400000 */
[----:B0-----:R-:W4:Y:S04]  /*30fd0*/  LDL.LU R28, [R1+0xee0] ;  /* 0x000ee000011c7983 */ /* 0x001f280000300800 */
[----:B------:R0:W-:Y:S01]  /*30fe0*/  @!P3 STL [R1+0x50], R5 ;  /* 0x000050050100b387 */ /* 0x0001e20000100800 */
[----:B------:R-:W-:Y:S01]  /*30ff0*/  @!P3 FMUL R25, R25, 16777216 ;  /* 0x4b8000001919b820 */ /* 0x000fe20000400000 */
[----:B------:R-:W-:Y:S02]  /*31000*/  @!P3 FMUL R8, R8, 16777216 ;  /* 0x4b8000000808b820 */ /* 0x000fe40000400000 */
[----:B0-----:R-:W5:Y:S04]  /*31010*/  LDL.LU R5, [R1+0xedc] ;  /* 0x000edc0001057983 */ /* 0x001f680000300800 */
[----:B------:R0:W-:Y:S01]  /*31020*/  @!P3 STL [R1+0x54], R27 ;  /* 0x0000541b0100b387 */ /* 0x0001e20000100800 */
[----:B------:R-:W-:Y:S01]  /*31030*/  @!P3 FMUL R24, R24, 16777216 ;  /* 0x4b8000001818b820 */ /* 0x000fe20000400000 */
[----:B------:R-:W-:-:S02]  /*31040*/  @!P3 FMUL R6, R6, 16777216 ;  /* 0x4b8000000606b820 */ /* 0x000fc40000400000 */
[----:B0-----:R-:W3:Y:S04]  /*31050*/  LDL.LU R27, [R1+0xed8] ;  /* 0x000ed800011b7983 */ /* 0x001ee80000300800 */
[----:B------:R0:W-:Y:S01]  /*31060*/  @!P3 STL [R1+0x58], R0 ;  /* 0x000058000100b387 */ /* 0x0001e20000100800 */
[----:B------:R-:W-:-:S03]  /*31070*/  @!P3 FMUL R23, R23, 16777216 ;  /* 0x4b8000001717b820 */ /* 0x000fc60000400000 */
        /* <DEDUP_REMOVED lines=18> */
[----:B0-----:R-:W4:Y:S04]  /*311a0*/  LDL.LU R6, [R1+0xebc] ;  /* 0x000ebc0001067983 */ /* 0x001f280000300800 */
[----:B------:R0:W-:Y:S01]  /*311b0*/  @!P3 STL [R1+0x74], R23 ;  /* 0x000074170100b387 */ /* 0x0001e20000100800 */
[----:B------:R-:W-:-:S03]  /*311c0*/  @!P3 FMUL R4, R4, 16777216 ;  /* 0x4b8000000404b820 */ /* 0x000fc60000400000 */
[----:B0-----:R-:W4:Y:S04]  /*311d0*/  LDL.LU R23, [R1+0xeb8] ;  /* 0x000eb80001177983 */ /* 0x001f280000300800 */
[----:B------:R0:W-:Y:S04]  /*311e0*/  @!P3 STL [R1+0x78], R13 ;  /* 0x0000780d0100b387 */ /* 0x0001e80000100800 */
        /* <DEDUP_REMOVED lines=12> */
[----:B0-----:R-:W4:Y:S01]  /*312b0*/  LDL.LU R4, [R1+0xe9c] ;  /* 0x000e9c0001047983 */ /* 0x001f220000300800 */
[----:B--2---:R-:W-:-:S06]  /*312c0*/  @!P3 FMUL R29, R29, 16777216 ;  /* 0x4b8000001d1db820 */ /* 0x004fcc0000400000 */
[----:B------:R-:W0:Y:S02]  /*312d0*/  MUFU.RCP R29, R29 ;  /* 0x0000001d001d7308 */ /* 0x000e240000001000 */
[C---:B0-----:R-:W-:Y:S01]  /*312e0*/  FMUL R19, R29.reuse, R19 ;  /* 0x000000131d137220 */ /* 0x041fe20000400000 */
[C---:B------:R-:W-:Y:S01]  /*312f0*/  FMUL R3, R29.reuse, R3 ;  /* 0x000000031d037220 */ /* 0x040fe20000400000 */
[C---:B------:R-:W-:Y:S01]  /*31300*/  FMUL R18, R29.reuse, R18 ;  /* 0x000000121d127220 */ /* 0x040fe20000400000 */
[C---:B------:R-:W-:Y:S02]  /*31310*/  FMUL R11, R29.reuse, R11 ;  /* 0x0000000b1d0b7220 */ /* 0x040fe40000400000 */
[----:B------:R0:W-:Y:S01]  /*31320*/  STL [R1+0x1a4], R19 ;  /* 0x0001a41301007387 */ /* 0x0001e20000100800 */
[C---:B------:R-:W-:Y:S01]  /*31330*/  FMUL R17, R29.reuse, R17 ;  /* 0x000000111d117220 */ /* 0x040fe20000400000 */
[C---:B------:R-:W-:Y:S01]  /*31340*/  FMUL R10, R29.reuse, R10 ;  /* 0x0000000a1d0a7220 */ /* 0x040fe20000400000 */
[C---:B------:R-:W-:Y:S01]  /*31350*/  FMUL R16, R29.reuse, R16 ;  /* 0x000000101d107220 */ /* 0x040fe20000400000 */
[----:B0-----:R-:W2:Y:S04]  /*31360*/  LDL.LU R19, [R1+0xe98] ;  /* 0x000e980001137983 */ /* 0x001ea80000300800 */
[----:B------:R0:W-:Y:S01]  /*31370*/  STL [R1+0x1a0], R3 ;  /* 0x0001a00301007387 */ /* 0x0001e20000100800 */
[C---:B------:R-:W-:Y:S01]  /*31380*/  FMUL R2, R29.reuse, R2 ;  /* 0x000000021d027220 */ /* 0x040fe20000400000 */
[----:B------:R-:W-:-:S02]  /*31390*/  FMUL R15, R29, R15 ;  /* 0x0000000f1d0f7220 */ /* 0x000fc40000400000 */
[----:B0-----:R-:W2:Y:S04]  /*313a0*/  LDL.LU R3, [R1+0xe94] ;  /* 0x000e940001037983 */ /* 0x001ea80000300800 */
[----:B------:R0:W-:Y:S04]  /*313b0*/  STL [R1+0x19c], R18 ;  /* 0x00019c1201007387 */ /* 0x0001e80000100800 */
        /* <DEDUP_REMOVED lines=12> */
[----:B0-----:R-:W2:Y:S01]  /*31480*/  LDL.LU R15, [R1+0xe78] ;  /* 0x000e7800010f7983 */ /* 0x001ea20000300800 */
[C---:B---3--:R-:W-:Y:S01]  /*31490*/  FMUL R27, R29.reuse, R27 ;  /* 0x0000001b1d1b7220 */ /* 0x048fe20000400000 */
[C---:B-----5:R-:W-:Y:S01]  /*314a0*/  FMUL R5, R29.reuse, R5 ;  /* 0x000000051d057220 */ /* 0x060fe20000400000 */
[C---:B----4-:R-:W-:Y:S01]  /*314b0*/  FMUL R28, R29.reuse, R28 ;  /* 0x0000001c1d1c7220 */ /* 0x050fe20000400000 */
[C---:B------:R-:W-:Y:S01]  /*314c0*/  FMUL R4, R29.reuse, R4 ;  /* 0x000000041d047220 */ /* 0x040fe20000400000 */
[C---:B--2---:R-:W-:Y:S01]  /*314d0*/  FMUL R3, R29.reuse, R3 ;  /* 0x000000031d037220 */ /* 0x044fe20000400000 */
[C---:B------:R-:W-:Y:S01]  /*314e0*/  FMUL R10, R29.reuse, R10 ;  /* 0x0000000a1d0a7220 */ /* 0x040fe20000400000 */
[----:B------:R-:W-:-:S05]  /*314f0*/  FMUL R15, R29, R15 ;  /* 0x0000000f1d0f7220 */ /* 0x000fca0000400000 */
[----:B------:R0:W-:Y:S02]  /*31500*/  STL [R1+0x180], R15 ;  /* 0x0001800f01007387 */ /* 0x0001e40000100800 */
[C---:B0-----:R-:W-:Y:S01]  /*31510*/  FMUL R15, R29.reuse, R2 ;  /* 0x000000021d0f7220 */ /* 0x041fe20000400000 */
[----:B------:R-:W-:-:S04]  /*31520*/  FMUL R2, R29, R16 ;  /* 0x000000101d027220 */ /* 0x000fc80000400000 */
[----:B------:R0:W-:Y:S04]  /*31530*/  STL [R1+0x17c], R15 ;  /* 0x00017c0f01007387 */ /* 0x0001e80000100800 */
[----:B------:R1:W-:Y:S01]  /*31540*/  STL [R1+0x178], R2 ;  /* 0x0001780201007387 */ /* 0x0003e20000100800 */
[----:B0-----:R-:W-:-:S03]  /*31550*/  FMUL R15, R29, R17 ;  /* 0x000000111d0f7220 */ /* 0x001fc60000400000 */
[----:B------:R0:W-:Y:S01]  /*31560*/  STL [R1+0x174], R10 ;  /* 0x0001740a01007387 */ /* 0x0001e20000100800 */
[----:B-1----:R-:W-:-:S03]  /*31570*/  FMUL R2, R29, R11 ;  /* 0x0000000b1d027220 */ /* 0x002fc60000400000 */
[----:B------:R-:W-:Y:S04]  /*31580*/  STL [R1+0x170], R15 ;  /* 0x0001700f01007387 */ /* 0x000fe80000100800 */
[----:B------:R1:W-:Y:S01]  /*31590*/  STL [R1+0x16c], R2 ;  /* 0x00016c0201007387 */ /* 0x0003e20000100800 */
[----:B0-----:R-:W-:-:S05]  /*315a0*/  FMUL R10, R29, R18 ;  /* 0x000000121d0a7220 */ /* 0x001fca0000400000 */
[----:B------:R-:W-:Y:S01]  /*315b0*/  STL [R1+0x168], R10 ;  /* 0x0001680a01007387 */ /* 0x000fe20000100800 */
[----:B-1----:R-:W-:-:S03]  /*315c0*/  FMUL R2, R29, R19 ;  /* 0x000000131d027220 */ /* 0x002fc60000400000 */
[----:B------:R0:W-:Y:S04]  /*315d0*/  STL [R1+0x164], R3 ;  /* 0x0001640301007387 */ /* 0x0001e80000100800 */
[----:B------:R1:W-:Y:S01]  /*315e0*/  STL [R1+0x160], R2 ;  /* 0x0001600201007387 */ /* 0x0003e20000100800 */
[----:B0-----:R-:W-:-:S03]  /*315f0*/  FMUL R3, R29, R20 ;  /* 0x000000141d037220 */ /* 0x001fc60000400000 */
[----:B------:R0:W-:Y:S01]  /*31600*/  STL [R1+0x15c], R4 ;  /* 0x00015c0401007387 */ /* 0x0001e20000100800 */
[----:B-1----:R-:W-:-:S03]  /*31610*/  FMUL R2, R29, R7 ;  /* 0x000000071d027220 */ /* 0x002fc60000400000 */
        /* <DEDUP_REMOVED lines=24> */
[----:B------:R-:W2:Y:S04]  /*317a0*/  LDL.LU R0, [R1+0x30] ;  /* 0x0000300001007983 */ /* 0x000ea80000300800 */
[----:B------:R1:W-:Y:S04]  /*317b0*/  STL [R1+0x128], R3 ;  /* 0x0001280301007387 */ /* 0x0003e80000100800 */
[----:B------:R-:W3:Y:S04]  /*317c0*/  LDL.LU R26, [R1+0x34] ;  /* 0x00003400011a7983 */ /* 0x000ee80000300800 */
[----:B------:R4:W-:Y:S04]  /*317d0*/  STL [R1+0x124], R2 ;  /* 0x0001240201007387 */ /* 0x0009e80000100800 */
[----:B------:R-:W5:Y:S04]  /*317e0*/  LDL.LU R14, [R1+0x38] ;  /* 0x00003800010e7983 */ /* 0x000f680000300800 */
[----:B------:R-:W2:Y:S04]  /*317f0*/  LDL.LU R25, [R1+0x40] ;  /* 0x0000400001197983 */ /* 0x000ea80000300800 */
[----:B------:R-:W2:Y:S04]  /*31800*/  LDL.LU R8, [R1+0x44] ;  /* 0x0000440001087983 */ /* 0x000ea80000300800 */
        /* <DEDUP_REMOVED lines=9> */
[----:B0-----:R-:W3:Y:S04]  /*318a0*/  LDL.LU R4, [R1+0x6c] ;  /* 0x00006c0001047983 */ /* 0x001ee80000300800 */
[----:B------:R-:W3:Y:S04]  /*318b0*/  LDL.LU R19, [R1+0x70] ;  /* 0x0000700001137983 */ /* 0x000ee80000300800 */
[----:B-1----:R-:W3:Y:S04]  /*318c0*/  LDL.LU R3, [R1+0x74] ;  /* 0x0000740001037983 */ /* 0x002ee80000300800 */
[----:B------:R-:W3:Y:S04]  /*318d0*/  LDL.LU R18, [R1+0x78] ;  /* 0x0000780001127983 */ /* 0x000ee80000300800 */
[----:B------:R-:W3:Y:S04]  /*318e0*/  LDL.LU R11, [R1+0x7c] ;  /* 0x00007c00010b7983 */ /* 0x000ee80000300800 */
[----:B------:R-:W3:Y:S04]  /*318f0*/  LDL.LU R17, [R1+0x80] ;  /* 0x0000800001117983 */ /* 0x000ee80000300800 */
[----:B------:R-:W3:Y:S04]  /*31900*/  LDL.LU R10, [R1+0x84] ;  /* 0x00008400010a7983 */ /* 0x000ee80000300800 */
[----:B------:R-:W3:Y:S04]  /*31910*/  LDL.LU R16, [R1+0x88] ;  /* 0x0000880001107983 */ /* 0x000ee80000300800 */
[----:B----4-:R-:W4:Y:S04]  /*31920*/  LDL.LU R2, [R1+0x8c] ;  /* 0x00008c0001027983 */ /* 0x010f280000300800 */
[----:B------:R-:W3:Y:S04]  /*31930*/  LDL.LU R15, [R1+0x90] ;  /* 0x00009000010f7983 */ /* 0x000ee80000300800 */
[----:B------:R0:W-:Y:S04]  /*31940*/  STL [R1+0x120], R27 ;  /* 0x0001201b01007387 */ /* 0x0001e80000100800 */
[----:B0-----:R-:W3:Y:S04]  /*31950*/  LDL.LU R27, [R1+0x2c] ;  /* 0x00002c00011b7983 */ /* 0x001ee80000300800 */
[----:B------:R0:W-:Y:S04]  /*31960*/  STL [R1+0x11c], R5 ;  /* 0x00011c0501007387 */ /* 0x0001e80000100800 */
[----:B0-----:R-:W4:Y:S04]  /*31970*/  LDL.LU R5, [R1+0x28] ;  /* 0x0000280001057983 */ /* 0x001f280000300800 */
[----:B------:R0:W-:Y:S04]  /*31980*/  STL [R1+0x118], R28 ;  /* 0x0001181c01007387 */ /* 0x0001e80000100800 */
[----:B0-----:R-:W5:Y:S01]  /*31990*/  LDL.LU R28, [R1+0x24] ;  /* 0x00002400011c7983 */ /* 0x001f620000300800 */
[----:B------:R-:W-:-:S05]  /*319a0*/  FMUL R9, R29, R9 ;  /* 0x000000091d097220 */ /* 0x000fca0000400000 */
[----:B------:R4:W-:Y:S01]  /*319b0*/  STL [R1+0x114], R9 ;  /* 0x0001140901007387 */ /* 0x0009e20000100800 */
[C---:B--2---:R-:W-:Y:S01]  /*319c0*/  FMUL R8, R29.reuse, R8 ;  /* 0x000000081d087220 */ /* 0x044fe20000400000 */
[C---:B---3--:R-:W-:Y:S01]  /*319d0*/  FMUL R27, R29.reuse, R27 ;  /* 0x0000001b1d1b7220 */ /* 0x048fe20000400000 */
[C---:B----4-:R-:W-:Y:S01]  /*319e0*/  FMUL R9, R29.reuse, R5 ;  /* 0x000000051d097220 */ /* 0x050fe20000400000 */
[C---:B------:R-:W-:Y:S01]  /*319f0*/  FMUL R5, R29.reuse, R0 ;  /* 0x000000001d057220 */ /* 0x040fe20000400000 */
[C---:B-----5:R-:W-:Y:S01]  /*31a00*/  FMUL R0, R29.reuse, R14 ;  /* 0x0000000e1d007220 */ /* 0x060fe20000400000 */
[----:B------:R-:W-:-:S05]  /*31a10*/  FMUL R28, R29, R28 ;  /* 0x0000001c1d1c7220 */ /* 0x000fca0000400000 */
[----:B------:R-:W-:Y:S04]  /*31a20*/  STL [R1+0x110], R28 ;  /* 0x0001101c01007387 */ /* 0x000fe80000100800 */
[----:B------:R0:W-:Y:S04]  /*31a30*/  STL [R1+0x10c], R9 ;  /* 0x00010c0901007387 */ /* 0x0001e80000100800 */
[----:B------:R-:W-:Y:S01]  /*31a40*/  STL [R1+0x108], R27 ;  /* 0x0001081b01007387 */ /* 0x000fe20000100800 */
[----:B0-----:R-:W-:-:S03]  /*31a50*/  FMUL R9, R29, R26 ;  /* 0x0000001a1d097220 */ /* 0x001fc60000400000 */
[----:B------:R0:W-:Y:S04]  /*31a60*/  STL [R1+0x104], R5 ;  /* 0x0001040501007387 */ /* 0x0001e80000100800 */
[----:B------:R-:W-:Y:S04]  /*31a70*/  STL [R1+0x100], R9 ;  /* 0x0001000901007387 */ /* 0x000fe80000100800 */
[----:B------:R1:W-:Y:S01]  /*31a80*/  STL [R1+0xfc], R0 ;  /* 0x0000fc0001007387 */ /* 0x0003e20000100800 */
[----:B0-----:R-:W-:-:S05]  /*31a90*/  FMUL R5, R29, R25 ;  /* 0x000000191d057220 */ /* 0x001fca0000400000 */
[----:B------:R0:W-:Y:S01]  /*31aa0*/  STL [R1+0xf8], R5 ;  /* 0x0000f80501007387 */ /* 0x0001e20000100800 */
[----:B-1----:R-:W-:-:S03]  /*31ab0*/  FMUL R0, R29, R24 ;  /* 0x000000181d007220 */ /* 0x002fc60000400000 */
[----:B------:R-:W-:Y:S04]  /*31ac0*/  STL [R1+0xf4], R8 ;  /* 0x0000f40801007387 */ /* 0x000fe80000100800 */
[----:B------:R1:W-:Y:S01]  /*31ad0*/  STL [R1+0xf0], R0 ;  /* 0x0000f00001007387 */ /* 0x0003e20000100800 */
[C---:B0-----:R-:W-:Y:S01]  /*31ae0*/  FMUL R5, R29.reuse, R6 ;  /* 0x000000061d057220 */ /* 0x041fe20000400000 */
[----:B------:R-:W-:-:S04]  /*31af0*/  FMUL R6, R29, R23 ;  /* 0x000000171d067220 */ /* 0x000fc80000400000 */
[----:B------:R0:W-:Y:S01]  /*31b00*/  STL [R1+0xec], R5 ;  /* 0x0000ec0501007387 */ /* 0x0001e20000100800 */
[----:B-1----:R-:W-:-:S03]  /*31b10*/  FMUL R0, R29, R13 ;  /* 0x0000000d1d007220 */ /* 0x002fc60000400000 */
[----:B------:R1:W-:Y:S04]  /*31b20*/  STL [R1+0xe8], R6 ;  /* 0x0000e80601007387 */ /* 0x0003e80000100800 */
[----:B------:R2:W-:Y:S01]  /*31b30*/  STL [R1+0xe4], R0 ;  /* 0x0000e40001007387 */ /* 0x0005e20000100800 */
[C---:B0-----:R-:W-:Y:S01]  /*31b40*/  FMUL R5, R29.reuse, R22 ;  /* 0x000000161d057220 */ /* 0x041fe20000400000 */
[----:B-1----:R-:W-:-:S04]  /*31b50*/  FMUL R6, R29, R12 ;  /* 0x0000000c1d067220 */ /* 0x002fc80000400000 */
[----:B------:R0:W-:Y:S01]  /*31b60*/  STL [R1+0xe0], R5 ;  /* 0x0000e00501007387 */ /* 0x0001e20000100800 */
[----:B--2---:R-:W-:-:S03]  /*31b70*/  FMUL R0, R29, R21 ;  /* 0x000000151d007220 */ /* 0x004fc60000400000 */
[----:B------:R1:W-:Y:S04]  /*31b80*/  STL [R1+0xdc], R6 ;  /* 0x0000dc0601007387 */ /* 0x0003e80000100800 */
[----:B------:R2:W-:Y:S01]  /*31b90*/  STL [R1+0xd8], R0 ;  /* 0x0000d80001007387 */ /* 0x0005e20000100800 */
[C---:B0-----:R-:W-:Y:S01]  /*31ba0*/  FMUL R5, R29.reuse, R7 ;  /* 0x000000071d057220 */ /* 0x041fe20000400000 */
[----:B-1----:R-:W-:-:S04]  /*31bb0*/  FMUL R6, R29, R20 ;  /* 0x000000141d067220 */ /* 0x002fc80000400000 */
[----:B------:R0:W-:Y:S01]  /*31bc0*/  STL [R1+0xd4], R5 ;  /* 0x0000d40501007387 */ /* 0x0001e20000100800 */
[----:B--2---:R-:W-:-:S03]  /*31bd0*/  FMUL R0, R29, R4 ;  /* 0x000000041d007220 */ /* 0x004fc60000400000 */
[----:B------:R-:W-:Y:S01]  /*31be0*/  STL [R1+0xd0], R6 ;  /* 0x0000d00601007387 */ /* 0x000fe20000100800 */
[C---:B------:R-:W-:Y:S01]  /*31bf0*/  FMUL R4, R29.reuse, R3 ;  /* 0x000000031d047220 */ /* 0x040fe20000400000 */
[C---:B------:R-:W-:Y:S02]  /*31c00*/  FMUL R3, R29.reuse, R11 ;  /* 0x0000000b1d037220 */ /* 0x040fe40000400000 */
[----:B------:R1:W-:Y:S01]  /*31c10*/  STL [R1+0xcc], R0 ;  /* 0x0000cc0001007387 */ /* 0x0003e20000100800 */
[----:B0-----:R-:W-:-:S05]  /*31c20*/  FMUL R5, R29, R19 ;  /* 0x000000131d057220 */ /* 0x001fca0000400000 */
[----:B------:R-:W-:Y:S01]  /*31c30*/  STL [R1+0xc8], R5 ;  /* 0x0000c80501007387 */ /* 0x000fe20000100800 */
[----:B-1----:R-:W-:-:S03]  /*31c40*/  FMUL R0, R29, R18 ;  /* 0x000000121d007220 */ /* 0x002fc60000400000 */
[----:B------:R0:W-:Y:S04]  /*31c50*/  STL [R1+0xc4], R4 ;  /* 0x0000c40401007387 */ /* 0x0001e80000100800 */
[----:B------:R1:W-:Y:S04]  /*31c60*/  STL [R1+0xc0], R0 ;  /* 0x0000c00001007387 */ /* 0x0003e80000100800 */
[----:B------:R2:W-:Y:S01]  /*31c70*/  STL [R1+0xbc], R3 ;  /* 0x0000bc0301007387 */ /* 0x0005e20000100800 */
[C---:B0-----:R-:W-:Y:S01]  /*31c80*/  FMUL R4, R29.reuse, R17 ;  /* 0x000000111d047220 */ /* 0x041fe20000400000 */
[----:B-1----:R-:W-:-:S04]  /*31c90*/  FMUL R0, R29, R10 ;  /* 0x0000000a1d007220 */ /* 0x002fc80000400000 */
[----:B------:R-:W-:Y:S01]  /*31ca0*/  STL [R1+0xb8], R4 ;  /* 0x0000b80401007387 */ /* 0x000fe20000100800 */
[----:B--2---:R-:W-:-:S03]  /*31cb0*/  FMUL R3, R29, R16 ;  /* 0x000000101d037220 */ /* 0x004fc60000400000 */
[----:B------:R0:W-:Y:S04]  /*31cc0*/  STL [R1+0xb4], R0 ;  /* 0x0000b40001007387 */ /* 0x0001e80000100800 */
[----:B------:R1:W-:Y:S04]  /*31cd0*/  STL [R1+0xb0], R3 ;  /* 0x0000b00301007387 */ /* 0x0003e80000100800 */
[----:B------:R-:W2:Y:S01]  /*31ce0*/  LDL.LU R28, [R1+0x310] ;  /* 0x00031000011c7983 */ /* 0x000ea20000300800 */
[C---:B------:R-:W-:Y:S01]  /*31cf0*/  FMUL R2, R29.reuse, R2 ;  /* 0x000000021d027220 */ /* 0x040fe20000400000 */
[----:B0-----:R-:W-:-:S04]  /*31d00*/  FMUL R0, R29, R15 ;  /* 0x0000000f1d007220 */ /* 0x001fc80000400000 */
[----:B------:R0:W-:Y:S04]  /*31d10*/  STL [R1+0xa8], R2 ;  /* 0x0000a80201007387 */ /* 0x0001e80000100800 */
[----:B------:R3:W-:Y:S04]  /*31d20*/  STL [R1+0xa4], R0 ;  /* 0x0000a40001007387 */ /* 0x0007e80000100800 */
[----:B--2---:R-:W-:Y:S04]  /*31d30*/  STL [R1+0xde8], R28 ;  /* 0x000de81c01007387 */ /* 0x004fe80000100800 */
[----:B------:R-:W2:Y:S04]  /*31d40*/  LDL.LU R27, [R1+0x314] ;  /* 0x00031400011b7983 */ /* 0x000ea80000300800 */
[----:B--2---:R-:W-:Y:S04]  /*31d50*/  STL [R1+0xdec], R27 ;  /* 0x000dec1b01007387 */ /* 0x004fe80000100800 */
[----:B------:R-:W2:Y:S04]  /*31d60*/  LDL.LU R26, [R1+0x360] ;  /* 0x00036000011a7983 */ /* 0x000ea80000300800 */
[----:B--2---:R2:W-:Y:S04]  /*31d70*/  STL [R1+0xdf0], R26 ;  /* 0x000df01a01007387 */ /* 0x0045e80000100800 */
[----:B------:R-:W4:Y:S04]  /*31d80*/  LDL.LU R25, [R1+0x364] ;  /* 0x0003640001197983 */ /* 0x000f280000300800 */
[----:B----4-:R4:W-:Y:S04]  /*31d90*/  STL [R1+0xdf4], R25 ;  /* 0x000df41901007387 */ /* 0x0109e80000100800 */
[----:B------:R-:W5:Y:S04]  /*31da0*/  LDL.LU R24, [R1+0x4a0] ;  /* 0x0004a00001187983 */ /* 0x000f680000300800 */
[----:B-----5:R5:W-:Y:S04]  /*31db0*/  STL [R1+0xdf8], R24 ;  /* 0x000df81801007387 */ /* 0x020be80000100800 */
[----:B------:R-:W2:Y:S04]  /*31dc0*/  LDL.LU R23, [R1+0x4a4] ;  /* 0x0004a40001177983 */ /* 0x000ea80000300800 */
[----:B--2---:R2:W-:Y:S04]  /*31dd0*/  STL [R1+0xdfc], R23 ;  /* 0x000dfc1701007387 */ /* 0x0045e80000100800 */
        /* <DEDUP_REMOVED lines=37> */
[----:B------:R-:W2:Y:S04]  /*32030*/  LDL.LU R4, [R1+0x570] ;  /* 0x0005700001047983 */ /* 0x000ea80000300800 */
[----:B--2---:R2:W-:Y:S04]  /*32040*/  STL [R1+0xe48], R4 ;  /* 0x000e480401007387 */ /* 0x0045e80000100800 */
[----:B-1----:R-:W2:Y:S04]  /*32050*/  LDL.LU R3, [R1+0x574] ;  /* 0x0005740001037983 */ /* 0x002ea80000300800 */
[----:B--2---:R1:W-:Y:S04]  /*32060*/  STL [R1+0xe4c], R3 ;  /* 0x000e4c0301007387 */ /* 0x0043e80000100800 */
[----:B0-----:R-:W2:Y:S04]  /*32070*/  LDL.LU R2, [R1+0x580] ;  /* 0x0005800001027983 */ /* 0x001ea80000300800 */
[----:B--2---:R0:W-:Y:S04]  /*32080*/  STL [R1+0xe50], R2 ;  /* 0x000e500201007387 */ /* 0x0041e80000100800 */
[----:B---3--:R-:W2:Y:S04]  /*32090*/  LDL.LU R0, [R1+0x584] ;  /* 0x0005840001007983 */ /* 0x008ea80000300800 */
[----:B--2---:R2:W-:Y:S04]  /*320a0*/  STL [R1+0xe54], R0 ;  /* 0x000e540001007387 */ /* 0x0045e80000100800 */
[----:B------:R-:W3:Y:S04]  /*320b0*/  LDL.LU R26, [R1+0x590] ;  /* 0x00059000011a7983 */ /* 0x000ee80000300800 */
[----:B---3--:R3:W-:Y:S04]  /*320c0*/  STL [R1+0xe58], R26 ;  /* 0x000e581a01007387 */ /* 0x0087e80000100800 */
[----:B----4-:R-:W4:Y:S04]  /*320d0*/  LDL.LU R25, [R1+0x594] ;  /* 0x0005940001197983 */ /* 0x010f280000300800 */
[----:B----4-:R4:W-:Y:S04]  /*320e0*/  STL [R1+0xe5c], R25 ;  /* 0x000e5c1901007387 */ /* 0x0109e80000100800 */
[----:B-----5:R-:W5:Y:S04]  /*320f0*/  LDL.LU R24, [R1+0x5a0] ;  /* 0x0005a00001187983 */ /* 0x020f680000300800 */
[----:B-----5:R5:W-:Y:S04]  /*32100*/  STL [R1+0xe60], R24 ;  /* 0x000e601801007387 */ /* 0x020be80000100800 */
[----:B------:R-:W2:Y:S04]  /*32110*/  LDL.LU R23, [R1+0x5a4] ;  /* 0x0005a40001177983 */ /* 0x000ea80000300800 */
[----:B--2---:R2:W-:Y:S04]  /*32120*/  STL [R1+0xe64], R23 ;  /* 0x000e641701007387 */ /* 0x0045e80000100800 */
[----:B------:R-:W2:Y:S04]  /*32130*/  LDL.LU R22, [R1+0x5f0] ;  /* 0x0005f00001167983 */ /* 0x000ea80000300800 */
[----:B--2---:R-:W-:Y:S04]  /*32140*/  STL [R1+0xe68], R22 ;  /* 0x000e681601007387 */ /* 0x004fe80000100800 */
[----:B------:R-:W2:Y:S04]  /*32150*/  LDL.LU R21, [R1+0x5f4] ;  /* 0x0005f40001157983 */ /* 0x000ea80000300800 */
[----:B--2---:R-:W-:Y:S04]  /*32160*/  STL [R1+0xe6c], R21 ;  /* 0x000e6c1501007387 */ /* 0x004fe80000100800 */
[----:B------:R-:W2:Y:S04]  /*32170*/  LDL.LU R20, [R1+0x5d0] ;  /* 0x0005d00001147983 */ /* 0x000ea80000300800 */
[----:B--2---:R2:W-:Y:S04]  /*32180*/  STL [R1+0xe70], R20 ;  /* 0x000e701401007387 */ /* 0x0045e80000100800 */
        /* <DEDUP_REMOVED lines=17> */
[----:B-1----:R-:W2:Y:S04]  /*322a0*/  LDL.LU R3, [R1+0x274] ;  /* 0x0002740001037983 */ /* 0x002ea80000300800 */
[----:B0-----:R-:W2:Y:S04]  /*322b0*/  LDL.LU R2, [R1+0x260] ;  /* 0x0002600001027983 */ /* 0x001ea80000300800 */
[----:B------:R-:W2:Y:S04]  /*322c0*/  LDL.LU R0, [R1+0x264] ;  /* 0x0002640001007983 */ /* 0x000ea80000300800 */
[----:B---3--:R-:W3:Y:S04]  /*322d0*/  LDL.LU R26, [R1+0x2b0] ;  /* 0x0002b000011a7983 */ /* 0x008ee80000300800 */
[----:B----4-:R-:W4:Y:S04]  /*322e0*/  LDL.LU R25, [R1+0x2b4] ;  /* 0x0002b40001197983 */ /* 0x010f280000300800 */
[----:B-----5:R-:W5:Y:S04]  /*322f0*/  LDL.LU R24, [R1+0x2d0] ;  /* 0x0002d00001187983 */ /* 0x020f680000300800 */
[----:B------:R-:W5:Y:S04]  /*32300*/  LDL.LU R28, [R1+0x2d4] ;  /* 0x0002d400011c7983 */ /* 0x000f680000300800 */
[----:B------:R-:W5:Y:S04]  /*32310*/  LDL.LU R27, [R1+0x2c0] ;  /* 0x0002c000011b7983 */ /* 0x000f680000300800 */
[----:B------:R-:W5:Y:S04]  /*32320*/  LDL.LU R23, [R1+0x2c4] ;  /* 0x0002c40001177983 */ /* 0x000f680000300800 */
[----:B------:R-:W5:Y:S04]  /*32330*/  LDL.LU R20, [R1+0x540] ;  /* 0x0005400001147983 */ /* 0x000f680000300800 */
[----:B--2---:R-:W2:Y:S04]  /*32340*/  LDL.LU R19, [R1+0x544] ;  /* 0x0005440001137983 */ /* 0x004ea80000300800 */
[----:B------:R-:W2:Y:S04]  /*32350*/  LDL.LU R22, [R1+0x290] ;  /* 0x0002900001167983 */ /* 0x000ea80000300800 */
[----:B------:R-:W2:Y:S01]  /*32360*/  LDL.LU R21, [R1+0x294] ;  /* 0x0002940001157983 */ /* 0x000ea20000300800 */
[----:B------:R-:W-:-:S13]  /*32370*/  FSETP.GT.AND P2, PT, |R29|, 8.50705917302346158658e+37, PT ;  /* 0x7e8000001d00780b */ /* 0x000fda0003f44200 */
        /* <DEDUP_REMOVED lines=9> */
[----:B-----5:R-:W-:Y:S01]  /*32410*/  @P2 FMUL R24, R24, 0.25 ;  /* 0x3e80000018182820 */ /* 0x020fe20000400000 */
[----:B------:R-:W-:Y:S01]  /*32420*/  @P2 FMUL R20, R20, 0.25 ;  /* 0x3e80000014142820 */ /* 0x000fe20000400000 */
[----:B--2---:R-:W-:Y:S01]  /*32430*/  @P2 FMUL R19, R19, 0.25 ;  /* 0x3e80000013132820 */ /* 0x004fe20000400000 */
[----:B------:R-:W-:Y:S01]  /*32440*/  @P2 FMUL R23, R23, 0.25 ;  /* 0x3e80000017172820 */ /* 0x000fe20000400000 */
[----:B------:R-:W-:-:S03]  /*32450*/  @P2 FMUL R22, R22, 0.25 ;  /* 0x3e80000016162820 */ /* 0x000fc60000400000 */
[----:B------:R0:W-:Y:S01]  /*32460*/  STL [R1+0x90], R19 ;  /* 0x0000901301007387 */ /* 0x0001e20000100800 */
[----:B------:R-:W-:-:S03]  /*32470*/  @P2 FMUL R21, R21, 0.25 ;  /* 0x3e80000015152820 */ /* 0x000fc60000400000 */
[----:B0-----:R-:W2:Y:S04]  /*32480*/  LDL.LU R19, [R1+0xe74] ;  /* 0x000e740001137983 */ /* 0x001ea80000300800 */
[----:B------:R0:W-:Y:S01]  /*32490*/  STL [R1+0x8c], R20 ;  /* 0x00008c1401007387 */ /* 0x0001e20000100800 */
[----:B------:R-:W-:-:S03]  /*324a0*/  @P2 FMUL R27, R27, 0.25 ;  /* 0x3e8000001b1b2820 */ /* 0x000fc60000400000 */
[----:B0-----:R-:W3:Y:S04]  /*324b0*/  LDL.LU R20, [R1+0xe70] ;  /* 0x000e700001147983 */ /* 0x001ee80000300800 */
[----:B------:R0:W-:Y:S01]  /*324c0*/  STL [R1+0x88], R21 ;  /* 0x0000881501007387 */ /* 0x0001e20000100800 */
[----:B------:R-:W-:-:S03]  /*324d0*/  @P2 FMUL R28, R28, 0.25 ;  /* 0x3e8000001c1c2820 */ /* 0x000fc60000400000 */
[----:B0-----:R-:W4:Y:S04]  /*324e0*/  LDL.LU R21, [R1+0xe6c] ;  /* 0x000e6c0001157983 */ /* 0x001f280000300800 */
[----:B------:R0:W-:Y:S04]  /*324f0*/  STL [R1+0x84], R22 ;  /* 0x0000841601007387 */ /* 0x0001e80000100800 */
[----:B0-----:R-:W5:Y:S04]  /*32500*/  LDL.LU R22, [R1+0xe68] ;  /* 0x000e680001167983 */ /* 0x001f680000300800 */
[----:B------:R0:W-:Y:S04]  /*32510*/  STL [R1+0x80], R23 ;  /* 0x0000801701007387 */ /* 0x0001e80000100800 */
[----:B0-----:R-:W5:Y:S04]  /*32520*/  LDL.LU R23, [R1+0xe64] ;  /* 0x000e640001177983 */ /* 0x001f680000300800 */
[----:B------:R0:W-:Y:S04]  /*32530*/  STL [R1+0x74], R24 ;  /* 0x0000741801007387 */ /* 0x0001e80000100800 */
[----:B0-----:R-:W5:Y:S04]  /*32540*/  LDL.LU R24, [R1+0xe60] ;  /* 0x000e600001187983 */ /* 0x001f680000300800 */
[----:B------:R0:W-:Y:S04]  /*32550*/  STL [R1+0x70], R25 ;  /* 0x0000701901007387 */ /* 0x0001e80000100800 */
[----:B0-----:R-:W5:Y:S04]  /*32560*/  LDL.LU R25, [R1+0xe5c] ;  /* 0x000e5c0001197983 */ /* 0x001f680000300800 */
[----:B------:R-:W-:Y:S04]  /*32570*/  STL [R1+0x7c], R27 ;  /* 0x00007c1b01007387 */ /* 0x000fe80000100800 */
[----:B------:R0:W-:Y:S04]  /*32580*/  STL [R1+0x6c], R26 ;  /* 0x00006c1a01007387 */ /* 0x0001e80000100800 */
[----:B0-----:R-:W5:Y:S04]  /*32590*/  LDL.LU R26, [R1+0xe58] ;  /* 0x000e5800011a7983 */ /* 0x001f680000300800 */
[----:B------:R-:W-:Y:S04]  /*325a0*/  STL [R1+0x78], R28 ;  /* 0x0000781c01007387 */ /* 0x000fe80000100800 */
        /* <DEDUP_REMOVED lines=13> */
[----:B0-----:R-:W5:Y:S01]  /*32680*/  LDL.LU R7, [R1+0xe3c] ;  /* 0x000e3c0001077983 */ /* 0x001f620000300800 */
[----:B------:R-:W-:Y:S01]  /*32690*/  @P2 FMUL R8, R8, 0.25 ;  /* 0x3e80000008082820 */ /* 0x000fe20000400000 */
[----:B------:R-:W-:Y:S01]  /*326a0*/  @P2 FMUL R9, R9, 0.25 ;  /* 0x3e80000009092820 */ /* 0x000fe20000400000 */
[----:B------:R-:W-:Y:S01]  /*326b0*/  @P2 FMUL R10, R10, 0.25 ;  /* 0x3e8000000a0a2820 */ /* 0x000fe20000400000 */
[----:B------:R-:W-:-:S02]  /*326c0*/  @P2 FMUL R11, R11, 0.25 ;  /* 0x3e8000000b0b2820 */ /* 0x000fc40000400000 */
[----:B------:R0:W-:Y:S01]  /*326d0*/  STL [R1+0x4c], R8 ;  /* 0x00004c0801007387 */ /* 0x0001e20000100800 */
[----:B------:R-:W-:Y:S01]  /*326e0*/  @P2 FMUL R12, R12, 0.25 ;  /* 0x3e8000000c0c2820 */ /* 0x000fe20000400000 */
[----:B------:R-:W-:Y:S01]  /*326f0*/  @P2 FMUL R13, R13, 0.25 ;  /* 0x3e8000000d0d2820 */ /* 0x000fe20000400000 */
[----:B------:R-:W-:Y:S01]  /*32700*/  @P2 FMUL R14, R14, 0.25 ;  /* 0x3e8000000e0e2820 */ /* 0x000fe20000400000 */
[----:B0-----:R-:W5:Y:S04]  /*32710*/  LDL.LU R8, [R1+0xe38] ;  /* 0x000e380001087983 */ /* 0x001f680000300800 */
[----:B------:R0:W-:Y:S01]  /*32720*/  STL [R1+0x48], R9 ;  /* 0x0000480901007387 */ /* 0x0001e20000100800 */
[----:B------:R-:W-:Y:S01]  /*32730*/  @P2 FMUL R15, R15, 0.25 ;  /* 0x3e8000000f0f2820 */ /* 0x000fe20000400000 */
[----:B------:R-:W-:-:S02]  /*32740*/  @P2 FMUL R16, R16, 0.25 ;  /* 0x3e80000010102820 */ /* 0x000fc40000400000 */
[----:B0-----:R-:W5:Y:S04]  /*32750*/  LDL.LU R9, [R1+0xe34] ;  /* 0x000e340001097983 */ /* 0x001f680000300800 */
[----:B------:R0:W-:Y:S01]  /*32760*/  STL [R1+0x44], R10 ;  /* 0x0000440a01007387 */ /* 0x0001e20000100800 */
[----:B------:R-:W-:-:S03]  /*32770*/  @P2 FMUL R17, R17, 0.25 ;  /* 0x3e80000011112820 */ /* 0x000fc60000400000 */
[----:B0-----:R-:W5:Y:S04]  /*32780*/  LDL.LU R10, [R1+0xe30] ;  /* 0x000e3000010a7983 */ /* 0x001f680000300800 */
[----:B------:R0:W-:Y:S01]  /*32790*/  STL [R1+0x40], R11 ;  /* 0x0000400b01007387 */ /* 0x0001e20000100800 */
[----:B------:R-:W-:-:S03]  /*327a0*/  @P2 FMUL R18, R18, 0.25 ;  /* 0x3e80000012122820 */ /* 0x000fc60000400000 */
[----:B0-----:R-:W5:Y:S04]  /*327b0*/  LDL.LU R11, [R1+0xe2c] ;  /* 0x000e2c00010b7983 */ /* 0x001f680000300800 */
[----:B------:R0:W-:Y:S04]  /*327c0*/  STL [R1+0x38], R12 ;  /* 0x0000380c01007387 */ /* 0x0001e80000100800 */
[----:B0-----:R-:W5:Y:S04]  /*327d0*/  LDL.LU R12, [R1+0xe28] ;  /* 0x000e2800010c7983 */ /* 0x001f680000300800 */
[----:B------:R0:W-:Y:S04]  /*327e0*/  STL [R1+0x34], R13 ;  /* 0x0000340d01007387 */ /* 0x0001e80000100800 */
[----:B0-----:R-:W5:Y:S04]  /*327f0*/  LDL.LU R13, [R1+0xe24] ;  /* 0x000e2400010d7983 */ /* 0x001f680000300800 */
[----:B------:R0:W-:Y:S01]  /*32800*/  STL [R1+0x30], R14 ;  /* 0x0000300e01007387 */ /* 0x0001e20000100800 */
[----:B--2---:R-:W-:-:S03]  /*32810*/  @P2 FMUL R19, R19, 0.25 ;  /* 0x3e80000013132820 */ /* 0x004fc60000400000 */
[----:B0-----:R-:W2:Y:S04]  /*32820*/  LDL.LU R14, [R1+0xe20] ;  /* 0x000e2000010e7983 */ /* 0x001ea80000300800 */
[----:B------:R0:W-:Y:S01]  /*32830*/  STL [R1+0x2c], R15 ;  /* 0x00002c0f01007387 */ /* 0x0001e20000100800 */
[----:B---3--:R-:W-:-:S03]  /*32840*/  @P2 FMUL R20, R20, 0.25 ;  /* 0x3e80000014142820 */ /* 0x008fc60000400000 */
[----:B0-----:R-:W3:Y:S04]  /*32850*/  LDL.LU R15, [R1+0xe1c] ;  /* 0x000e1c00010f7983 */ /* 0x001ee80000300800 */
[----:B------:R0:W-:Y:S01]  /*32860*/  STL [R1+0x28], R16 ;  /* 0x0000281001007387 */ /* 0x0001e20000100800 */
[----:B----4-:R-:W-:-:S03]  /*32870*/  @P2 FMUL R21, R21, 0.25 ;  /* 0x3e80000015152820 */ /* 0x010fc60000400000 */
[----:B0-----:R-:W4:Y:S04]  /*32880*/  LDL.LU R16, [R1+0xe18] ;  /* 0x000e180001107983 */ /* 0x001f280000300800 */
[----:B------:R0:W-:Y:S01]  /*32890*/  STL [R1+0x24], R17 ;  /* 0x0000241101007387 */ /* 0x0001e20000100800 */
[----:B-----5:R-:W-:-:S03]  /*328a0*/  @P2 FMUL R22, R22, 0.25 ;  /* 0x3e80000016162820 */ /* 0x020fc60000400000 */
[----:B0-----:R-:W5:Y:S04]  /*328b0*/  LDL.LU R17, [R1+0xe14] ;  /* 0x000e140001117983 */ /* 0x001f680000300800 */
[----:B------:R0:W-:Y:S01]  /*328c0*/  STL [R1+0x20], R18 ;  /* 0x0000201201007387 */ /* 0x0001e20000100800 */
[----:B------:R-:W-:-:S03]  /*328d0*/  @P2 FMUL R23, R23, 0.25 ;  /* 0x3e80000017172820 */ /* 0x000fc60000400000 */
        /* <DEDUP_REMOVED lines=8> */
[----:B0-----:R-:W5:Y:S01]  /*32960*/  LDL.LU R21, [R1+0xe04] ;  /* 0x000e040001157983 */ /* 0x001f620000300800 */
[----:B------:R-:W-:-:S03]  /*32970*/  @P2 FMUL R26, R26, 0.25 ;  /* 0x3e8000001a1a2820 */ /* 0x000fc60000400000 */
[----:B------:R0:W-:Y:S04]  /*32980*/  STL [R1+0x10], R22 ;  /* 0x0000101601007387 */ /* 0x0001e80000100800 */
        /* <DEDUP_REMOVED lines=10> */
[----:B------:R0:W-:Y:S01]  /*32a30*/  STL [R1], R26 ;  /* 0x0000001a01007387 */ /* 0x0001e20000100800 */
[----:B------:R-:W-:-:S03]  /*32a40*/  @P2 FMUL R4, R4, 0.25 ;  /* 0x3e80000004042820 */ /* 0x000fc60000400000 */
[----:B0-----:R-:W5:Y:S04]  /*32a50*/  LDL.LU R26, [R1+0xdf0] ;  /* 0x000df000011a7983 */ /* 0x001f680000300800 */
[----:B------:R0:W-:Y:S01]  /*32a60*/  STL [R1+0xd6c], R0 ;  /* 0x000d6c0001007387 */ /* 0x0001e20000100800 */
[----:B------:R-:W-:Y:S01]  /*32a70*/  @P2 FMUL R5, R5, 0.25 ;  /* 0x3e80000005052820 */ /* 0x000fe20000400000 */
[----:B0-----:R-:W-:Y:S02]  /*32a80*/  IMAD.MOV.U32 R0, RZ, RZ, R27 ;  /* 0x000000ffff007224 */ /* 0x001fe400078e001b */
[----:B------:R-:W5:Y:S04]  /*32a90*/  LDL.LU R27, [R1+0xdec] ;  /* 0x000dec00011b7983 */ /* 0x000f680000300800 */
[----:B------:R0:W-:Y:S01]  /*32aa0*/  STL [R1+0xd70], R2 ;  /* 0x000d700201007387 */ /* 0x0001e20000100800 */
[----:B------:R-:W-:Y:S01]  /*32ab0*/  @P2 FMUL R6, R6, 0.25 ;  /* 0x3e80000006062820 */ /* 0x000fe20000400000 */
[----:B0-----:R-:W-:-:S02]  /*32ac0*/  IMAD.MOV.U32 R2, RZ, RZ, R28 ;  /* 0x000000ffff027224 */ /* 0x001fc400078e001c */
[----:B------:R-:W5:Y:S01]  /*32ad0*/  LDL.LU R28, [R1+0xde8] ;  /* 0x000de800011c7983 */ /* 0x000f620000300800 */
[----:B------:R-:W-:-:S03]  /*32ae0*/  @P2 FMUL R7, R7, 0.25 ;  /* 0x3e80000007072820 */ /* 0x000fc60000400000 */
[----:B------:R0:W-:Y:S04]  /*32af0*/  STL [R1+0xd74], R3 ;  /* 0x000d740301007387 */ /* 0x0001e80000100800 */
[----:B0-----:R-:W5:Y:S04]  /*32b00*/  LDL R3, [R1+0x80] ;  /* 0x0000800001037983 */ /* 0x001f680000100800 */
        /* <DEDUP_REMOVED lines=8> */
[----:B------:R-:W-:Y:S01]  /*32b90*/  @P2 FMUL R8, R8, 0.25 ;  /* 0x3e80000008082820 */ /* 0x000fe20000400000 */
[----:B------:R-:W-:Y:S01]  /*32ba0*/  @P2 FMUL R9, R9, 0.25 ;  /* 0x3e80000009092820 */ /* 0x000fe20000400000 */
[----:B------:R-:W-:Y:S01]  /*32bb0*/  @P2 FMUL R10, R10, 0.25 ;  /* 0x3e8000000a0a2820 */ /* 0x000fe20000400000 */
[----:B------:R-:W-:Y:S01]  /*32bc0*/  @P2 FMUL R11, R11, 0.25 ;  /* 0x3e8000000b0b2820 */ /* 0x000fe20000400000 */
[----:B------:R-:W-:Y:S01]  /*32bd0*/  @P2 FMUL R12, R12, 0.25 ;  /* 0x3e8000000c0c2820 */ /* 0x000fe20000400000 */
[----:B------:R-:W-:Y:S01]  /*32be0*/  STL [R1+0xd88], R8 ;  /* 0x000d880801007387 */ /* 0x000fe20000100800 */
[----:B------:R-:W-:-:S03]  /*32bf0*/  FSETP.GEU.AND P3, PT, |R29|, 1.175494350822287508e-38, PT ;  /* 0x008000001d00780b */ /* 0x000fc60003f6e200 */
[----:B------:R-:W-:Y:S04]  /*32c00*/  STL [R1+0xd8c], R9 ;  /* 0x000d8c0901007387 */ /* 0x000fe80000100800 */
[----:B------:R-:W-:Y:S01]  /*32c10*/  STL [R1+0xd90], R10 ;  /* 0x000d900a01007387 */ /* 0x000fe20000100800 */
[----:B------:R-:W-:-:S03]  /*32c20*/  @P2 FMUL R13, R13, 0.25 ;  /* 0x3e8000000d0d2820 */ /* 0x000fc60000400000 */
        /* <DEDUP_REMOVED lines=15> */
[----:B------:R-:W-:Y:S01]  /*32d20*/  @P2 FMUL R20, R20, 0.25 ;  /* 0x3e80000014142820 */ /* 0x000fe20000400000 */
[----:B------:R-:W-:-:S04]  /*32d30*/  @P2 FMUL R29, R29, 0.25 ;  /* 0x3e8000001d1d2820 */ /* 0x000fc80000400000 */
        /* <DEDUP_REMOVED lines=16> */
[----:B------:R-:W-:Y:S04]  /*32e40*/  STL [R1+0xdd8], R28 ;  /* 0x000dd81c01007387 */ /* 0x000fe80000100800 */
[----:B------:R0:W-:Y:S01]  /*32e50*/  STL [R1+0xddc], R29 ;  /* 0x000ddc1d01007387 */ /* 0x0001e20000100800 */
[----:B------:R-:W-:Y:S01]  /*32e60*/  @!P3 FMUL R6, R6, 16777216 ;  /* 0x4b8000000606b820 */ /* 0x000fe20000400000 */
[----:B------:R-:W-:-:S05]  /*32e70*/  @!P3 FMUL R7, R7, 16777216 ;  /* 0x4b8000000707b820 */ /* 0x000fca0000400000 */
[----:B------:R-:W-:Y:S04]  /*32e80*/  @!P3 STL [R1+0x90], R7 ;  /* 0x000090070100b387 */ /* 0x000fe80000100800 */
[----:B------:R-:W-:Y:S04]  /*32e90*/  @!P3 STL [R1+0x8c], R6 ;  /* 0x00008c060100b387 */ /* 0x000fe80000100800 */
[----:B0-----:R-:W2:Y:S01]  /*32ea0*/  LDL R29, [R1+0x74] ;  /* 0x00007400011d7983 */ /* 0x001ea20000100800 */
[----:B------:R-:W-:Y:S01]  /*32eb0*/  @!P3 FMUL R5, R5, 16777216 ;  /* 0x4b8000000505b820 */ /* 0x000fe20000400000 */
[----:B------:R-:W-:Y:S01]  /*32ec0*/  @!P3 FMUL R4, R4, 16777216 ;  /* 0x4b8000000404b820 */ /* 0x000fe20000400000 */
[----:B------:R-:W-:-:S03]  /*32ed0*/  @!P3 FMUL R3, R3, 16777216 ;  /* 0x4b8000000303b820 */ /* 0x000fc60000400000 */
[----:B------:R-:W-:Y:S04]  /*32ee0*/  @!P3 STL [R1+0x88], R5 ;  /* 0x000088050100b387 */ /* 0x000fe80000100800 */
[----:B--2---:R0:W-:Y:S04]  /*32ef0*/  STL [R1+0xde0], R29 ;  /* 0x000de01d01007387 */ /* 0x0041e80000100800 */
[----:B------:R-:W-:Y:S01]  /*32f00*/  @!P3 STL [R1+0x84], R4 ;  /* 0x000084040100b387 */ /* 0x000fe20000100800 */
[----:B0-----:R-:W-:-:S03]  /*32f10*/  IMAD.MOV.U32 R29, RZ, RZ, R2 ;  /* 0x000000ffff1d7224 */ /* 0x001fc600078e0002 */
[----:B------:R-:W-:Y:S04]  /*32f20*/  @!P3 STL [R1+0x80], R3 ;  /* 0x000080030100b387 */ /* 0x000fe80000100800 */
[----:B------:R0:W-:Y:S04]  /*32f30*/  STL [R1+0xde4], R29 ;  /* 0x000de41d01007387 */ /* 0x0001e80000100800 */
[----:B------:R-:W2:Y:S04]  /*32f40*/  LDL R28, [R1+0x70] ;  /* 0x00007000011c7983 */ /* 0x000ea80000100800 */
[----:B------:R-:W3:Y:S01]  /*32f50*/  LDL R27, [R1+0x6c] ;  /* 0x00006c00011b7983 */ /* 0x000ee20000100800 */
[----:B0-----:R-:W-:-:S03]  /*32f60*/  IMAD.MOV.U32 R29, RZ, RZ, R0 ;  /* 0x000000ffff1d7224 */ /* 0x001fc600078e0000 */
[----:B------:R-:W4:Y:S01]  /*32f70*/  LDL R26, [R1+0x68] ;  /* 0x00006800011a7983 */ /* 0x000f220000100800 */
[----:B------:R-:W-:-:S03]  /*32f80*/  @!P3 FMUL R29, R29, 16777216 ;  /* 0x4b8000001d1db820 */ /* 0x000fc60000400000 */
[----:B------:R-:W5:Y:S04]  /*32f90*/  LDL R25, [R1+0x64] ;  /* 0x0000640001197983 */ /* 0x000f680000100800 */
[----:B------:R-:W2:Y:S04]  /*32fa0*/  LDL R24, [R1+0x60] ;  /* 0x0000600001187983 */ /* 0x000ea80000100800 */
        /* <DEDUP_REMOVED lines=22> */
[----:B------:R-:W2:Y:S04]  /*33110*/  LDL R0, [R1] ;  /* 0x0000000001007983 */ /* 0x000ea80000100800 */
[----:B------:R0:W-:Y:S04]  /*33120*/  @!P3 STL [R1+0x7c], R29 ;  /* 0x00007c1d0100b387 */ /* 0x0001e80000100800 */
[----:B0-----:R-:W2:Y:S02]  /*33130*/  LDL.LU R29, [R1+0xde4] ;  /* 0x000de400011d7983 */ /* 0x001ea40000300800 */
[----:B--2---:R-:W-:-:S05]  /*33140*/  @!P3 FMUL R29, R29, 16777216 ;  /* 0x4b8000001d1db820 */ /* 0x004fca0000400000 */
[----:B------:R0:W-:Y:S04]  /*33150*/  @!P3 STL [R1+0x78], R29 ;  /* 0x0000781d0100b387 */ /* 0x0001e80000100800 */
[----:B0-----:R-:W2:Y:S01]  /*33160*/  LDL.LU R29, [R1+0xde0] ;  /* 0x000de000011d7983 */ /* 0x001ea20000300800 */
[----:B------:R-:W-:Y:S01]  /*33170*/  @!P3 FMUL R28, R28, 16777216 ;  /* 0x4b8000001c1cb820 */ /* 0x000fe20000400000 */
[----:B---3--:R-:W-:Y:S01]  /*33180*/  @!P3 FMUL R27, R27, 16777216 ;  /* 0x4b8000001b1bb820 */ /* 0x008fe20000400000 */
[----:B----4-:R-:W-:Y:S01]  /*33190*/  @!P3 FMUL R26, R26, 16777216 ;  /* 0x4b8000001a1ab820 */ /* 0x010fe20000400000 */
[----:B-----5:R-:W-:Y:S01]  /*331a0*/  @!P3 FMUL R25, R25, 16777216 ;  /* 0x4b8000001919b820 */ /* 0x020fe20000400000 */
        /* <DEDUP_REMOVED lines=24> */
[----:B--2---:R-:W-:-:S05]  /*33330*/  @!P3 FMUL R29, R29, 16777216 ;  /* 0x4b8000001d1db820 */ /* 0x004fca0000400000 */
[----:B------:R0:W-:Y:S04]  /*33340*/  @!P3 STL [R1+0x74], R29 ;  /* 0x0000741d0100b387 */ /* 0x0001e80000100800 */
[----:B0-----:R-:W2:Y:S04]  /*33350*/  LDL.LU R29, [R1+0xddc] ;  /* 0x000ddc00011d7983 */ /* 0x001ea80000300800 */
[----:B------:R0:W-:Y:S04]  /*33360*/  @!P3 STL [R1+0x70], R28 ;  /* 0x0000701c0100b387 */ /* 0x0001e80000100800 */
[----:B0-----:R-:W3:Y:S04]  /*33370*/  LDL.LU R28, [R1+0xdd8] ;  /* 0x000dd800011c7983 */ /* 0x001ee80000300800 */
[----:B------:R0:W-:Y:S04]  /*33380*/  @!P3 STL [R1+0x6c], R27 ;  /* 0x00006c1b0100b387 */ /* 0x0001e80000100800 */
[----:B0-----:R-:W4:Y:S04]  /*33390*/  LDL.LU R27, [R1+0xdd4] ;  /* 0x000dd400011b7983 */ /* 0x001f280000300800 */
[----:B------:R0:W-:Y:S04]  /*333a0*/  @!P3 STL [R1+0x68], R26 ;  /* 0x0000681a0100b387 */ /* 0x0001e80000100800 */
[----:B0-----:R-:W5:Y:S04]  /*333b0*/  LDL.LU R26, [R1+0xdd0] ;  /* 0x000dd000011a7983 */ /* 0x001f680000300800 */
[----:B------:R0:W-:Y:S04]  /*333c0*/  @!P3 STL [R1+0x64], R25 ;  /* 0x000064190100b387 */ /* 0x0001e80000100800 */
[----:B0-----:R-:W2:Y:S04]  /*333d0*/  LDL.LU R25, [R1+0xdcc] ;  /* 0x000dcc0001197983 */ /* 0x001ea80000300800 */
        /* <DEDUP_REMOVED lines=46> */
[----:B------:R0:W-:Y:S04]  /*336c0*/  @!P3 STL [R1], R0 ;  /* 0x000000000100b387 */ /* 0x0001e80000100800 */
[----:B0-----:R-:W5:Y:S01]  /*336d0*/  LDL.LU R0, [R1+0xd6c] ;  /* 0x000d6c0001007983 */ /* 0x001f620000300800 */
[----:B--2---:R-:W-:Y:S01]  /*336e0*/  @!P3 FMUL R12, R12, 16777216 ;  /* 0x4b8000000c0cb820 */ /* 0x004fe20000400000 */
        /* <DEDUP_REMOVED lines=10> */
[----:B------:R-:W-:-:S05]  /*33790*/  @!P3 FMUL R0, R0, 16777216 ;  /* 0x4b8000000000b820 */ /* 0x000fca0000400000 */
[----:B------:R-:W-:Y:S04]  /*337a0*/  STL [R1+0xcf0], R0 ;  /* 0x000cf00001007387 */ /* 0x000fe80000100800 */
[----:B------:R-:W-:Y:S04]  /*337b0*/  STL [R1+0xcf4], R2 ;  /* 0x000cf40201007387 */ /* 0x000fe80000100800 */
[----:B------:R-:W-:Y:S04]  /*337c0*/  STL [R1+0xcf8], R3 ;  /* 0x000cf80301007387 */ /* 0x000fe80000100800 */
[----:B------:R-:W-:Y:S04]  /*337d0*/  STL [R1+0xcfc], R4 ;  /* 0x000cfc0401007387 */ /* 0x000fe80000100800 */
[----:B------:R0:W-:Y:S04]  /*337e0*/  STL [R1+0xd00], R5 ;  /* 0x000d000501007387 */ /* 0x0001e80000100800 */
[----:B------:R-:W-:Y:S04]  /*337f0*/  STL [R1+0xd04], R6 ;  /* 0x000d040601007387 */ /* 0x000fe80000100800 */
[----:B------:R-:W-:Y:S04]  /*33800*/  STL [R1+0xd08], R7 ;  /* 0x000d080701007387 */ /* 0x000fe80000100800 */
[----:B------:R-:W-:Y:S04]  /*33810*/  STL [R1+0xd0c], R8 ;  /* 0x000d0c0801007387 */ /* 0x000fe80000100800 */
[----:B------:R-:W-:Y:S04]  /*33820*/  STL [R1+0xd10], R9 ;  /* 0x000d100901007387 */ /* 0x000fe80000100800 */
[----:B------:R-:W-:Y:S04]  /*33830*/  STL [R1+0xd14], R10 ;  /* 0x000d140a01007387 */ /* 0x000fe80000100800 */
[----:B------:R-:W-:Y:S04]  /*33840*/  STL [R1+0xd18], R11 ;  /* 0x000d180b01007387 */ /* 0x000fe80000100800 */
[----:B------:R-:W-:Y:S04]  /*33850*/  STL [R1+0xd1c], R12 ;  /* 0x000d1c0c01007387 */ /* 0x000fe80000100800 */
[----:B0-----:R-:W2:Y:S04]  /*33860*/  LDL.LU R5, [R1+0x90] ;  /* 0x0000900001057983 */ /* 0x001ea80000300800 */
[----:B------:R-:W3:Y:S04]  /*33870*/  LDL.LU R4, [R1+0x8c] ;  /* 0x00008c0001047983 */ /* 0x000ee80000300800 */
[----:B------:R-:W4:Y:S01]  /*33880*/  LDL.LU R3, [R1+0x88] ;  /* 0x0000880001037983 */ /* 0x000f220000300800 */
[----:B------:R-:W-:Y:S01]  /*33890*/  @!P3 FMUL R29, R29, 16777216 ;  /* 0x4b8000001d1db820 */ /* 0x000fe20000400000 */
[----:B------:R-:W-:Y:S01]  /*338a0*/  @!P3 FMUL R13, R13, 16777216 ;  /* 0x4b8000000d0db820 */ /* 0x000fe20000400000 */
[----:B------:R-:W-:Y:S01]  /*338b0*/  @!P3 FMUL R14, R14, 16777216 ;  /* 0x4b8000000e0eb820 */ /* 0x000fe20000400000 */
[----:B------:R-:W-:Y:S01]  /*338c0*/  @!P3 FMUL R15, R15, 16777216 ;  /* 0x4b8000000f0fb820 */ /* 0x000fe20000400000 */
[----:B------:R-:W5:Y:S02]  /*338d0*/  LDL.LU R2, [R1+0x84] ;  /* 0x0000840001027983 */ /* 0x000f640000300800 */
[----:B------:R-:W2:Y:S01]  /*338e0*/  MUFU.RCP R29, R29 ;  /* 0x0000001d001d7308 */ /* 0x000ea20000001000 */
[----:B------:R-:W-:Y:S01]  /*338f0*/  @!P3 FMUL R16, R16, 16777216 ;  /* 0x4b8000001010b820 */ /* 0x000fe20000400000 */
[----:B------:R-:W5:Y:S01]  /*33900*/  LDL.LU R0, [R1+0x80] ;  /* 0x0000800001007983 */ /* 0x000f620000300800 */
[----:B------:R-:W-:Y:S01]  /*33910*/  @!P3 FMUL R17, R17, 16777216 ;  /* 0x4b8000001111b820 */ /* 0x000fe20000400000 */
[----:B------:R-:W-:Y:S01]  /*33920*/  @!P3 FMUL R18, R18, 16777216 ;  /* 0x4b8000001212b820 */ /* 0x000fe20000400000 */
[----:B------:R-:W-:Y:S01]  /*33930*/  @!P3 FMUL R19, R19, 16777216 ;  /* 0x4b8000001313b820 */ /* 0x000fe20000400000 */
[----:B------:R-:W-:Y:S01]  /*33940*/  STL [R1+0xd20], R13 ;  /* 0x000d200d01007387 */ /* 0x000fe20000100800 */
[----:B------:R-:W-:Y:S01]  /*33950*/  @!P3 FMUL R20, R20, 16777216 ;  /* 0x4b8000001414b820 */ /* 0x000fe20000400000 */
[----:B------:R-:W-:-:S02]  /*33960*/  @!P3 FMUL R21, R21, 16777216 ;  /* 0x4b8000001515b820 */ /* 0x000fc40000400000 */
[----:B------:R-:W-:Y:S01]  /*33970*/  STL [R1+0xd24], R14 ;  /* 0x000d240e01007387 */ /* 0x000fe20000100800 */
[----:B------:R-:W-:-:S03]  /*33980*/  @!P3 FMUL R22, R22, 16777216 ;  /* 0x4b8000001616b820 */ /* 0x000fc60000400000 */
        /* <DEDUP_REMOVED lines=12> */
[----:B------:R-:W-:Y:S04]  /*33a50*/  STL [R1+0xd40], R21 ;  /* 0x000d401501007387 */ /* 0x000fe80000100800 */
[----:B------:R-:W-:Y:S04]  /*33a60*/  STL [R1+0xd44], R22 ;  /* 0x000d441601007387 */ /* 0x000fe80000100800 */
[----:B------:R-:W-:Y:S04]  /*33a70*/  STL [R1+0xd48], R23 ;  /* 0x000d481701007387 */ /* 0x000fe80000100800 */
[----:B------:R-:W-:Y:S04]  /*33a80*/  STL [R1+0xd4c], R24 ;  /* 0x000d4c1801007387 */ /* 0x000fe80000100800 */
[----:B------:R-:W-:Y:S04]  /*33a90*/  STL [R1+0xd50], R25 ;  /* 0x000d501901007387 */ /* 0x000fe80000100800 */
[----:B------:R-:W-:Y:S04]  /*33aa0*/  STL [R1+0xd54], R26 ;  /* 0x000d541a01007387 */ /* 0x000fe80000100800 */
[----:B------:R-:W-:Y:S04]  /*33ab0*/  STL [R1+0xd58], R27 ;  /* 0x000d581b01007387 */ /* 0x000fe80000100800 */
[----:B------:R0:W-:Y:S01]  /*33ac0*/  STL [R1+0xd5c], R28 ;  /* 0x000d5c1c01007387 */ /* 0x0001e20000100800 */
[C---:B--2---:R-:W-:Y:S01]  /*33ad0*/  FMUL R5, R29.reuse, R5 ;  /* 0x000000051d057220 */ /* 0x044fe20000400000 */
[----:B---3--:R-:W-:-:S04]  /*33ae0*/  FMUL R4, R29, R4 ;  /* 0x000000041d047220 */ /* 0x008fc80000400000 */
[----:B------:R-:W-:Y:S01]  /*33af0*/  STL [R1+0xa0], R5 ;  /* 0x0000a00501007387 */ /* 0x000fe20000100800 */
[----:B----4-:R-:W-:-:S03]  /*33b00*/  FMUL R3, R29, R3 ;  /* 0x000000031d037220 */ /* 0x010fc60000400000 */
[----:B------:R-:W-:Y:S04]  /*33b10*/  STL [R1+0x9c], R4 ;  /* 0x00009c0401007387 */ /* 0x000fe80000100800 */
[----:B------:R-:W-:Y:S04]  /*33b20*/  STL [R1+0x98], R3 ;  /* 0x0000980301007387 */ /* 0x000fe80000100800 */
[----:B0-----:R-:W2:Y:S01]  /*33b30*/  LDL.LU R28, [R1+0x70] ;  /* 0x00007000011c7983 */ /* 0x001ea20000300800 */
[C---:B-----5:R-:W-:Y:S01]  /*33b40*/  FMUL R2, R29.reuse, R2 ;  /* 0x000000021d027220 */ /* 0x060fe20000400000 */
[----:B------:R-:W-:-:S04]  /*33b50*/  FMUL R0, R29, R0 ;  /* 0x000000001d007220 */ /* 0x000fc80000400000 */
[----:B------:R-:W-:Y:S04]  /*33b60*/  STL [R1+0x94], R2 ;  /* 0x0000940201007387 */ /* 0x000fe80000100800 */
[----:B--2---:R0:W-:Y:S04]  /*33b70*/  STL [R1+0xd60], R28 ;  /* 0x000d601c01007387 */ /* 0x0041e80000100800 */
[----:B------:R-:W-:Y:S04]  /*33b80*/  STL [R1+0x90], R0 ;  /* 0x0000900001007387 */ /* 0x000fe80000100800 */
[----:B0-----:R-:W2:Y:S04]  /*33b90*/  LDL.LU R28, [R1+0x74] ;  /* 0x00007400011c7983 */ /* 0x001ea80000300800 */
[----:B--2---:R0:W-:Y:S04]  /*33ba0*/  STL [R1+0xd64], R28 ;  /* 0x000d641c01007387 */ /* 0x0041e80000100800 */
[----:B0-----:R-:W2:Y:S04]  /*33bb0*/  LDL.LU R28, [R1+0x78] ;  /* 0x00007800011c7983 */ /* 0x001ea80000300800 */
[----:B--2---:R0:W-:Y:S04]  /*33bc0*/  STL [R1+0xd68], R28 ;  /* 0x000d681c01007387 */ /* 0x0041e80000100800 */
[----:B0-----:R-:W2:Y:S04]  /*33bd0*/  LDL.LU R28, [R1+0x7c] ;  /* 0x00007c00011c7983 */ /* 0x001ea80000300800 */
        /* <DEDUP_REMOVED lines=26> */
[----:B------:R-:W3:Y:S01]  /*33d80*/  LDL.LU R0, [R1] ;  /* 0x0000000001007983 */ /* 0x000ee20000300800 */
[----:B--2---:R-:W-:-:S05]  /*33d90*/  FMUL R28, R29, R28 ;  /* 0x0000001c1d1c7220 */ /* 0x004fca0000400000 */
[----:B------:R0:W-:Y:S04]  /*33da0*/  STL [R1+0x8c], R28 ;  /* 0x00008c1c01007387 */ /* 0x0001e80000100800 */
[----:B0-----:R-:W2:Y:S02]  /*33db0*/  LDL.LU R28, [R1+0xd68] ;  /* 0x000d6800011c7983 */ /* 0x001ea40000300800 */
[----:B--2---:R-:W-:-:S05]  /*33dc0*/  FMUL R28, R29, R28 ;  /* 0x0000001c1d1c7220 */ /* 0x004fca0000400000 */
[----:B------:R0:W-:Y:S04]  /*33dd0*/  STL [R1+0x88], R28 ;  /* 0x0000881c01007387 */ /* 0x0001e80000100800 */
[----:B0-----:R-:W2:Y:S02]  /*33de0*/  LDL.LU R28, [R1+0xd64] ;  /* 0x000d6400011c7983 */ /* 0x001ea40000300800 */
[----:B--2---:R-:W-:-:S05]  /*33df0*/  FMUL R28, R29, R28 ;  /* 0x0000001c1d1c7220 */ /* 0x004fca0000400000 */
[----:B------:R0:W-:Y:S04]  /*33e00*/  STL [R1+0x84], R28 ;  /* 0x0000841c01007387 */ /* 0x0001e80000100800 */
[----:B0-----:R-:W2:Y:S01]  /*33e10*/  LDL.LU R28, [R1+0xd60] ;  /* 0x000d6000011c7983 */ /* 0x001ea20000300800 */
[C---:B---3--:R-:W-:Y:S01]  /*33e20*/  FMUL R27, R29.reuse, R27 ;  /* 0x0000001b1d1b7220 */ /* 0x048fe20000400000 */
[C---:B----4-:R-:W-:Y:S01]  /*33e30*/  FMUL R26, R29.reuse, R26 ;  /* 0x0000001a1d1a7220 */ /* 0x050fe20000400000 */
[C---:B-----5:R-:W-:Y:S01]  /*33e40*/  FMUL R25, R29.reuse, R25 ;  /* 0x000000191d197220 */ /* 0x060fe20000400000 */
[C---:B------:R-:W-:Y:S01]  /*33e50*/  FMUL R24, R29.reuse, R24 ;  /* 0x000000181d187220 */ /* 0x040fe20000400000 */
        /* <DEDUP_REMOVED lines=23> */
[----:B--2---:R-:W-:-:S05]  /*33fd0*/  FMUL R28, R29, R28 ;  /* 0x0000001c1d1c7220 */ /* 0x004fca0000400000 */
[----:B------:R0:W-:Y:S04]  /*33fe0*/  STL [R1+0x80], R28 ;  /* 0x0000801c01007387 */ /* 0x0001e80000100800 */
[----:B0-----:R-:W2:Y:S04]  /*33ff0*/  LDL.LU R28, [R1+0xd5c] ;  /* 0x000d5c00011c7983 */ /* 0x001ea80000300800 */
[----:B------:R0:W-:Y:S04]  /*34000*/  STL [R1+0x7c], R27 ;  /* 0x00007c1b01007387 */ /* 0x0001e80000100800 */
[----:B0-----:R-:W3:Y:S04]  /*34010*/  LDL.LU R27, [R1+0xd58] ;  /* 0x000d5800011b7983 */ /* 0x001ee80000300800 */
[----:B------:R0:W-:Y:S04]  /*34020*/  STL [R1+0x78], R26 ;  /* 0x0000781a01007387 */ /* 0x0001e80000100800 */
[----:B0-----:R-:W4:Y:S04]  /*34030*/  LDL.LU R26, [R1+0xd54] ;  /* 0x000d5400011a7983 */ /* 0x001f280000300800 */
[----:B------:R0:W-:Y:S04]  /*34040*/  STL [R1+0x74], R25 ;  /* 0x0000741901007387 */ /* 0x0001e80000100800 */
[----:B0-----:R-:W5:Y:S04]  /*34050*/  LDL.LU R25, [R1+0xd50] ;  /* 0x000d500001197983 */ /* 0x001f680000300800 */
        /* <DEDUP_REMOVED lines=37> */
[----:B0-----:R-:W3:Y:S04]  /*342b0*/  LDL.LU R6, [R1+0xd04] ;  /* 0x000d040001067983 */ /* 0x001ee80000300800 */
[----:B------:R0:W-:Y:S04]  /*342c0*/  STL [R1+0x24], R5 ;  /* 0x0000240501007387 */ /* 0x0001e80000100800 */
[----:B0-----:R-:W4:Y:S04]  /*342d0*/  LDL.LU R5, [R1+0xd00] ;  /* 0x000d000001057983 */ /* 0x001f280000300800 */
[----:B------:R0:W-:Y:S04]  /*342e0*/  STL [R1+0x20], R4 ;  /* 0x0000200401007387 */ /* 0x0001e80000100800 */
[----:B0-----:R-:W4:Y:S04]  /*342f0*/  LDL.LU R4, [R1+0xcfc] ;  /* 0x000cfc0001047983 */ /* 0x001f280000300800 */
[----:B------:R0:W-:Y:S04]  /*34300*/  STL [R1+0x1c], R3 ;  /* 0x00001c0301007387 */ /* 0x0001e80000100800 */
[----:B0-----:R-:W4:Y:S04]  /*34310*/  LDL.LU R3, [R1+0xcf8] ;  /* 0x000cf80001037983 */ /* 0x001f280000300800 */
[----:B------:R0:W-:Y:S04]  /*34320*/  STL [R1+0x18], R2 ;  /* 0x0000180201007387 */ /* 0x0001e80000100800 */
[----:B0-----:R-:W5:Y:S04]  /*34330*/  LDL.LU R2, [R1+0xcf4] ;  /* 0x000cf40001027983 */ /* 0x001f680000300800 */
[----:B------:R0:W-:Y:S04]  /*34340*/  STL [R1+0x14], R0 ;  /* 0x0000140001007387 */ /* 0x0001e80000100800 */
[----:B0-----:R-:W5:Y:S01]  /*34350*/  LDL.LU R0, [R1+0xcf0] ;  /* 0x000cf00001007983 */ /* 0x001f620000300800 */
[C---:B--2---:R-:W-:Y:S01]  /*34360*/  FMUL R7, R29.reuse, R7 ;  /* 0x000000071d077220 */ /* 0x044fe20000400000 */
[C---:B---3--:R-:W-:Y:S01]  /*34370*/  FMUL R6, R29.reuse, R6 ;  /* 0x000000061d067220 */ /* 0x048fe20000400000 */
[C---:B----4-:R-:W-:Y:S01]  /*34380*/  FMUL R3, R29.reuse, R3 ;  /* 0x000000031d037220 */ /* 0x050fe20000400000 */
[----:B-----5:R-:W-:-:S05]  /*34390*/  FMUL R0, R29, R0 ;  /* 0x000000001d007220 */ /* 0x020fca0000400000 */
[----:B------:R0:W-:Y:S02]  /*343a0*/  STL [R1+0x10], R0 ;  /* 0x0000100001007387 */ /* 0x0001e40000100800 */
[C---:B0-----:R-:W-:Y:S01]  /*343b0*/  FMUL R0, R29.reuse, R2 ;  /* 0x000000021d007220 */ /* 0x041fe20000400000 */
[----:B------:R-:W-:-:S04]  /*343c0*/  FMUL R2, R29, R4 ;  /* 0x000000041d027220 */ /* 0x000fc80000400000 */
[----:B------:R0:W-:Y:S04]  /*343d0*/  STL [R1+0xc], R0 ;  /* 0x00000c0001007387 */ /* 0x0001e80000100800 */
[----:B------:R1:W-:Y:S04]  /*343e0*/  STL [R1+0x8], R3 ;  /* 0x0000080301007387 */ /* 0x0003e80000100800 */
[----:B------:R-:W2:Y:S01]  /*343f0*/  LDL.LU R4, [R1+0xb0] ;  /* 0x0000b00001047983 */ /* 0x000ea20000300800 */
[----:B0-----:R-:W-:-:S03]  /*34400*/  FMUL R0, R29, R5 ;  /* 0x000000051d007220 */ /* 0x001fc60000400000 */
[----:B------:R-:W-:Y:S04]  /*34410*/  STL [R1+0x4], R2 ;  /* 0x0000040201007387 */ /* 0x000fe80000100800 */
[----:B-1----:R-:W2:Y:S04]  /*34420*/  LDL.LU R3, [R1+0xb4] ;  /* 0x0000b40001037983 */ /* 0x002ea80000300800 */
[----:B------:R-:W-:Y:S04]  /*34430*/  STL [R1], R0 ;  /* 0x0000000001007387 */ /* 0x000fe80000100800 */
[----:B------:R0:W-:Y:S04]  /*34440*/  STL [R1+0xce4], R6 ;  /* 0x000ce40601007387 */ /* 0x0001e80000100800 */
[----:B0-----:R-:W3:Y:S04]  /*34450*/  LDL.LU R6, [R1+0xa8] ;  /* 0x0000a80001067983 */ /* 0x001ee80000300800 */
[----:B------:R0:W-:Y:S04]  /*34460*/  STL [R1+0xce8], R7 ;  /* 0x000ce80701007387 */ /* 0x0001e80000100800 */
[----:B0-----:R-:W3:Y:S01]  /*34470*/  LDL.LU R7, [R1+0xa4] ;  /* 0x0000a40001077983 */ /* 0x001ee20000300800 */
[----:B------:R-:W0:Y:S01]  /*34480*/  S2R R0, SR_TID.X ;  /* 0x0000000000007919 */ /* 0x000e220000002100 */
[C---:B------:R-:W-:Y:S01]  /*34490*/  FMUL R25, R29.reuse, R25 ;  /* 0x000000191d197220 */ /* 0x040fe20000400000 */
[C---:B------:R-:W-:Y:S01]  /*344a0*/  FMUL R26, R29.reuse, R26 ;  /* 0x0000001a1d1a7220 */ /* 0x040fe20000400000 */
[C---:B------:R-:W-:Y:S01]  /*344b0*/  FMUL R27, R29.reuse, R27 ;  /* 0x0000001b1d1b7220 */ /* 0x040fe20000400000 */
[C---:B------:R-:W-:Y:S01]  /*344c0*/  FMUL R28, R29.reuse, R28 ;  /* 0x0000001c1d1c7220 */ /* 0x040fe20000400000 */
[----:B------:R-:W-:Y:S01]  /*344d0*/  ULEA UR7, UR5, UR4, 0x18 ;  /* 0x0000000405077291 */ /* 0x000fe2000f8ec0ff */
[----:B------:R-:W-:Y:S01]  /*344e0*/  FMUL R8, R29, R8 ;  /* 0x000000081d087220 */ /* 0x000fe20000400000 */
[----:B------:R-:W-:Y:S01]  /*344f0*/  F2FP.SATFINITE.E4M3.F32.PACK_AB_MERGE_C R26, R25, R26, RZ ;  /* 0x0000001a191a723e */ /* 0x000fe200048070ff */
[----:B------:R-:W-:Y:S01]  /*34500*/  FMUL R2, R29, R23 ;  /* 0x000000171d027220 */ /* 0x000fe20000400000 */
[----:B------:R-:W-:Y:S01]  /*34510*/  F2FP.SATFINITE.E4M3.F32.PACK_AB_MERGE_C R28, R27, R28, RZ ;  /* 0x0000001c1b1c723e */ /* 0x000fe200048070ff */
        /* <DEDUP_REMOVED lines=14> */
[----:B------:R-:W-:Y:S01]  /*34600*/  FMUL R24, R29, R24 ;  /* 0x000000181d187220 */ /* 0x000fe20000400000 */
[----:B------:R1:W-:Y:S01]  /*34610*/  STL [R1+0xcec], R8 ;  /* 0x000cec0801007387 */ /* 0x0003e20000100800 */
[----:B------:R-:W4:Y:S03]  /*34620*/  LDCU.64 UR4, c[0x0][0x3e0] ;  /* 0x00007c00ff0477ac */ /* 0x000f260008000a00 */
[----:B------:R-:W-:Y:S01]  /*34630*/  STL [R1+0xc08], R28 ;  /* 0x000c081c01007387 */ /* 0x000fe20000100800 */
[C---:B0-----:R-:W-:Y:S01]  /*34640*/  IMAD.SHL.U32 R23, R0.reuse, 0x8, RZ ;  /* 0x0000000800177824 */ /* 0x041fe200078e00ff */
[----:B------:R-:W-:-:S02]  /*34650*/  LOP3.LUT R17, R0, 0x8, RZ, 0xc0, !PT ;  /* 0x0000000800117812 */ /* 0x000fc400078ec0ff */
[----:B------:R-:W5:Y:S02]  /*34660*/  LDL.LU R27, [R1+0xbc] ;  /* 0x0000bc00011b7983 */ /* 0x000f640000300800 */
[----:B------:R-:W-:Y:S02]  /*34670*/  LOP3.LUT R23, R23, 0xf80, RZ, 0xc0, !PT ;  /* 0x00000f8017177812 */ /* 0x000fe400078ec0ff */
[----:B-1----:R-:W4:Y:S01]  /*34680*/  LDL.LU R8, [R1+0xc8] ;  /* 0x0000c80001087983 */ /* 0x002f220000300800 */
[----:B--2---:R-:W-:Y:S02]  /*34690*/  F2FP.SATFINITE.E4M3.F32.PACK_AB_MERGE_C R25, R3, R4, RZ ;  /* 0x000000040319723e */ /* 0x004fe400048070ff */
[----:B------:R-:W-:-:S04]  /*346a0*/  LOP3.LUT R4, R0, 0x7, RZ, 0xc0, !PT ;  /* 0x0000000700047812 */ /* 0x000fc800078ec0ff */
[----:B------:R-:W-:-:S05]  /*346b0*/  LEA R3, R4, UR7, 0x4 ;  /* 0x0000000704037c11 */ /* 0x000fca000f8e20ff */
[----:B------:R-:W-:-:S04]  /*346c0*/  IMAD R0, R17, 0x200, R3 ;  /* 0x0000020011007824 */ /* 0x000fc800078e0203 */
[----:B------:R-:W-:Y:S01]  /*346d0*/  IMAD.IADD R0, R23, 0x1, R0 ;  /* 0x0000000117007824 */ /* 0x000fe200078e0200 */
[----:B---3--:R-:W-:Y:S02]  /*346e0*/  F2FP.SATFINITE.E4M3.F32.PACK_AB_MERGE_C R29, R6, R7, RZ ;  /* 0x00000007061d723e */ /* 0x008fe400048070ff */
[----:B------:R-:W4:Y:S04]  /*346f0*/  LDL.LU R7, [R1+0xcc] ;  /* 0x0000cc0001077983 */ /* 0x000f280000300800 */
[----:B------:R-:W-:Y:S04]  /*34700*/  STL [R1+0xc0c], R29 ;  /* 0x000c0c1d01007387 */ /* 0x000fe80000100800 */
[----:B------:R0:W-:Y:S04]  /*34710*/  STL [R1+0xc10], R26 ;  /* 0x000c101a01007387 */ /* 0x0001e80000100800 */
[----:B0-----:R-:W2:Y:S04]  /*34720*/  LDL.LU R26, [R1+0xd0] ;  /* 0x0000d000011a7983 */ /* 0x001ea80000300800 */
[----:B------:R-:W2:Y:S04]  /*34730*/  LDL.LU R6, [R1+0xd4] ;  /* 0x0000d40001067983 */ /* 0x000ea80000300800 */
[----:B------:R-:W3:Y:S04]  /*34740*/  LDL.LU R29, [R1+0xd8] ;  /* 0x0000d800011d7983 */ /* 0x000ee80000300800 */
[----:B------:R-:W3:Y:S04]  /*34750*/  LDL.LU R28, [R1+0xdc] ;  /* 0x0000dc00011c7983 */ /* 0x000ee80000300800 */
[----:B------:R0:W-:Y:S04]  /*34760*/  STL [R1+0xc14], R25 ;  /* 0x000c141901007387 */ /* 0x0001e80000100800 */
[----:B0-----:R-:W3:Y:S04]  /*34770*/  LDL.LU R25, [R1+0xc4] ;  /* 0x0000c40001197983 */ /* 0x001ee80000300800 */
[----:B------:R-:W3:Y:S04]  /*34780*/  LDL.LU R23, [R1+0xc0] ;  /* 0x0000c00001177983 */ /* 0x000ee80000300800 */
[----:B------:R0:W-:Y:S04]  /*34790*/  STL [R1+0xbd8], R0 ;  /* 0x000bd80001007387 */ /* 0x0001e80000100800 */
[----:B0-----:R-:W5:Y:S01]  /*347a0*/  LDL.LU R0, [R1+0xb8] ;  /* 0x0000b80001007983 */ /* 0x001f620000300800 */
[----:B------:R-:W-:-:S02]  /*347b0*/  IMAD R3, R4, -0x8, R3 ;  /* 0xfffffff804037824 */ /* 0x000fc400078e0203 */
[----:B------:R-:W0:Y:S01]  /*347c0*/  S2R R4, SR_TID.X ;  /* 0x0000000000047919 */ /* 0x000e220000002100 */
[----:B------:R-:W-:Y:S02]  /*347d0*/  F2FP.SATFINITE.E4M3.F32.PACK_AB_MERGE_C R2, R2, R24, RZ ;  /* 0x000000180202723e */ /* 0x000fe400048070ff */
[----:B------:R-:W-:-:S03]  /*347e0*/  F2FP.SATFINITE.E4M3.F32.PACK_AB_MERGE_C R20, R19, R20, RZ ;  /* 0x000000141314723e */ /* 0x000fc600048070ff */
[----:B------:R1:W-:Y:S01]  /*347f0*/  STL [R1+0xc18], R2 ;  /* 0x000c180201007387 */ /* 0x0003e20000100800 */
[----:B------:R-:W-:Y:S01]  /*34800*/  F2FP.SATFINITE.E4M3.F32.PACK_AB_MERGE_C R5, R5, R18, RZ ;  /* 0x000000120505723e */ /* 0x000fe200048070ff */
[----:B0-----:R-:W-:-:S05]  /*34810*/  IMAD.SHL.U32 R4, R4, 0x4, RZ ;  /* 0x0000000404047824 */ /* 0x001fca00078e00ff */
[----:B------:R-:W-:-:S05]  /*34820*/  LOP3.LUT R4, R4, 0x3c0, RZ, 0xc0, !PT ;  /* 0x000003c004047812 */ /* 0x000fca00078ec0ff */
[----:B------:R-:W-:Y:S01]  /*34830*/  IMAD.IADD R3, R4, 0x1, R3 ;  /* 0x0000000104037824 */ /* 0x000fe200078e0203 */
[----:B-1----:R-:W-:-:S04]  /*34840*/  F2FP.SATFINITE.E4M3.F32.PACK_AB_MERGE_C R2, R21, R22, RZ ;  /* 0x000000161502723e */ /* 0x002fc800048070ff */
[----:B------:R-:W-:-:S05]  /*34850*/  LEA.HI R3, R17, R3, RZ, 0x1f ;  /* 0x0000000311037211 */ /* 0x000fca00078ff8ff */
[----:B------:R4:W-:Y:S02]  /*34860*/  STL [R1+0x1c8], R3 ;  /* 0x0001c80301007387 */ /* 0x0009e40000100800 */
[----:B----4-:R-:W-:Y:S02]  /*34870*/  F2FP.SATFINITE.E4M3.F32.PACK_AB_MERGE_C R3, R7, R8, RZ ;  /* 0x000000080703723e */ /* 0x010fe400048070ff */
[----:B--2---:R-:W-:Y:S02]  /*34880*/  F2FP.SATFINITE.E4M3.F32.PACK_AB_MERGE_C R4, R6, R26, RZ ;  /* 0x0000001a0604723e */ /* 0x004fe400048070ff */
[----:B-----5:R-:W-:Y:S02]  /*34890*/  F2FP.SATFINITE.E4M3.F32.PACK_AB_MERGE_C R27, R27, R0, RZ ;  /* 0x000000001b1b723e */ /* 0x020fe400048070ff */
[----:B---3--:R-:W-:-:S03]  /*348a0*/  F2FP.SATFINITE.E4M3.F32.PACK_AB_MERGE_C R0, R25, R23, RZ ;  /* 0x000000171900723e */ /* 0x008fc600048070ff */
[----:B------:R-:W-:Y:S04]  /*348b0*/  STL [R1+0xc1c], R27 ;  /* 0x000c1c1b01007387 */ /* 0x000fe80000100800 */
[----:B------:R-:W-:Y:S04]  /*348c0*/  STL [R1+0x1b4], R2 ;  /* 0x0001b40201007387 */ /* 0x000fe80000100800 */
[----:B------:R-:W-:Y:S04]  /*348d0*/  STL [R1+0xc20], R20 ;  /* 0x000c201401007387 */ /* 0x000fe80000100800 */
[----:B------:R-:W-:Y:S04]  /*348e0*/  STL [R1+0x1b0], R0 ;  /* 0x0001b00001007387 */ /* 0x000fe80000100800 */
[----:B------:R-:W2:Y:S04]  /*348f0*/  LDL.LU R8, [R1+0xe0] ;  /* 0x0000e00001087983 */ /* 0x000ea80000300800 */
[----:B------:R-:W2:Y:S04]  /*34900*/  LDL.LU R7, [R1+0xe4] ;  /* 0x0000e40001077983 */ /* 0x000ea80000300800 */
[----:B------:R-:W-:Y:S04]  /*34910*/  STL [R1+0xc24], R3 ;  /* 0x000c240301007387 */ /* 0x000fe80000100800 */
[----:B------:R-:W-:Y:S04]  /*34920*/  STL [R1+0xc28], R5 ;  /* 0x000c280501007387 */ /* 0x000fe80000100800 */
[----:B------:R-:W3:Y:S04]  /*34930*/  LDL.LU R6, [R1+0xe8] ;  /* 0x0000e80001067983 */ /* 0x000ee80000300800 */
[----:B------:R-:W3:Y:S01]  /*34940*/  LDL.LU R19, [R1+0xec] ;  /* 0x0000ec0001137983 */ /* 0x000ee20000300800 */
[----:B------:R-:W-:-:S03]  /*34950*/  F2FP.SATFINITE.E4M3.F32.PACK_AB_MERGE_C R15, R15, R16, RZ ;  /* 0x000000100f0f723e */ /* 0x000fc600048070ff */
[----:B------:R-:W-:Y:S04]  /*34960*/  STL [R1+0xc2c], R4 ;  /* 0x000c2c0401007387 */ /* 0x000fe80000100800 */
[----:B------:R0:W-:Y:S04]  /*34970*/  STL [R1+0xc30], R15 ;  /* 0x000c300f01007387 */ /* 0x0001e80000100800 */
[----:B------:R-:W4:Y:S04]  /*34980*/  LDL.LU R17, [R1+0xf4] ;  /* 0x0000f40001117983 */ /* 0x000f280000300800 */
[----:B------:R-:W5:Y:S04]  /*34990*/  LDL.LU R18, [R1+0xfc] ;  /* 0x0000fc0001127983 */ /* 0x000f680000300800 */
[----:B------:R-:W4:Y:S04]  /*349a0*/  LDL.LU R22, [R1+0x8] ;  /* 0x0000080001167983 */ /* 0x000f280000300800 */
[----:B------:R-:W4:Y:S04]  /*349b0*/  LDL.LU R23, [R1+0x10c] ;  /* 0x00010c0001177983 */ /* 0x000f280000300800 */
[----:B0-----:R-:W4:Y:S04]  /*349c0*/  LDL.LU R15, [R1+0xc] ;  /* 0x00000c00010f7983 */ /* 0x001f280000300800 */
[----:B------:R-:W4:Y:S04]  /*349d0*/  LDL.LU R24, [R1+0x10] ;  /* 0x0000100001187983 */ /* 0x000f280000300800 */
[----:B------:R-:W4:Y:S04]  /*349e0*/  LDL.LU R16, [R1+0x110] ;  /* 0x0001100001107983 */ /* 0x000f280000300800 */
[----:B------:R-:W4:Y:S04]  /*349f0*/  LDL.LU R4, [R1+0x114] ;  /* 0x0001140001047983 */ /* 0x000f280000300800 */
[----:B------:R-:W4:Y:S04]  /*34a00*/  LDL.LU R5, [R1+0x14] ;  /* 0x0000140001057983 */ /* 0x000f280000300800 */
[----:B------:R-:W5:Y:S01]  /*34a10*/  LDL.LU R3, [R1+0x18] ;  /* 0x0000180001037983 */ /* 0x000f620000300800 */
[----:B------:R-:W-:-:S03]  /*34a20*/  F2FP.SATFINITE.E4M3.F32.PACK_AB_MERGE_C R21, R28, R29, RZ ;  /* 0x0000001d1c15723e */ /* 0x000fc600048070ff */
[----:B------:R-:W5:Y:S04]  /*34a30*/  LDL.LU R20, [R1+0x118] ;  /* 0x0001180001147983 */ /* 0x000f680000300800 */
[----:B------:R-:W5:Y:S04]  /*34a40*/  LDL.LU R27, [R1+0x11c] ;  /* 0x00011c00011b7983 */ /* 0x000f680000300800 */
[----:B------:R-:W5:Y:S01]  /*34a50*/  LDL.LU R2, [R1+0x1c] ;  /* 0x00001c0001027983 */ /* 0x000f620000300800 */
[----:B------:R-:W-:-:S03]  /*34a60*/  F2FP.SATFINITE.E4M3.F32.PACK_AB_MERGE_C R14, R13, R14, RZ ;  /* 0x0000000e0d0e723e */ /* 0x000fc600048070ff */
[----:B------:R-:W5:Y:S04]  /*34a70*/  LDL.LU R0, [R1+0x20] ;  /* 0x0000200001007983 */ /* 0x000f680000300800 */
[----:B------:R-:W5:Y:S04]  /*34a80*/  LDL.LU R25, [R1+0x120] ;  /* 0x0001200001197983 */ /* 0x000f680000300800 */
[----:B------:R-:W5:Y:S04]  /*34a90*/  LDL.LU R26, [R1+0x124] ;  /* 0x00012400011a7983 */ /* 0x000f680000300800 */
[----:B------:R-:W5:Y:S04]  /*34aa0*/  LDL.LU R29, [R1+0x24] ;  /* 0x00002400011d7983 */ /* 0x000f680000300800 */
[----:B------:R-:W5:Y:S04]  /*34ab0*/  LDL.LU R28, [R1+0x28] ;  /* 0x00002800011c7983 */ /* 0x000f680000300800 */
[----:B------:R0:W-:Y:S01]  /*34ac0*/  STL [R1+0xc34], R21 ;  /* 0x000c341501007387 */ /* 0x0001e20000100800 */
[----:B------:R-:W-:-:S03]  /*34ad0*/  F2FP.SATFINITE.E4M3.F32.PACK_AB_MERGE_C R12, R11, R12, RZ ;  /* 0x0000000c0b0c723e */ /* 0x000fc600048070ff */
[----:B0-----:R-:W5:Y:S04]  /*34ae0*/  LDL.LU R21, [R1+0x108] ;  /* 0x0001080001157983 */ /* 0x001f680000300800 */
[----:B------:R-:W5:Y:S04]  /*34af0*/  LDL.LU R13, [R1+0xf0] ;  /* 0x0000f000010d7983 */ /* 0x000f680000300800 */
[----:B------:R0:W-:Y:S01]  /*34b00*/  STL [R1+0x1ac], R14 ;  /* 0x0001ac0e01007387 */ /* 0x0001e20000100800 */
[----:B------:R-:W-:-:S03]  /*34b10*/  F2FP.SATFINITE.E4M3.F32.PACK_AB_MERGE_C R9, R9, R10, RZ ;  /* 0x0000000a0909723e */ /* 0x000fc600048070ff */
[----:B0-----:R-:W5:Y:S01]  /*34b20*/  LDL.LU R14, [R1+0x4] ;  /* 0x00000400010e7983 */ /* 0x001f620000300800 */
[----:B--2---:R-:W-:-:S03]  /*34b30*/  F2FP.SATFINITE.E4M3.F32.PACK_AB_MERGE_C R7, R7, R8, RZ ;  /* 0x000000080707723e */ /* 0x004fc600048070ff */
[----:B------:R-:W2:Y:S04]  /*34b40*/  LDL.LU R8, [R1+0xcec] ;  /* 0x000cec0001087983 */ /* 0x000ea80000300800 */
[----:B------:R0:W-:Y:S04]  /*34b50*/  STL [R1+0x1a8], R7 ;  /* 0x0001a80701007387 */ /* 0x0001e80000100800 */
[----:B0-----:R-:W2:Y:S01]  /*34b60*/  LDL.LU R7, [R1+0xce8] ;  /* 0x000ce80001077983 */ /* 0x001ea20000300800 */
[----:B---3--:R-:W-:-:S03]  /*34b70*/  F2FP.SATFINITE.E4M3.F32.PACK_AB_MERGE_C R19, R19, R6, RZ ;  /* 0x000000061313723e */ /* 0x008fc600048070ff */
[----:B------:R-:W3:Y:S04]  /*34b80*/  LDL.LU R11, [R1+0x104] ;  /* 0x00010400010b7983 */ /* 0x000ee80000300800 */
[----:B------:R0:W-:Y:S04]  /*34b90*/  STL [R1+0xbfc], R12 ;  /* 0x000bfc0c01007387 */ /* 0x0001e80000100800 */
[----:B0-----:R-:W3:Y:S04]  /*34ba0*/  LDL.LU R12, [R1+0x100] ;  /* 0x00010000010c7983 */ /* 0x001ee80000300800 */
[----:B------:R-:W3:Y:S04]  /*34bb0*/  LDL.LU R6, [R1+0xce4] ;  /* 0x000ce40001067983 */ /* 0x000ee80000300800 */
[----:B------:R0:W-:Y:S04]  /*34bc0*/  STL [R1+0xc00], R19 ;  /* 0x000c001301007387 */ /* 0x0001e80000100800 */
[----:B0-----:R-:W3:Y:S04]  /*34bd0*/  LDL.LU R19, [R1] ;  /* 0x0000000001137983 */ /* 0x001ee80000300800 */
[----:B------:R-:W3:Y:S04]  /*34be0*/  LDL.LU R10, [R1+0xf8] ;  /* 0x0000f800010a7983 */ /* 0x000ee80000300800 */
[----:B------:R-:W-:Y:S01]  /*34bf0*/  STL [R1+0xc04], R9 ;  /* 0x000c040901007387 */ /* 0x000fe20000100800 */
[----:B----4-:R-:W-:-:S02]  /*34c00*/  F2FP.SATFINITE.E4M3.F32.PACK_AB_MERGE_C R24, R24, R15, RZ ;  /* 0x0000000f1818723e */ /* 0x010fc400048070ff */
[----:B-----5:R-:W-:Y:S02]  /*34c10*/  F2FP.SATFINITE.E4M3.F32.PACK_AB_MERGE_C R2, R0, R2, RZ ;  /* 0x000000020002723e */ /* 0x020fe400048070ff */
[----:B------:R-:W-:Y:S02]  /*34c20*/  F2FP.SATFINITE.E4M3.F32.PACK_AB_MERGE_C R0, R26, R25, RZ ;  /* 0x000000191a00723e */ /* 0x000fe400048070ff */
[----:B------:R-:W-:Y:S02]  /*34c30*/  F2FP.SATFINITE.E4M3.F32.PACK_AB_MERGE_C R13, R17, R13, RZ ;  /* 0x0000000d110d723e */ /* 0x000fe400048070ff */
[----:B------:R-:W-:-:S03]  /*34c40*/  F2FP.SATFINITE.E4M3.F32.PACK_AB_MERGE_C R23, R23, R21, RZ ;  /* 0x000000151717723e */ /* 0x000fc600048070ff */
[----:B------:R-:W-:Y:S01]  /*34c50*/  STL [R1+0xc38], R13 ;  /* 0x000c380d01007387 */ /* 0x000fe20000100800 */
[----:B------:R-:W-:Y:S02]  /*34c60*/  F2FP.SATFINITE.E4M3.F32.PACK_AB_MERGE_C R22, R22, R14, RZ ;  /* 0x0000000e1616723e */ /* 0x000fe400048070ff */
[----:B--2---:R-:W-:-:S05]  /*34c70*/  F2FP.SATFINITE.E4M3.F32.PACK_AB_MERGE_C R17, R7, R8, RZ ;  /* 0x000000080711723e */ /* 0x004fca00048070ff */
[----:B------:R-:W-:Y:S01]  /*34c80*/  STL [R1+0xc3c], R17 ;  /* 0x000c3c1101007387 */ /* 0x000fe20000100800 */
[----:B------:R-:W-:Y:S02]  /*34c90*/  F2FP.SATFINITE.E4M3.F32.PACK_AB_MERGE_C R8, R3, R5, RZ ;  /* 0x000000050308723e */ /* 0x000fe400048070ff */
[----:B---3--:R-:W-:Y:S02]  /*34ca0*/  F2FP.SATFINITE.E4M3.F32.PACK_AB_MERGE_C R7, R19, R6, RZ ;  /* 0x000000061307723e */ /* 0x008fe400048070ff */
[----:B------:R-:W-:Y:S02]  /*34cb0*/  F2FP.SATFINITE.E4M3.F32.PACK_AB_MERGE_C R18, R18, R10, RZ ;  /* 0x0000000a1212723e */ /* 0x000fe400048070ff */
[----:B------:R-:W-:-:S03]  /*34cc0*/  F2FP.SATFINITE.E4M3.F32.PACK_AB_MERGE_C R6, R11, R12, RZ ;  /* 0x0000000c0b06723e */ /* 0x000fc600048070ff */
[----:B------:R-:W-:Y:S04]  /*34cd0*/  STL [R1+0xc40], R18 ;  /* 0x000c401201007387 */ /* 0x000fe80000100800 */
[----:B------:R0:W-:Y:S04]  /*34ce0*/  STL [R1+0xec], R7 ;  /* 0x0000ec0701007387 */ /* 0x0001e80000100800 */
[----:B------:R-:W-:Y:S04]  /*34cf0*/  STL [R1+0xc44], R22 ;  /* 0x000c441601007387 */ /* 0x000fe80000100800 */
[----:B------:R1:W-:Y:S01]  /*34d00*/  STL [R1+0xe8], R6 ;  /* 0x0000e80601007387 */ /* 0x0003e20000100800 */
[----:B0-----:R-:W-:-:S02]  /*34d10*/  F2FP.SATFINITE.E4M3.F32.PACK_AB_MERGE_C R7, R4, R16, RZ ;  /* 0x000000100407723e */ /* 0x001fc400048070ff */
[----:B------:R-:W-:Y:S01]  /*34d20*/  F2FP.SATFINITE.E4M3.F32.PACK_AB_MERGE_C R16, R27, R20, RZ ;  /* 0x000000141b10723e */ /* 0x000fe200048070ff */
[----:B------:R-:W-:Y:S04]  /*34d30*/  STL [R1+0xc48], R23 ;  /* 0x000c481701007387 */ /* 0x000fe80000100800 */
[----:B------:R-:W-:Y:S04]  /*34d40*/  STL [R1+0xc4c], R24 ;  /* 0x000c4c1801007387 */ /* 0x000fe80000100800 */
[----:B------:R-:W-:Y:S04]  /*34d50*/  STL [R1+0xc50], R7 ;  /* 0x000c500701007387 */ /* 0x000fe80000100800 */
[----:B------:R-:W-:Y:S04]  /*34d60*/  STL [R1+0xc54], R8 ;  /* 0x000c540801007387 */ /* 0x000fe80000100800 */
[----:B------:R-:W-:Y:S04]  /*34d70*/  STL [R1+0xc58], R16 ;  /* 0x000c581001007387 */ /* 0x000fe80000100800 */
[----:B------:R-:W-:Y:S04]  /*34d80*/  STL [R1+0xe4], R2 ;  /* 0x0000e40201007387 */ /* 0x000fe80000100800 */
[----:B------:R-:W2:Y:S04]  /*34d90*/  LDL.LU R14, [R1+0x12c] ;  /* 0x00012c00010e7983 */ /* 0x000ea80000300800 */
[----:B------:R-:W-:Y:S04]  /*34da0*/  STL [R1+0xe0], R0 ;  /* 0x0000e00001007387 */ /* 0x000fe80000100800 */
[----:B------:R-:W3:Y:S01]  /*34db0*/  LDL.LU R11, [R1+0x30] ;  /* 0x00003000010b7983 */ /* 0x000ee20000300800 */
[----:B-1----:R-:W-:-:S03]  /*34dc0*/  F2FP.SATFINITE.E4M3.F32.PACK_AB_MERGE_C R6, R28, R29, RZ ;  /* 0x0000001d1c06723e */ /* 0x002fc600048070ff */
[----:B---3--:R0:W-:Y:S04]  /*34dd0*/  STL [R1+0xce0], R11 ;  /* 0x000ce00b01007387 */ /* 0x0081e80000100800 */
[----:B0-----:R-:W2:Y:S04]  /*34de0*/  LDL.LU R11, [R1+0x128] ;  /* 0x00012800010b7983 */ /* 0x001ea80000300800 */
[----:B------:R-:W3:Y:S04]  /*34df0*/  LDL.LU R10, [R1+0x134] ;  /* 0x00013400010a7983 */ /* 0x000ee80000300800 */
[----:B---3--:R0:W-:Y:S04]  /*34e00*/  STL [R1+0xcdc], R10 ;  /* 0x000cdc0a01007387 */ /* 0x0081e80000100800 */
[----:B0-----:R-:W3:Y:S04]  /*34e10*/  LDL.LU R10, [R1+0x2c] ;  /* 0x00002c00010a7983 */ /* 0x001ee80000300800 */
[----:B------:R0:W-:Y:S04]  /*34e20*/  STL [R1+0xc5c], R6 ;  /* 0x000c5c0601007387 */ /* 0x0001e80000100800 */
[----:B0-----:R-:W4:Y:S04]  /*34e30*/  LDL.LU R6, [R1+0x170] ;  /* 0x0001700001067983 */ /* 0x001f280000300800 */
[----:B----4-:R0:W-:Y:S04]  /*34e40*/  STL [R1+0xc60], R6 ;  /* 0x000c600601007387 */ /* 0x0101e80000100800 */
        /* <DEDUP_REMOVED lines=31> */
[----:B------:R-:W5:Y:S04]  /*35040*/  LDL.LU R16, [R1+0x174] ;  /* 0x0001740001107983 */ /* 0x000f680000300800 */
[----:B-----5:R0:W-:Y:S04]  /*35050*/  STL [R1+0xc64], R16 ;  /* 0x000c641001007387 */ /* 0x0201e80000100800 */
[----:B0-----:R-:W5:Y:S04]  /*35060*/  LDL.LU R16, [R1+0x6c] ;  /* 0x00006c0001107983 */ /* 0x001f680000300800 */
        /* <DEDUP_REMOVED lines=25> */
[----:B0-----:R-:W5:Y:S01]  /*35200*/  LDL.LU R16, [R1+0x138] ;  /* 0x0001380001107983 */ /* 0x001f620000300800 */
[----:B--2---:R-:W-:-:S03]  /*35210*/  F2FP.SATFINITE.E4M3.F32.PACK_AB_MERGE_C R14, R14, R11, RZ ;  /* 0x0000000b0e0e723e */ /* 0x004fc600048070ff */
[----:B-----5:R0:W-:Y:S04]  /*35220*/  STL [R1+0xcd4], R16 ;  /* 0x000cd41001007387 */ /* 0x0201e80000100800 */
[----:B0-----:R-:W2:Y:S04]  /*35230*/  LDL.LU R16, [R1+0x34] ;  /* 0x0000340001107983 */ /* 0x001ea80000300800 */
[----:B------:R-:W5:Y:S04]  /*35240*/  LDL.LU R8, [R1+0x74] ;  /* 0x0000740001087983 */ /* 0x000f680000300800 */
[----:B------:R-:W5:Y:S04]  /*35250*/  LDL.LU R7, [R1+0x78] ;  /* 0x0000780001077983 */ /* 0x000f680000300800 */
        /* <DEDUP_REMOVED lines=22> */
[----:B------:R-:W3:Y:S02]  /*353c0*/  LDL.LU R11, [R1+0xce0] ;  /* 0x000ce000010b7983 */ /* 0x000ee40000300800 */
[----:B---3--:R-:W-:-:S02]  /*353d0*/  F2FP.SATFINITE.E4M3.F32.PACK_AB_MERGE_C R11, R11, R10, RZ ;  /* 0x0000000a0b0b723e */ /* 0x008fc400048070ff */
[----:B------:R-:W4:Y:S02]  /*353e0*/  LDL.LU R10, [R1+0xcdc] ;  /* 0x000cdc00010a7983 */ /* 0x000f240000300800 */
[----:B----4-:R-:W-:Y:S02]  /*353f0*/  F2FP.SATFINITE.E4M3.F32.PACK_AB_MERGE_C R10, R10, R6, RZ ;  /* 0x000000060a0a723e */ /* 0x010fe400048070ff */
[----:B------:R-:W2:Y:S02]  /*35400*/  LDL.LU R6, [R1+0xcd8] ;  /* 0x000cd80001067983 */ /* 0x000ea40000300800 */
[----:B--2---:R-:W-:Y:S02]  /*35410*/  F2FP.SATFINITE.E4M3.F32.PACK_AB_MERGE_C R6, R6, R16, RZ ;  /* 0x000000100606723e */ /* 0x004fe400048070ff */
[----:B------:R-:W2:Y:S04]  /*35420*/  LDL.LU R16, [R1+0xcd4] ;  /* 0x000cd40001107983 */ /* 0x000ea80000300800 */
[----:B------:R0:W-:Y:S04]  /*35430*/  STL [R1], R6 ;  /* 0x0000000601007387 */ /* 0x0001e80000100800 */
[----:B0-----:R-:W2:Y:S02]  /*35440*/  LDL.LU R6, [R1+0xcd0] ;  /* 0x000cd00001067983 */ /* 0x001ea40000300800 */
[----:B--2---:R-:W-:-:S02]  /*35450*/  F2FP.SATFINITE.E4M3.F32.PACK_AB_MERGE_C R6, R6, R16, RZ ;  /* 0x000000100606723e */ /* 0x004fc400048070ff */
[----:B------:R-:W2:Y:S04]  /*35460*/  LDL.LU R16, [R1+0xccc] ;  /* 0x000ccc0001107983 */ /* 0x000ea80000300800 */
[----:B------:R0:W-:Y:S04]  /*35470*/  STL [R1+0x4], R6 ;  /* 0x0000040601007387 */ /* 0x0001e80000100800 */
        /* <DEDUP_REMOVED lines=52> */
[----:B0-----:R-:W2:Y:S01]  /*357c0*/  LDL.LU R6, [R1+0xc60] ;  /* 0x000c600001067983 */ /* 0x001ea20000300800 */
[----:B-----5:R-:W-:Y:S02]  /*357d0*/  F2FP.SATFINITE.E4M3.F32.PACK_AB_MERGE_C R7, R7, R8, RZ ;  /* 0x000000080707723e */ /* 0x020fe400048070ff */
[----:B------:R-:W-:-:S02]  /*357e0*/  F2FP.SATFINITE.E4M3.F32.PACK_AB_MERGE_C R23, R23, R24, RZ ;  /* 0x000000181717723e */ /* 0x000fc400048070ff */
[----:B------:R-:W-:Y:S02]  /*357f0*/  F2FP.SATFINITE.E4M3.F32.PACK_AB_MERGE_C R18, R18, R22, RZ ;  /* 0x000000161212723e */ /* 0x000fe400048070ff */
[----:B------:R-:W-:Y:S02]  /*35800*/  F2FP.SATFINITE.E4M3.F32.PACK_AB_MERGE_C R13, R13, R17, RZ ;  /* 0x000000110d0d723e */ /* 0x000fe400048070ff */
[----:B------:R-:W-:Y:S02]  /*35810*/  F2FP.SATFINITE.E4M3.F32.PACK_AB_MERGE_C R15, R15, R21, RZ ;  /* 0x000000150f0f723e */ /* 0x000fe400048070ff */
[----:B------:R-:W-:Y:S02]  /*35820*/  F2FP.SATFINITE.E4M3.F32.PACK_AB_MERGE_C R5, R5, R4, RZ ;  /* 0x000000040505723e */ /* 0x000fe400048070ff */
[----:B------:R-:W-:Y:S02]  /*35830*/  F2FP.SATFINITE.E4M3.F32.PACK_AB_MERGE_C R20, R20, R3, RZ ;  /* 0x000000031414723e */ /* 0x000fe400048070ff */
[----:B------:R-:W-:-:S02]  /*35840*/  F2FP.SATFINITE.E4M3.F32.PACK_AB_MERGE_C R2, R2, R27, RZ ;  /* 0x0000001b0202723e */ /* 0x000fc400048070ff */
[----:B------:R-:W-:Y:S02]  /*35850*/  F2FP.SATFINITE.E4M3.F32.PACK_AB_MERGE_C R26, R26, R25, RZ ;  /* 0x000000191a1a723e */ /* 0x000fe400048070ff */
[----:B------:R-:W-:Y:S02]  /*35860*/  F2FP.SATFINITE.E4M3.F32.PACK_AB_MERGE_C R28, R28, R29, RZ ;  /* 0x0000001d1c1c723e */ /* 0x000fe400048070ff */
[----:B--2---:R-:W-:Y:S02]  /*35870*/  F2FP.SATFINITE.E4M3.F32.PACK_AB_MERGE_C R16, R16, R6, RZ ;  /* 0x000000061010723e */ /* 0x004fe400048070ff */
[----:B------:R-:W2:Y:S04]  /*35880*/  LDL.LU R6, [R1+0xc5c] ;  /* 0x000c5c0001067983 */ /* 0x000ea80000300800 */
[----:B------:R0:W-:Y:S04]  /*35890*/  STL [R1+0x68], R16 ;  /* 0x0000681001007387 */ /* 0x0001e80000100800 */
[----:B0-----:R-:W3:Y:S04]  /*358a0*/  LDL.LU R16, [R1+0xc58] ;  /* 0x000c580001107983 */ /* 0x001ee80000300800 */
[----:B------:R-:W4:Y:S04]  /*358b0*/  LDL.LU R8, [R1+0xc54] ;  /* 0x000c540001087983 */ /* 0x000f280000300800 */
[----:B------:R0:W-:Y:S04]  /*358c0*/  STL [R1+0x6c], R7 ;  /* 0x00006c0701007387 */ /* 0x0001e80000100800 */
[----:B0-----:R-:W5:Y:S04]  /*358d0*/  LDL.LU R7, [R1+0xc50] ;  /* 0x000c500001077983 */ /* 0x001f680000300800 */
[----:B------:R-:W2:Y:S04]  /*358e0*/  LDL.LU R24, [R1+0xc4c] ;  /* 0x000c4c0001187983 */ /* 0x000ea80000300800 */
[----:B------:R0:W-:Y:S04]  /*358f0*/  STL [R1+0x70], R23 ;  /* 0x0000701701007387 */ /* 0x0001e80000100800 */
[----:B0-----:R-:W2:Y:S04]  /*35900*/  LDL.LU R23, [R1+0xc48] ;  /* 0x000c480001177983 */ /* 0x001ea80000300800 */
        /* <DEDUP_REMOVED lines=8> */
[----:B0-----:R-:W3:Y:S04]  /*35990*/  LDL.LU R15, [R1+0xc30] ;  /* 0x000c3000010f7983 */ /* 0x001ee80000300800 */
[----:B------:R-:W3:Y:S04]  /*359a0*/  LDL.LU R4, [R1+0xc2c] ;  /* 0x000c2c0001047983 */ /* 0x000ee80000300800 */
[----:B------:R0:W-:Y:S04]  /*359b0*/  STL [R1+0x84], R5 ;  /* 0x0000840501007387 */ /* 0x0001e80000100800 */
[----:B0-----:R-:W3:Y:S04]  /*359c0*/  LDL.LU R5, [R1+0xc28] ;  /* 0x000c280001057983 */ /* 0x001ee80000300800 */
[----:B------:R-:W3:Y:S04]  /*359d0*/  LDL.LU R3, [R1+0xc24] ;  /* 0x000c240001037983 */ /* 0x000ee80000300800 */
[----:B------:R0:W-:Y:S04]  /*359e0*/  STL [R1+0x80], R20 ;  /* 0x0000801401007387 */ /* 0x0001e80000100800 */
[----:B0-----:R-:W4:Y:S04]  /*359f0*/  LDL.LU R20, [R1+0xc20] ;  /* 0x000c200001147983 */ /* 0x001f280000300800 */
[----:B------:R-:W4:Y:S04]  /*35a00*/  LDL.LU R27, [R1+0xc1c] ;  /* 0x000c1c00011b7983 */ /* 0x000f280000300800 */
[----:B------:R0:W-:Y:S04]  /*35a10*/  STL [R1+0x7c], R2 ;  /* 0x00007c0201007387 */ /* 0x0001e80000100800 */
[----:B0-----:R-:W5:Y:S04]  /*35a20*/  LDL.LU R2, [R1+0xc18] ;  /* 0x000c180001027983 */ /* 0x001f680000300800 */
[----:B------:R-:W5:Y:S04]  /*35a30*/  LDL.LU R25, [R1+0xc14] ;  /* 0x000c140001197983 */ /* 0x000f680000300800 */
[----:B------:R0:W-:Y:S04]  /*35a40*/  STL [R1+0x78], R26 ;  /* 0x0000781a01007387 */ /* 0x0001e80000100800 */
[----:B0-----:R-:W5:Y:S04]  /*35a50*/  LDL.LU R26, [R1+0xc10] ;  /* 0x000c1000011a7983 */ /* 0x001f680000300800 */
[----:B------:R-:W5:Y:S04]  /*35a60*/  LDL.LU R29, [R1+0xc0c] ;  /* 0x000c0c00011d7983 */ /* 0x000f680000300800 */
[----:B------:R0:W-:Y:S04]  /*35a70*/  STL [R1+0x74], R28 ;  /* 0x0000741c01007387 */ /* 0x0001e80000100800 */
[----:B0-----:R-:W5:Y:S01]  /*35a80*/  LDL.LU R28, [R1+0xc08] ;  /* 0x000c0800011c7983 */ /* 0x001f620000300800 */
[----:B------:R-:W-:-:S02]  /*35a90*/  F2FP.SATFINITE.E4M3.F32.PACK_AB_MERGE_C R9, R19, R9, RZ ;  /* 0x000000091309723e */ /* 0x000fc400048070ff */
[----:B------:R-:W-:-:S03]  /*35aa0*/  F2FP.SATFINITE.E4M3.F32.PACK_AB_MERGE_C R0, R0, R12, RZ ;  /* 0x0000000c0000723e */ /* 0x000fc600048070ff */
[----:B------:R-:W-:Y:S04]  /*35ab0*/  STL [R1+0xc4], R9 ;  /* 0x0000c40901007387 */ /* 0x000fe80000100800 */
[----:B------:R3:W-:Y:S01]  /*35ac0*/  STL [R1+0xc0], R0 ;  /* 0x0000c00001007387 */ /* 0x0007e20000100800 */
[----:B--2---:R-:W-:Y:S02]  /*35ad0*/  LOP3.LUT R21, R21, 0xffff, RZ, 0xc0, !PT ;  /* 0x0000ffff15157812 */ /* 0x004fe400078ec0ff */
[----:B---3--:R-:W-:Y:S02]  /*35ae0*/  LOP3.LUT R0, R3, 0xffff, RZ, 0xc0, !PT ;  /* 0x0000ffff03007812 */ /* 0x008fe400078ec0ff */
[----:B----4-:R-:W-:Y:S02]  /*35af0*/  LOP3.LUT R27, R27, 0xffff, RZ, 0xc0, !PT ;  /* 0x0000ffff1b1b7812 */ /* 0x010fe400078ec0ff */
[----:B-----5:R-:W-:-:S02]  /*35b00*/  LOP3.LUT R2, R2, 0xffff, RZ, 0xc0, !PT ;  /* 0x0000ffff02027812 */ /* 0x020fc400078ec0ff */
[----:B------:R-:W-:Y:S02]  /*35b10*/  LOP3.LUT R25, R25, 0xffff, RZ, 0xc0, !PT ;  /* 0x0000ffff19197812 */ /* 0x000fe400078ec0ff */
[----:B------:R-:W-:Y:S02]  /*35b20*/  LOP3.LUT R9, R26, 0xffff, RZ, 0xc0, !PT ;  /* 0x0000ffff1a097812 */ /* 0x000fe400078ec0ff */
[----:B------:R-:W-:Y:S02]  /*35b30*/  LOP3.LUT R12, R29, 0xffff, RZ, 0xc0, !PT ;  /* 0x0000ffff1d0c7812 */ /* 0x000fe400078ec0ff */
[----:B------:R-:W-:Y:S02]  /*35b40*/  LOP3.LUT R29, R20, 0xffff, RZ, 0xc0, !PT ;  /* 0x0000ffff141d7812 */ /* 0x000fe400078ec0ff */
[----:B------:R-:W-:Y:S02]  /*35b50*/  LOP3.LUT R26, R5, 0xffff, RZ, 0xc0, !PT ;  /* 0x0000ffff051a7812 */ /* 0x000fe400078ec0ff */
[----:B------:R-:W-:-:S05]  /*35b60*/  LOP3.LUT R19, R28, 0xffff, RZ, 0xc0, !PT ;  /* 0x0000ffff1c137812 */ /* 0x000fca00078ec0ff */
[----:B------:R-:W-:Y:S01]  /*35b70*/  STL [R1+0x1c], R19 ;  /* 0x00001c1301007387 */ /* 0x000fe20000100800 */
[----:B------:R-:W-:-:S03]  /*35b80*/  LOP3.LUT R28, R4, 0xffff, RZ, 0xc0, !PT ;  /* 0x0000ffff041c7812 */ /* 0x000fc600078ec0ff */
[----:B------:R-:W-:Y:S01]  /*35b90*/  STL [R1+0x14], R9 ;  /* 0x0000140901007387 */ /* 0x000fe20000100800 */
[----:B------:R-:W-:-:S03]  /*35ba0*/  LOP3.LUT R20, R15, 0xffff, RZ, 0xc0, !PT ;  /* 0x0000ffff0f147812 */ /* 0x000fc600078ec0ff */
[----:B------:R-:W-:Y:S04]  /*35bb0*/  STL [R1+0x18], R12 ;  /* 0x0000180c01007387 */ /* 0x000fe80000100800 */
[----:B------:R-:W-:Y:S04]  /*35bc0*/  STL [R1+0xc], R2 ;  /* 0x00000c0201007387 */ /* 0x000fe80000100800 */
[----:B------:R0:W-:Y:S04]  /*35bd0*/  STL [R1+0x10], R25 ;  /* 0x0000101901007387 */ /* 0x0001e80000100800 */
[----:B------:R1:W-:Y:S04]  /*35be0*/  STL [R1+0x8], R27 ;  /* 0x0000081b01007387 */ /* 0x0003e80000100800 */
[----:B------:R-:W-:Y:S04]  /*35bf0*/  STL [R1+0x24], R29 ;  /* 0x0000241d01007387 */ /* 0x000fe80000100800 */
[----:B------:R-:W-:Y:S01]  /*35c00*/  STL [R1+0x20], R26 ;  /* 0x0000201a01007387 */ /* 0x000fe20000100800 */
[----:B------:R-:W-:-:S03]  /*35c10*/  PRMT R15, R19, 0x3340, R9 ;  /* 0x00003340130f7816 */ /* 0x000fc60000000009 */
[----:B------:R2:W-:Y:S04]  /*35c20*/  STL [R1+0x30], R0 ;  /* 0x0000300001007387 */ /* 0x0005e80000100800 */
[----:B------:R-:W-:Y:S01]  /*35c30*/  STL [R1+0x28], R28 ;  /* 0x0000281c01007387 */ /* 0x000fe20000100800 */
[----:B0-----:R-:W-:-:S03]  /*35c40*/  PRMT R25, R12, 0x3340, R25 ;  /* 0x000033400c197816 */ /* 0x001fc60000000019 */
[----:B------:R-:W-:Y:S04]  /*35c50*/  STL [R1+0xbec], R20 ;  /* 0x000bec1401007387 */ /* 0x000fe80000100800 */
[----:B------:R-:W-:Y:S04]  /*35c60*/  STL [R1+0xbf0], R21 ;  /* 0x000bf01501007387 */ /* 0x000fe80000100800 */
[----:B------:R-:W3:Y:S04]  /*35c70*/  LDL.LU R9, [R1+0xc04] ;  /* 0x000c040001097983 */ /* 0x000ee80000300800 */
[----:B------:R-:W4:Y:S04]  /*35c80*/  LDL.LU R19, [R1+0xc00] ;  /* 0x000c000001137983 */ /* 0x000f280000300800 */
[----:B------:R-:W5:Y:S01]  /*35c90*/  LDL.LU R12, [R1+0xbfc] ;  /* 0x000bfc00010c7983 */ /* 0x000f620000300800 */
[----:B------:R-:W-:-:S02]  /*35ca0*/  PRMT R3, R27, 0x3340, R1 ;  /* 0x000033401b037816 */ /* 0x000fc40000000001 */
[----:B------:R-:W-:Y:S02]  /*35cb0*/  PRMT R2, R2, 0x3340, R1 ;  /* 0x0000334002027816 */ /* 0x000fe40000000001 */
[----:B-1----:R-:W-:Y:S02]  /*35cc0*/  PRMT R27, R0, 0x3340, R28 ;  /* 0x00003340001b7816 */ /* 0x002fe4000000001c */
[----:B--2---:R-:W-:Y:S02]  /*35cd0*/  PRMT R0, R25, 0x5410, R3 ;  /* 0x0000541019007816 */ /* 0x004fe40000000003 */
[----:B------:R-:W-:Y:S02]  /*35ce0*/  PRMT R2, R15, 0x5410, R2 ;  /* 0x000054100f027816 */ /* 0x000fe40000000002 */
[--C-:B------:R-:W-:Y:S02]  /*35cf0*/  PRMT R4, R20, 0x3340, R1.reuse ;  /* 0x0000334014047816 */ /* 0x100fe40000000001 */
[----:B------:R-:W-:Y:S01]  /*35d00*/  PRMT R26, R29, 0x3340, R26 ;  /* 0x000033401d1a7816 */ /* 0x000fe2000000001a */
[----:B------:R0:W-:Y:S01]  /*35d10*/  STL [R1+0xbdc], R0 ;  /* 0x000bdc0001007387 */ /* 0x0001e20000100800 */
[----:B------:R-:W-:-:S03]  /*35d20*/  PRMT R5, R21, 0x3340, R1 ;  /* 0x0000334015057816 */ /* 0x000fc60000000001 */
[----:B------:R1:W-:Y:S01]  /*35d30*/  STL [R1+0xa0], R2 ;  /* 0x0000a00201007387 */ /* 0x0003e20000100800 */
[----:B0-----:R-:W-:-:S03]  /*35d40*/  PRMT R0, R27, 0x5410, R5 ;  /* 0x000054101b007816 */ /* 0x001fc60000000005 */
[----:B------:R-:W2:Y:S01]  /*35d50*/  LDL.LU R27, [R1+0x4] ;  /* 0x00000400011b7983 */ /* 0x000ea20000300800 */
[----:B-1----:R-:W-:-:S05]  /*35d60*/  PRMT R2, R26, 0x5410, R4 ;  /* 0x000054101a027816 */ /* 0x002fca0000000004 */
[----:B------:R0:W-:Y:S04]  /*35d70*/  STL [R1+0xbc], R2 ;  /* 0x0000bc0201007387 */ /* 0x0001e80000100800 */
[----:B------:R-:W2:Y:S04]  /*35d80*/  LDL.LU R21, [R1+0x3c] ;  /* 0x00003c0001157983 */ /* 0x000ea80000300800 */
[----:B------:R1:W-:Y:S04]  /*35d90*/  STL [R1+0xb8], R0 ;  /* 0x0000b80001007387 */ /* 0x0003e80000100800 */
[----:B------:R-:W2:Y:S04]  /*35da0*/  LDL.LU R28, [R1+0x38] ;  /* 0x00003800011c7983 */ /* 0x000ea80000300800 */
[----:B------:R-:W2:Y:S01]  /*35db0*/  LDL.LU R29, [R1+0x34] ;  /* 0x00003400011d7983 */ /* 0x000ea20000300800 */
[----:B0-----:R-:W-:-:S03]  /*35dc0*/  LOP3.LUT R2, R24, 0xffff, RZ, 0xc0, !PT ;  /* 0x0000ffff18027812 */ /* 0x001fc600078ec0ff */
[----:B------:R-:W2:Y:S04]  /*35dd0*/  LDL.LU R20, [R1+0x40] ;  /* 0x0000400001147983 */ /* 0x000ea80000300800 */
[----:B-1----:R-:W2:Y:S04]  /*35de0*/  LDL.LU R0, [R1+0x44] ;  /* 0x0000440001007983 */ /* 0x002ea80000300800 */
[----:B------:R-:W2:Y:S01]  /*35df0*/  LDL.LU R26, [R1+0x48] ;  /* 0x00004800011a7983 */ /* 0x000ea20000300800 */
[----:B-----5:R-:W-:-:S05]  /*35e00*/  LOP3.LUT R12, R12, 0xffff, RZ, 0xc0, !PT ;  /* 0x0000ffff0c0c7812 */ /* 0x020fca00078ec0ff */
[----:B------:R0:W-:Y:S04]  /*35e10*/  STL [R1+0x2c], R12 ;  /* 0x00002c0c01007387 */ /* 0x0001e80000100800 */
[----:B------:R-:W5:Y:S01]  /*35e20*/  LDL.LU R24, [R1] ;  /* 0x0000000001187983 */ /* 0x000f620000300800 */
[----:B---3--:R-:W-:Y:S02]  /*35e30*/  LOP3.LUT R9, R9, 0xffff, RZ, 0xc0, !PT ;  /* 0x0000ffff09097812 */ /* 0x008fe400078ec0ff */
[----:B------:R-:W-:Y:S02]  /*35e40*/  LOP3.LUT R17, R17, 0xffff, RZ, 0xc0, !PT ;  /* 0x0000ffff11117812 */ /* 0x000fe400078ec0ff */
[----:B----4-:R-:W-:Y:S02]  /*35e50*/  LOP3.LUT R19, R19, 0xffff, RZ, 0xc0, !PT ;  /* 0x0000ffff13137812 */ /* 0x010fe400078ec0ff */
[----:B------:R-:W-:-:S02]  /*35e60*/  LOP3.LUT R3, R13, 0xffff, RZ, 0xc0, !PT ;  /* 0x0000ffff0d037812 */ /* 0x000fc400078ec0ff */
[----:B------:R-:W-:Y:S02]  /*35e70*/  LOP3.LUT R18, R18, 0xffff, RZ, 0xc0, !PT ;  /* 0x0000ffff12127812 */ /* 0x000fe400078ec0ff */
[----:B------:R-:W-:Y:S02]  /*35e80*/  LOP3.LUT R22, R22, 0xffff, RZ, 0xc0, !PT ;  /* 0x0000ffff16167812 */ /* 0x000fe400078ec0ff */
[----:B------:R-:W-:Y:S02]  /*35e90*/  LOP3.LUT R23, R23, 0xffff, RZ, 0xc0, !PT ;  /* 0x0000ffff17177812 */ /* 0x000fe400078ec0ff */
[----:B------:R-:W-:Y:S02]  /*35ea0*/  PRMT R4, R17, 0x3340, R1 ;  /* 0x0000334011047816 */ /* 0x000fe40000000001 */
[----:B0-----:R-:W-:Y:S02]  /*35eb0*/  PRMT R12, R12, 0x3340, R9 ;  /* 0x000033400c0c7816 */ /* 0x001fe40000000009 */
[----:B------:R-:W-:-:S02]  /*35ec0*/  LOP3.LUT R25, R7, 0xffff, RZ, 0xc0, !PT ;  /* 0x0000ffff07197812 */ /* 0x000fc400078ec0ff */
[----:B------:R-:W-:Y:S02]  /*35ed0*/  LOP3.LUT R15, R8, 0xffff, RZ, 0xc0, !PT ;  /* 0x0000ffff080f7812 */ /* 0x000fe400078ec0ff */
[----:B------:R-:W-:Y:S01]  /*35ee0*/  LOP3.LUT R16, R16, 0xffff, RZ, 0xc0, !PT ;  /* 0x0000ffff10107812 */ /* 0x000fe200078ec0ff */
[----:B------:R0:W-:Y:S01]  /*35ef0*/  STL [R1+0x4c], R22 ;  /* 0x00004c1601007387 */ /* 0x0001e20000100800 */
[----:B------:R-:W-:Y:S02]  /*35f00*/  PRMT R5, R18, 0x3340, R1 ;  /* 0x0000334012057816 */ /* 0x000fe40000000001 */
[----:B------:R-:W-:Y:S01]  /*35f10*/  PRMT R13, R19, 0x3340, R3 ;  /* 0x00003340130d7816 */ /* 0x000fe20000000003 */
[----:B------:R1:W-:Y:S01]  /*35f20*/  STL [R1+0x58], R23 ;  /* 0x0000581701007387 */ /* 0x0003e20000100800 */
[----:B------:R-:W-:Y:S02]  /*35f30*/  PRMT R4, R12, 0x5410, R4 ;  /* 0x000054100c047816 */ /* 0x000fe40000000004 */
[--C-:B------:R-:W-:Y:S01]  /*35f40*/  PRMT R7, R15, 0x3340, R1.reuse ;  /* 0x000033400f077816 */ /* 0x100fe20000000001 */
[----:B------:R3:W-:Y:S01]  /*35f50*/  STL [R1+0x50], R25 ;  /* 0x0000501901007387 */ /* 0x0007e20000100800 */
[----:B------:R-:W-:-:S02]  /*35f60*/  PRMT R8, R16, 0x3340, R1 ;  /* 0x0000334010087816 */ /* 0x000fc40000000001 */
[----:B0-----:R-:W-:Y:S01]  /*35f70*/  PRMT R22, R22, 0x3340, R2 ;  /* 0x0000334016167816 */ /* 0x001fe20000000002 */
[----:B------:R-:W-:Y:S01]  /*35f80*/  STL [R1+0xbf4], R17 ;  /* 0x000bf41101007387 */ /* 0x000fe20000100800 */
[----:B------:R-:W-:Y:S02]  /*35f90*/  PRMT R12, R13, 0x5410, R5 ;  /* 0x000054100d0c7816 */ /* 0x000fe40000000005 */
[----:B-1----:R-:W-:Y:S01]  /*35fa0*/  PRMT R23, R23, 0x3340, R25 ;  /* 0x0000334017177816 */ /* 0x002fe20000000019 */
[----:B------:R-:W-:Y:S01]  /*35fb0*/  STL [R1+0xbf8], R18 ;  /* 0x000bf81201007387 */ /* 0x000fe20000100800 */
[----:B------:R-:W-:-:S03]  /*35fc0*/  PRMT R5, R22, 0x5410, R7 ;  /* 0x0000541016057816 */ /* 0x000fc60000000007 */
[----:B------:R0:W-:Y:S01]  /*35fd0*/  STL [R1+0x98], R4 ;  /* 0x0000980401007387 */ /* 0x0001e20000100800 */
[----:B---3--:R-:W-:Y:S02]  /*35fe0*/  LOP3.LUT R25, R6, 0xffff, RZ, 0xc0, !PT ;  /* 0x0000ffff06197812 */ /* 0x008fe400078ec0ff */
[----:B------:R-:W-:Y:S01]  /*35ff0*/  LOP3.LUT R11, R11, 0xffff, RZ, 0xc0, !PT ;  /* 0x0000ffff0b0b7812 */ /* 0x000fe200078ec0ff */
[----:B------:R-:W-:Y:S01]  /*36000*/  STL [R1+0x94], R12 ;  /* 0x0000940c01007387 */ /* 0x000fe20000100800 */
[----:B--2---:R-:W-:Y:S02]  /*36010*/  LOP3.LUT R13, R27, 0xffff, RZ, 0xc0, !PT ;  /* 0x0000ffff1b0d7812 */ /* 0x004fe400078ec0ff */
[----:B0-----:R-:W-:Y:S01]  /*36020*/  PRMT R4, R23, 0x5410, R8 ;  /* 0x0000541017047816 */ /* 0x001fe20000000008 */
[----:B------:R0:W-:Y:S01]  /*36030*/  STL [R1+0xb4], R5 ;  /* 0x0000b40501007387 */ /* 0x0001e20000100800 */
[----:B------:R-:W-:Y:S02]  /*36040*/  LOP3.LUT R27, R21, 0xffff, RZ, 0xc0, !PT ;  /* 0x0000ffff151b7812 */ /* 0x000fe400078ec0ff */
[----:B------:R-:W-:Y:S01]  /*36050*/  LOP3.LUT R14, R14, 0xffff, RZ, 0xc0, !PT ;  /* 0x0000ffff0e0e7812 */ /* 0x000fe200078ec0ff */
[----:B------:R-:W-:Y:S01]  /*36060*/  STL [R1+0xb0], R4 ;  /* 0x0000b00401007387 */ /* 0x000fe20000100800 */
[----:B------:R-:W-:-:S02]  /*36070*/  LOP3.LUT R10, R10, 0xffff, RZ, 0xc0, !PT ;  /* 0x0000ffff0a0a7812 */ /* 0x000fc400078ec0ff */
[----:B------:R-:W-:Y:S01]  /*36080*/  LOP3.LUT R28, R28, 0xffff, RZ, 0xc0, !PT ;  /* 0x0000ffff1c1c7812 */ /* 0x000fe200078ec0ff */
[----:B------:R1:W-:Y:S01]  /*36090*/  STL [R1+0x54], R25 ;  /* 0x0000541901007387 */ /* 0x0003e20000100800 */
[----:B------:R-:W-:Y:S02]  /*360a0*/  LOP3.LUT R7, R0, 0xffff, RZ, 0xc0, !PT ;  /* 0x0000ffff00077812 */ /* 0x000fe400078ec0ff */
[----:B0-----:R-:W-:Y:S01]  /*360b0*/  LOP3.LUT R5, R29, 0xffff, RZ, 0xc0, !PT ;  /* 0x0000ffff1d057812 */ /* 0x001fe200078ec0ff */
[----:B------:R-:W2:Y:S01]  /*360c0*/  LDL.LU R18, [R1+0x5c] ;  /* 0x00005c0001127983 */ /* 0x000ea20000300800 */
[----:B------:R-:W-:-:S03]  /*360d0*/  LOP3.LUT R8, R26, 0xffff, RZ, 0xc0, !PT ;  /* 0x0000ffff1a087812 */ /* 0x000fc600078ec0ff */
[----:B------:R-:W3:Y:S01]  /*360e0*/  LDL.LU R17, [R1+0x68] ;  /* 0x0000680001117983 */ /* 0x000ee20000300800 */
[----:B-1----:R-:W-:-:S03]  /*360f0*/  PRMT R25, R25, 0x3340, R11 ;  /* 0x0000334019197816 */ /* 0x002fc6000000000b */
[----:B------:R-:W4:Y:S01]  /*36100*/  LDL.LU R29, [R1+0x84] ;  /* 0x00008400011d7983 */ /* 0x000f220000300800 */
[----:B------:R-:W-:Y:S02]  /*36110*/  PRMT R22, R13, 0x3340, R1 ;  /* 0x000033400d167816 */ /* 0x000fe40000000001 */
[----:B------:R-:W-:Y:S01]  /*36120*/  PRMT R26, R14, 0x3340, R10 ;  /* 0x000033400e1a7816 */ /* 0x000fe2000000000a */
[----:B------:R0:W-:Y:S01]  /*36130*/  STL [R1+0x3c], R27 ;  /* 0x00003c1b01007387 */ /* 0x0001e20000100800 */
[----:B------:R-:W-:-:S03]  /*36140*/  LOP3.LUT R6, R20, 0xffff, RZ, 0xc0, !PT ;  /* 0x0000ffff14067812 */ /* 0x000fc600078ec0ff */
[----:B------:R-:W-:Y:S01]  /*36150*/  STL [R1+0x38], R28 ;  /* 0x0000381c01007387 */ /* 0x000fe20000100800 */
[----:B------:R-:W-:-:S03]  /*36160*/  PRMT R23, R7, 0x3340, R1 ;  /* 0x0000334007177816 */ /* 0x000fc60000000001 */
[----:B------:R-:W4:Y:S01]  /*36170*/  LDL.LU R21, [R1+0x80] ;  /* 0x0000800001157983 */ /* 0x000f220000300800 */
[----:B------:R-:W-:Y:S02]  /*36180*/  PRMT R22, R26, 0x5410, R22 ;  /* 0x000054101a167816 */ /* 0x000fe40000000016 */
[----:B0-----:R-:W-:Y:S01]  /*36190*/  PRMT R27, R27, 0x3340, R5 ;  /* 0x000033401b1b7816 */ /* 0x001fe20000000005 */
[----:B------:R-:W4:Y:S04]  /*361a0*/  LDL.LU R20, [R1+0x7c] ;  /* 0x00007c0001147983 */ /* 0x000f280000300800 */
[----:B------:R-:W4:Y:S01]  /*361b0*/  LDL.LU R0, [R1+0x78] ;  /* 0x0000780001007983 */ /* 0x000f220000300800 */
[----:B------:R-:W-:Y:S02]  /*361c0*/  PRMT R23, R27, 0x5410, R23 ;  /* 0x000054101b177816 */ /* 0x000fe40000000017 */
[----:B-----5:R-:W-:-:S04]  /*361d0*/  LOP3.LUT R12, R24, 0xffff, RZ, 0xc0, !PT ;  /* 0x0000ffff180c7812 */ /* 0x020fc800078ec0ff */
[----:B------:R-:W-:-:S04]  /*361e0*/  PRMT R4, R12, 0x3340, R1 ;  /* 0x000033400c047816 */ /* 0x000fc80000000001 */
[----:B------:R-:W-:Y:S02]  /*361f0*/  PRMT R25, R25, 0x5410, R4 ;  /* 0x0000541019197816 */ /* 0x000fe40000000004 */
[----:B------:R-:W5:Y:S04]  /*36200*/  LDL.LU R4, [R1+0x6c] ;  /* 0x00006c0001047983 */ /* 0x000f680000300800 */
        /* <DEDUP_REMOVED lines=8> */
[----:B------:R-:W-:-:S02]  /*36290*/  PRMT R24, R8, 0x3340, R1 ;  /* 0x0000334008187816 */ /* 0x000fc40000000001 */
[----:B------:R-:W-:-:S04]  /*362a0*/  PRMT R28, R28, 0x3340, R6 ;  /* 0x000033401c1c7816 */ /* 0x000fc80000000006 */
[----:B------:R-:W-:Y:S02]  /*362b0*/  PRMT R24, R28, 0x5410, R24 ;  /* 0x000054101c187816 */ /* 0x000fe40000000018 */
[----:B--2---:R-:W-:Y:S02]  /*362c0*/  LOP3.LUT R18, R18, 0xffff, RZ, 0xc0, !PT ;  /* 0x0000ffff12127812 */ /* 0x004fe400078ec0ff */
[----:B---3--:R-:W-:Y:S01]  /*362d0*/  LOP3.LUT R17, R17, 0xffff, RZ, 0xc0, !PT ;  /* 0x0000ffff11117812 */ /* 0x008fe200078ec0ff */
[----:B------:R0:W-:Y:S01]  /*362e0*/  STL [R1+0xa4], R24 ;  /* 0x0000a41801007387 */ /* 0x0001e20000100800 */
[----:B----4-:R-:W-:Y:S02]  /*362f0*/  LOP3.LUT R29, R29, 0xffff, RZ, 0xc0, !PT ;  /* 0x0000ffff1d1d7812 */ /* 0x010fe400078ec0ff */
[----:B------:R-:W-:Y:S02]  /*36300*/  LOP3.LUT R21, R21, 0xffff, RZ, 0xc0, !PT ;  /* 0x0000ffff15157812 */ /* 0x000fe400078ec0ff */
[----:B------:R-:W-:-:S02]  /*36310*/  LOP3.LUT R20, R20, 0xffff, RZ, 0xc0, !PT ;  /* 0x0000ffff14147812 */ /* 0x000fc400078ec0ff */
[----:B------:R-:W-:-:S04]  /*36320*/  LOP3.LUT R0, R0, 0xffff, RZ, 0xc0, !PT ;  /* 0x0000ffff00007812 */ /* 0x000fc800078ec0ff */
[----:B0-----:R-:W-:Y:S02]  /*36330*/  PRMT R24, R0, 0x3340, R1 ;  /* 0x0000334000187816 */ /* 0x001fe40000000001 */
[----:B-----5:R-:W-:Y:S02]  /*36340*/  LOP3.LUT R4, R4, 0xffff, RZ, 0xc0, !PT ;  /* 0x0000ffff04047812 */ /* 0x020fe400078ec0ff */
[----:B------:R-:W-:-:S05]  /*36350*/  LOP3.LUT R26, R26, 0xffff, RZ, 0xc0, !PT ;  /* 0x0000ffff1a1a7812 */ /* 0x000fca00078ec0ff */
[----:B------:R0:W-:Y:S04]  /*36360*/  STL [R1+0x34], R26 ;  /* 0x0000341a01007387 */ /* 0x0001e80000100800 */
[----:B------:R-:W-:Y:S01]  /*36370*/  STL [R1+0x4], R18 ;  /* 0x0000041201007387 */ /* 0x000fe20000100800 */
[----:B------:R-:W-:Y:S02]  /*36380*/  LOP3.LUT R28, R22, 0xffff, RZ, 0xc0, !PT ;  /* 0x0000ffff161c7812 */ /* 0x000fe400078ec0ff */
[----:B------:R-:W-:Y:S02]  /*36390*/  LOP3.LUT R27, R27, 0xffff, RZ, 0xc0, !PT ;  /* 0x0000ffff1b1b7812 */ /* 0x000fe400078ec0ff */
[----:B------:R-:W-:-:S03]  /*363a0*/  LOP3.LUT R25, R25, 0xffff, RZ, 0xc0, !PT ;  /* 0x0000ffff19197812 */ /* 0x000fc600078ec0ff */
[----:B------:R1:W-:Y:S04]  /*363b0*/  STL [R1+0x44], R27 ;  /* 0x0000441b01007387 */ /* 0x0003e80000100800 */
[----:B------:R-:W-:Y:S01]  /*363c0*/  STL [R1], R17 ;  /* 0x0000001101007387 */ /* 0x000fe20000100800 */
[----:B------:R-:W-:-:S05]  /*363d0*/  LOP3.LUT R23, R23, 0xffff, RZ, 0xc0, !PT ;  /* 0x0000ffff17177812 */ /* 0x000fca00078ec0ff */
[----:B------:R2:W-:Y:S01]  /*363e0*/  STL [R1+0x40], R23 ;  /* 0x0000401701007387 */ /* 0x0005e20000100800 */
[----:B------:R-:W-:-:S03]  /*363f0*/  PRMT R22, R4, 0x3340, R1 ;  /* 0x0000334004167816 */ /* 0x000fc60000000001 */
[----:B------:R-:W-:Y:S01]  /*36400*/  STL [R1+0x6c], R28 ;  /* 0x00006c1c01007387 */ /* 0x000fe20000100800 */
[----:B0-----:R-:W-:-:S03]  /*36410*/  PRMT R26, R26, 0x3340, R18 ;  /* 0x000033401a1a7816 */ /* 0x001fc60000000012 */
[----:B------:R-:W-:Y:S04]  /*36420*/  STL [R1+0x64], R21 ;  /* 0x0000641501007387 */ /* 0x000fe80000100800 */
[----:B------:R-:W-:Y:S04]  /*36430*/  STL [R1+0x84], R29 ;  /* 0x0000841d01007387 */ /* 0x000fe80000100800 */
[----:B------:R0:W-:Y:S01]  /*36440*/  STL [R1+0x60], R0 ;  /* 0x0000600001007387 */ /* 0x0001e20000100800 */
[----:B-1----:R-:W-:-:S03]  /*36450*/  PRMT R27, R27, 0x3340, R17 ;  /* 0x000033401b1b7816 */ /* 0x002fc60000000011 */
[----:B------:R1:W-:Y:S01]  /*36460*/  STL [R1+0x70], R20 ;  /* 0x0000701401007387 */ /* 0x0003e20000100800 */
[----:B------:R-:W-:-:S03]  /*36470*/  PRMT R26, R26, 0x5410, R22 ;  /* 0x000054101a1a7816 */ /* 0x000fc60000000016 */
[----:B------:R-:W-:Y:S01]  /*36480*/  STL [R1+0x68], R25 ;  /* 0x0000681901007387 */ /* 0x000fe20000100800 */
[----:B--2---:R-:W-:-:S03]  /*36490*/  PRMT R23, R23, 0x3340, R1 ;  /* 0x0000334017177816 */ /* 0x004fc60000000001 */
[----:B0-----:R-:W2:Y:S01]  /*364a0*/  LDL.LU R0, [R1+0x28] ;  /* 0x0000280001007983 */ /* 0x001ea20000300800 */
[----:B------:R-:W-:-:S03]  /*364b0*/  PRMT R28, R28, 0x3340, R21 ;  /* 0x000033401c1c7816 */ /* 0x000fc60000000015 */
[----:B------:R-:W3:Y:S01]  /*364c0*/  LDL.LU R18, [R1+0xbf8] ;  /* 0x000bf80001127983 */ /* 0x000ee20000300800 */
[----:B------:R-:W-:-:S03]  /*364d0*/  PRMT R29, R29, 0x3340, R20 ;  /* 0x000033401d1d7816 */ /* 0x000fc60000000014 */
[----:B------:R-:W4:Y:S04]  /*364e0*/  LDL.LU R17, [R1+0xbf4] ;  /* 0x000bf40001117983 */ /* 0x000f280000300800 */
[----:B------:R-:W5:Y:S01]  /*364f0*/  LDL.LU R21, [R1+0xbf0] ;  /* 0x000bf00001157983 */ /* 0x000f620000300800 */
[----:B------:R-:W-:-:S03]  /*36500*/  PRMT R27, R27, 0x5410, R23 ;  /* 0x000054101b1b7816 */ /* 0x000fc60000000017 */
[----:B-1----:R-:W2:Y:S04]  /*36510*/  LDL.LU R20, [R1+0xbec] ;  /* 0x000bec0001147983 */ /* 0x002ea80000300800 */
[----:B------:R-:W2:Y:S04]  /*36520*/  LDL.LU R22, [R1+0x1c] ;  /* 0x00001c0001167983 */ /* 0x000ea80000300800 */
[----:B------:R0:W-:Y:S01]  /*36530*/  STL [R1+0x74], R26 ;  /* 0x0000741a01007387 */ /* 0x0001e20000100800 */
[----:B------:R-:W-:-:S03]  /*36540*/  PRMT R28, R28, 0x5410, R24 ;  /* 0x000054101c1c7816 */ /* 0x000fc60000000018 */
[----:B0-----:R-:W3:Y:S04]  /*36550*/  LDL.LU R26, [R1+0x10] ;  /* 0x00001000011a7983 */ /* 0x001ee80000300800 */
[----:B------:R-:W3:Y:S04]  /*36560*/  LDL.LU R23, [R1+0x14] ;  /* 0x0000140001177983 */ /* 0x000ee80000300800 */
[----:B------:R0:W-:Y:S04]  /*36570*/  STL [R1+0x80], R27 ;  /* 0x0000801b01007387 */ /* 0x0001e80000100800 */
[----:B0-----:R-:W4:Y:S04]  /*36580*/  LDL.LU R27, [R1+0x8] ;  /* 0x00000800011b7983 */ /* 0x001f280000300800 */
[----:B------:R-:W4:Y:S04]  /*36590*/  LDL.LU R24, [R1+0xc] ;  /* 0x00000c0001187983 */ /* 0x000f280000300800 */
[----:B------:R0:W-:Y:S04]  /*365a0*/  STL [R1+0x7c], R28 ;  /* 0x00007c1c01007387 */ /* 0x0001e80000100800 */
[----:B0-----:R-:W4:Y:S01]  /*365b0*/  LDL.LU R28, [R1+0x18] ;  /* 0x00001800011c7983 */ /* 0x001f220000300800 */
[----:B------:R-:W-:-:S04]  /*365c0*/  PRMT R25, R25, 0x3340, R1 ;  /* 0x0000334019197816 */ /* 0x000fc80000000001 */
[----:B------:R-:W-:Y:S02]  /*365d0*/  PRMT R25, R29, 0x5410, R25 ;  /* 0x000054101d197816 */ /* 0x000fe40000000019 */
[----:B------:R-:W5:Y:S04]  /*365e0*/  LDL.LU R29, [R1+0x30] ;  /* 0x00003000011d7983 */ /* 0x000f680000300800 */
[----:B------:R4:W-:Y:S01]  /*365f0*/  STL [R1+0x78], R25 ;  /* 0x0000781901007387 */ /* 0x0009e20000100800 */
[----:B--2---:R-:W-:-:S04]  /*36600*/  SHF.R.U32.HI R22, RZ, 0x8, R22 ;  /* 0x00000008ff167819 */ /* 0x004fc80000011616 */
[----:B------:R-:W-:Y:S02]  /*36610*/  LOP3.LUT R22, R22, 0xffff, RZ, 0xc0, !PT ;  /* 0x0000ffff16167812 */ /* 0x000fe400078ec0ff */
[----:B---3--:R-:W-:-:S04]  /*36620*/  SHF.R.U32.HI R23, RZ, 0x8, R23 ;  /* 0x00000008ff177819 */ /* 0x008fc80000011617 */
[----:B------:R-:W-:-:S04]  /*36630*/  LOP3.LUT R23, R23, 0xffff, RZ, 0xc0, !PT ;  /* 0x0000ffff17177812 */ /* 0x000fc800078ec0ff */
[----:B------:R-:W-:Y:S02]  /*36640*/  PRMT R23, R22, 0x3340, R23 ;  /* 0x0000334016177816 */ /* 0x000fe40000000017 */
[----:B----4-:R-:W-:Y:S02]  /*36650*/  SHF.R.U32.HI R25, RZ, 0x8, R28 ;  /* 0x00000008ff197819 */ /* 0x010fe4000001161c */
[----:B------:R-:W2:Y:S04]  /*36660*/  LDL.LU R28, [R1+0x2c] ;  /* 0x00002c00011c7983 */ /* 0x000ea80000300800 */
[----:B------:R-:W3:Y:S04]  /*36670*/  LDL.LU R22, [R1+0x24] ;  /* 0x0000240001167983 */ /* 0x000ee80000300800 */
[----:B------:R0:W-:Y:S04]  /*36680*/  STL [R1+0x5c], R23 ;  /* 0x00005c1701007387 */ /* 0x0001e80000100800 */
[----:B0-----:R-:W4:Y:S01]  /*36690*/  LDL.LU R23, [R1+0x20] ;  /* 0x0000200001177983 */ /* 0x001f220000300800 */
[----:B------:R-:W-:-:S02]  /*366a0*/  SHF.R.U32.HI R24, RZ, 0x8, R24 ;  /* 0x00000008ff187819 */ /* 0x000fc40000011618 */
[----:B------:R-:W-:Y:S02]  /*366b0*/  SHF.R.U32.HI R26, RZ, 0x8, R26 ;  /* 0x00000008ff1a7819 */ /* 0x000fe4000001161a */
[----:B------:R-:W-:Y:S02]  /*366c0*/  LOP3.LUT R24, R24, 0xffff, RZ, 0xc0, !PT ;  /* 0x0000ffff18187812 */ /* 0x000fe400078ec0ff */
[----:B------:R-:W-:Y:S02]  /*366d0*/  LOP3.LUT R26, R26, 0xffff, RZ, 0xc0, !PT ;  /* 0x0000ffff1a1a7812 */ /* 0x000fe400078ec0ff */
[----:B------:R-:W-:Y:S02]  /*366e0*/  PRMT R24, R24, 0x3340, R1 ;  /* 0x0000334018187816 */ /* 0x000fe40000000001 */
[----:B------:R-:W-:Y:S02]  /*366f0*/  LOP3.LUT R25, R25, 0xffff, RZ, 0xc0, !PT ;  /* 0x0000ffff19197812 */ /* 0x000fe400078ec0ff */
[----:B------:R-:W-:Y:S01]  /*36700*/  SHF.R.U32.HI R27, RZ, 0x8, R27 ;  /* 0x00000008ff1b7819 */ /* 0x000fe2000001161b */
[----:B------:R0:W-:Y:S03]  /*36710*/  STL [R1+0x48], R24 ;  /* 0x0000481801007387 */ /* 0x0001e60000100800 */
[----:B------:R-:W-:-:S02]  /*36720*/  LOP3.LUT R27, R27, 0xffff, RZ, 0xc0, !PT ;  /* 0x0000ffff1b1b7812 */ /* 0x000fc400078ec0ff */
[----:B0-----:R-:W-:Y:S02]  /*36730*/  PRMT R24, R25, 0x3340, R26 ;  /* 0x0000334019187816 */ /* 0x001fe4000000001a */
[----:B------:R-:W-:-:S03]  /*36740*/  PRMT R26, R27, 0x3340, R1 ;  /* 0x000033401b1a7816 */ /* 0x000fc60000000001 */
[----:B------:R-:W-:Y:S04]  /*36750*/  STL [R1+0x1c], R24 ;  /* 0x00001c1801007387 */ /* 0x000fe80000100800 */
[----:B------:R0:W-:Y:S04]  /*36760*/  STL [R1+0x18], R26 ;  /* 0x0000181a01007387 */ /* 0x0001e80000100800 */
[----:B------:R-:W2:Y:S01]  /*36770*/  LDL.LU R27, [R1+0x50] ;  /* 0x00005000011b7983 */ /* 0x000ea20000300800 */
[----:B0-----:R-:W-:Y:S02]  /*36780*/  SHF.R.U32.HI R26, RZ, 0x8, R0 ;  /* 0x00000008ff1a7819 */ /* 0x001fe40000011600 */
[----:B------:R-:W-:-:S02]  /*36790*/  SHF.R.U32.HI R9, RZ, 0x8, R9 ;  /* 0x00000008ff097819 */ /* 0x000fc40000011609 */
[----:B------:R-:W-:Y:S02]  /*367a0*/  SHF.R.U32.HI R17, RZ, 0x8, R17 ;  /* 0x00000008ff117819 */ /* 0x000fe40000011611 */
[----:B------:R-:W-:Y:S02]  /*367b0*/  LOP3.LUT R9, R9, 0xffff, RZ, 0xc0, !PT ;  /* 0x0000ffff09097812 */ /* 0x000fe400078ec0ff */
[----:B------:R-:W-:Y:S02]  /*367c0*/  LOP3.LUT R17, R17, 0xffff, RZ, 0xc0, !PT ;  /* 0x0000ffff11117812 */ /* 0x000fe400078ec0ff */
[----:B---3--:R-:W-:Y:S02]  /*367d0*/  SHF.R.U32.HI R25, RZ, 0x8, R22 ;  /* 0x00000008ff197819 */ /* 0x008fe40000011616 */
[----:B-----5:R-:W-:Y:S02]  /*367e0*/  SHF.R.U32.HI R22, RZ, 0x8, R29 ;  /* 0x00000008ff167819 */ /* 0x020fe4000001161d */
[----:B------:R-:W-:-:S02]  /*367f0*/  LOP3.LUT R25, R25, 0xffff, RZ, 0xc0, !PT ;  /* 0x0000ffff19197812 */ /* 0x000fc400078ec0ff */
[----:B----4-:R-:W-:-:S04]  /*36800*/  SHF.R.U32.HI R24, RZ, 0x8, R23 ;  /* 0x00000008ff187819 */ /* 0x010fc80000011617 */
[----:B------:R-:W-:Y:S02]  /*36810*/  LOP3.LUT R24, R24, 0xffff, RZ, 0xc0, !PT ;  /* 0x0000ffff18187812 */ /* 0x000fe400078ec0ff */
[----:B------:R-:W-:Y:S02]  /*36820*/  SHF.R.U32.HI R23, RZ, 0x8, R20 ;  /* 0x00000008ff177819 */ /* 0x000fe40000011614 */
[----:B------:R-:W-:Y:S02]  /*36830*/  PRMT R0, R25, 0x3340, R24 ;  /* 0x0000334019007816 */ /* 0x000fe40000000018 */
[----:B------:R-:W-:Y:S02]  /*36840*/  SHF.R.U32.HI R20, RZ, 0x8, R21 ;  /* 0x00000008ff147819 */ /* 0x000fe40000011615 */
[----:B------:R-:W-:Y:S02]  /*36850*/  LOP3.LUT R21, R26, 0xffff, RZ, 0xc0, !PT ;  /* 0x0000ffff1a157812 */ /* 0x000fe400078ec0ff */
[----:B------:R-:W-:Y:S01]  /*36860*/  LOP3.LUT R22, R22, 0xffff, RZ, 0xc0, !PT ;  /* 0x0000ffff16167812 */ /* 0x000fe200078ec0ff */
[----:B------:R-:W3:Y:S04]  /*36870*/  LDL.LU R26, [R1+0x58] ;  /* 0x00005800011a7983 */ /* 0x000ee80000300800 */
[----:B------:R-:W4:Y:S01]  /*36880*/  LDL.LU R25, [R1+0x4c] ;  /* 0x00004c0001197983 */ /* 0x000f220000300800 */
[----:B------:R-:W-:-:S03]  /*36890*/  LOP3.LUT R20, R20, 0xffff, RZ, 0xc0, !PT ;  /* 0x0000ffff14147812 */ /* 0x000fc600078ec0ff */
[----:B------:R0:W-:Y:S01]  /*368a0*/  STL [R1+0xc], R0 ;  /* 0x00000c0001007387 */ /* 0x0001e20000100800 */
[----:B------:R-:W-:Y:S02]  /*368b0*/  LOP3.LUT R23, R23, 0xffff, RZ, 0xc0, !PT ;  /* 0x0000ffff17177812 */ /* 0x000fe400078ec0ff */
[----:B0-----:R-:W-:-:S05]  /*368c0*/  PRMT R0, R22, 0x3340, R21 ;  /* 0x0000334016007816 */ /* 0x001fca0000000015 */
[----:B------:R0:W-:Y:S01]  /*368d0*/  STL [R1+0xbe0], R0 ;  /* 0x000be00001007387 */ /* 0x0001e20000100800 */
[--C-:B------:R-:W-:Y:S02]  /*368e0*/  PRMT R23, R23, 0x3340, R1.reuse ;  /* 0x0000334017177816 */ /* 0x100fe40000000001 */
[----:B0-----:R-:W-:Y:S02]  /*368f0*/  PRMT R0, R20, 0x3340, R1 ;  /* 0x0000334014007816 */ /* 0x001fe40000000001 */
[----:B--2---:R-:W-:-:S04]  /*36900*/  SHF.R.U32.HI R20, RZ, 0x8, R28 ;  /* 0x00000008ff147819 */ /* 0x004fc8000001161c */
[----:B------:R-:W-:Y:S01]  /*36910*/  LOP3.LUT R20, R20, 0xffff, RZ, 0xc0, !PT ;  /* 0x0000ffff14147812 */ /* 0x000fe200078ec0ff */
[----:B------:R-:W-:Y:S01]  /*36920*/  STL [R1+0x8], R23 ;  /* 0x0000081701007387 */ /* 0x000fe20000100800 */
[----:B------:R-:W-:Y:S02]  /*36930*/  PRMT R29, R17, 0x3340, R1 ;  /* 0x00003340111d7816 */ /* 0x000fe40000000001 */
[----:B------:R-:W-:Y:S01]  /*36940*/  PRMT R9, R20, 0x3340, R9 ;  /* 0x0000334014097816 */ /* 0x000fe20000000009 */
[----:B------:R-:W2:Y:S04]  /*36950*/  LDL.LU R24, [R1+0x54] ;  /* 0x0000540001187983 */ /* 0x000ea80000300800 */
[----:B------:R-:W-:Y:S04]  /*36960*/  STL [R1+0x10], R0 ;  /* 0x0000100001007387 */ /* 0x000fe80000100800 */
[----:B------:R0:W-:Y:S04]  /*36970*/  STL [R1+0xbe4], R9 ;  /* 0x000be40901007387 */ /* 0x0001e80000100800 */
[----:B------:R1:W-:Y:S04]  /*36980*/  STL [R1+0xbe8], R29 ;  /* 0x000be81d01007387 */ /* 0x0003e80000100800 */
[----:B0-----:R-:W5:Y:S04]  /*36990*/  LDL.LU R9, [R1+0x3c] ;  /* 0x00003c0001097983 */ /* 0x001f680000300800 */
[----:B------:R-:W5:Y:S04]  /*369a0*/  LDL.LU R20, [R1+0x38] ;  /* 0x0000380001147983 */ /* 0x000f680000300800 */
[----:B------:R-:W5:Y:S04]  /*369b0*/  LDL.LU R22, [R1+0x34] ;  /* 0x0000340001167983 */ /* 0x000f680000300800 */
[----:B------:R-:W5:Y:S04]  /*369c0*/  LDL.LU R21, [R1+0x4] ;  /* 0x0000040001157983 */ /* 0x000f680000300800 */
[----:B------:R-:W5:Y:S04]  /*369d0*/  LDL.LU R0, [R1+0x44] ;  /* 0x0000440001007983 */ /* 0x000f680000300800 */
[----:B------:R-:W5:Y:S01]  /*369e0*/  LDL.LU R23, [R1] ;  /* 0x0000000001177983 */ /* 0x000f620000300800 */
[----:B------:R-:W-:-:S02]  /*369f0*/  SHF.R.U32.HI R2, RZ, 0x8, R2 ;  /* 0x00000008ff027819 */ /* 0x000fc40000011602 */
[----:B------:R-:W-:Y:S02]  /*36a00*/  SHF.R.U32.HI R14, RZ, 0x8, R14 ;  /* 0x00000008ff0e7819 */ /* 0x000fe4000001160e */
[----:B------:R-:W-:Y:S02]  /*36a10*/  SHF.R.U32.HI R10, RZ, 0x8, R10 ;  /* 0x00000008ff0a7819 */ /* 0x000fe4000001160a */
[----:B------:R-:W-:Y:S02]  /*36a20*/  SHF.R.U32.HI R13, RZ, 0x8, R13 ;  /* 0x00000008ff0d7819 */ /* 0x000fe4000001160d */
[----:B------:R-:W-:Y:S02]  /*36a30*/  LOP3.LUT R2, R2, 0xffff, RZ, 0xc0, !PT ;  /* 0x0000ffff02027812 */ /* 0x000fe400078ec0ff */
[----:B------:R-:W-:Y:S02]  /*36a40*/  LOP3.LUT R10, R10, 0xffff, RZ, 0xc0, !PT ;  /* 0x0000ffff0a0a7812 */ /* 0x000fe400078ec0ff */
[----:B------:R-:W-:-:S02]  /*36a50*/  LOP3.LUT R14, R14, 0xffff, RZ, 0xc0, !PT ;  /* 0x0000ffff0e0e7812 */ /* 0x000fc400078ec0ff */
[----:B------:R-:W-:Y:S02]  /*36a60*/  LOP3.LUT R13, R13, 0xffff, RZ, 0xc0, !PT ;  /* 0x0000ffff0d0d7812 */ /* 0x000fe400078ec0ff */
[----:B------:R-:W-:Y:S02]  /*36a70*/  PRMT R14, R14, 0x3340, R10 ;  /* 0x000033400e0e7816 */ /* 0x000fe4000000000a */
[----:B------:R-:W-:Y:S02]  /*36a80*/  SHF.R.U32.HI R5, RZ, 0x8, R5 ;  /* 0x00000008ff057819 */ /* 0x000fe40000011605 */
[----:B------:R-:W-:Y:S02]  /*36a90*/  SHF.R.U32.HI R19, RZ, 0x8, R19 ;  /* 0x00000008ff137819 */ /* 0x000fe40000011613 */
[----:B------:R-:W-:Y:S02]  /*36aa0*/  SHF.R.U32.HI R3, RZ, 0x8, R3 ;  /* 0x00000008ff037819 */ /* 0x000fe40000011603 */
[----:B------:R-:W-:-:S02]  /*36ab0*/  SHF.R.U32.HI R6, RZ, 0x8, R6 ;  /* 0x00000008ff067819 */ /* 0x000fc40000011606 */
[----:B------:R-:W-:Y:S02]  /*36ac0*/  SHF.R.U32.HI R8, RZ, 0x8, R8 ;  /* 0x00000008ff087819 */ /* 0x000fe40000011608 */
[----:B------:R-:W-:Y:S02]  /*36ad0*/  LOP3.LUT R5, R5, 0xffff, RZ, 0xc0, !PT ;  /* 0x0000ffff05057812 */ /* 0x000fe400078ec0ff */
[----:B------:R-:W-:Y:S02]  /*36ae0*/  SHF.R.U32.HI R18, RZ, 0x8, R18 ;  /* 0x00000008ff127819 */ /* 0x000fe40000011612 */
[----:B------:R-:W-:Y:S02]  /*36af0*/  LOP3.LUT R3, R3, 0xffff, RZ, 0xc0, !PT ;  /* 0x0000ffff03037812 */ /* 0x000fe400078ec0ff */
[----:B------:R-:W-:Y:S02]  /*36b00*/  LOP3.LUT R19, R19, 0xffff, RZ, 0xc0, !PT ;  /* 0x0000ffff13137812 */ /* 0x000fe400078ec0ff */
[----:B------:R-:W-:-:S02]  /*36b10*/  LOP3.LUT R6, R6, 0xffff, RZ, 0xc0, !PT ;  /* 0x0000ffff06067812 */ /* 0x000fc400078ec0ff */
[----:B------:R-:W-:Y:S02]  /*36b20*/  LOP3.LUT R8, R8, 0xffff, RZ, 0xc0, !PT ;  /* 0x0000ffff08087812 */ /* 0x000fe400078ec0ff */
[----:B------:R-:W-:Y:S02]  /*36b30*/  SHF.R.U32.HI R11, RZ, 0x8, R11 ;  /* 0x00000008ff0b7819 */ /* 0x000fe4000001160b */
[----:B------:R-:W-:Y:S02]  /*36b40*/  LOP3.LUT R18, R18, 0xffff, RZ, 0xc0, !PT ;  /* 0x0000ffff12127812 */ /* 0x000fe400078ec0ff */
[----:B------:R-:W-:Y:S02]  /*36b50*/  PRMT R3, R19, 0x3340, R3 ;  /* 0x0000334013037816 */ /* 0x000fe40000000003 */
[----:B------:R-:W-:Y:S02]  /*36b60*/  LOP3.LUT R11, R11, 0xffff, RZ, 0xc0, !PT ;  /* 0x0000ffff0b0b7812 */ /* 0x000fe400078ec0ff */
[----:B------:R-:W-:-:S02]  /*36b70*/  PRMT R28, R18, 0x3340, R1 ;  /* 0x00003340121c7816 */ /* 0x000fc40000000001 */
[----:B----4-:R-:W-:Y:S02]  /*36b80*/  SHF.R.U32.HI R17, RZ, 0x8, R25 ;  /* 0x00000008ff117819 */ /* 0x010fe40000011619 */
[----:B------:R-:W-:Y:S02]  /*36b90*/  SHF.R.U32.HI R25, RZ, 0x8, R15 ;  /* 0x00000008ff197819 */ /* 0x000fe4000001160f */
[----:B---3--:R-:W-:Y:S02]  /*36ba0*/  SHF.R.U32.HI R15, RZ, 0x8, R26 ;  /* 0x00000008ff0f7819 */ /* 0x008fe4000001161a */
[----:B------:R-:W-:Y:S02]  /*36bb0*/  SHF.R.U32.HI R26, RZ, 0x8, R27 ;  /* 0x00000008ff1a7819 */ /* 0x000fe4000001161b */
[----:B------:R-:W-:Y:S02]  /*36bc0*/  SHF.R.U32.HI R27, RZ, 0x8, R16 ;  /* 0x00000008ff1b7819 */ /* 0x000fe40000011610 */
[----:B------:R-:W-:-:S04]  /*36bd0*/  LOP3.LUT R16, R17, 0xffff, RZ, 0xc0, !PT ;  /* 0x0000ffff11107812 */ /* 0x000fc800078ec0ff */
[----:B------:R-:W-:Y:S02]  /*36be0*/  PRMT R2, R16, 0x3340, R2 ;  /* 0x0000334010027816 */ /* 0x000fe40000000002 */
[----:B------:R-:W-:Y:S02]  /*36bf0*/  PRMT R16, R13, 0x3340, R1 ;  /* 0x000033400d107816 */ /* 0x000fe40000000001 */
[----:B------:R-:W-:Y:S02]  /*36c00*/  SHF.R.U32.HI R13, RZ, 0x8, R7 ;  /* 0x00000008ff0d7819 */ /* 0x000fe40000011607 */
[----:B------:R-:W-:Y:S02]  /*36c10*/  LOP3.LUT R26, R26, 0xffff, RZ, 0xc0, !PT ;  /* 0x0000ffff1a1a7812 */ /* 0x000fe400078ec0ff */
[----:B------:R-:W-:-:S04]  /*36c20*/  LOP3.LUT R15, R15, 0xffff, RZ, 0xc0, !PT ;  /* 0x0000ffff0f0f7812 */ /* 0x000fc800078ec0ff */
[----:B------:R-:W-:Y:S02]  /*36c30*/  PRMT R26, R15, 0x3340, R26 ;  /* 0x000033400f1a7816 */ /* 0x000fe4000000001a */
[----:B------:R-:W-:-:S04]  /*36c40*/  LOP3.LUT R13, R13, 0xffff, RZ, 0xc0, !PT ;  /* 0x0000ffff0d0d7812 */ /* 0x000fc800078ec0ff */
[----:B------:R-:W-:Y:S02]  /*36c50*/  PRMT R18, R13, 0x3340, R1 ;  /* 0x000033400d127816 */ /* 0x000fe40000000001 */
[----:B--2---:R-:W-:Y:S02]  /*36c60*/  SHF.R.U32.HI R15, RZ, 0x8, R24 ;  /* 0x00000008ff0f7819 */ /* 0x004fe40000011618 */
[----:B------:R-:W2:Y:S02]  /*36c70*/  LDL.LU R24, [R1+0x40] ;  /* 0x0000400001187983 */ /* 0x000ea40000300800 */
[----:B------:R-:W-:Y:S02]  /*36c80*/  LOP3.LUT R15, R15, 0xffff, RZ, 0xc0, !PT ;  /* 0x0000ffff0f0f7812 */ /* 0x000fe400078ec0ff */
[----:B-----5:R-:W-:Y:S02]  /*36c90*/  SHF.R.U32.HI R10, RZ, 0x8, R9 ;  /* 0x00000008ff0a7819 */ /* 0x020fe40000011609 */
[----:B------:R-:W-:-:S02]  /*36ca0*/  SHF.R.U32.HI R7, RZ, 0x8, R20 ;  /* 0x00000008ff077819 */ /* 0x000fc40000011614 */
[----:B------:R-:W-:Y:S02]  /*36cb0*/  LOP3.LUT R10, R10, 0xffff, RZ, 0xc0, !PT ;  /* 0x0000ffff0a0a7812 */ /* 0x000fe400078ec0ff */
[----:B------:R-:W-:Y:S02]  /*36cc0*/  LOP3.LUT R7, R7, 0xffff, RZ, 0xc0, !PT ;  /* 0x0000ffff07077812 */ /* 0x000fe400078ec0ff */
[----:B------:R-:W-:Y:S02]  /*36cd0*/  PRMT R17, R10, 0x3340, R5 ;  /* 0x000033400a117816 */ /* 0x000fe40000000005 */
[----:B------:R-:W-:Y:S01]  /*36ce0*/  SHF.R.U32.HI R5, RZ, 0x8, R22 ;  /* 0x00000008ff057819 */ /* 0x000fe20000011616 */
[----:B------:R-:W3:Y:S01]  /*36cf0*/  LDL.LU R10, [R1+0x68] ;  /* 0x00006800010a7983 */ /* 0x000ee20000300800 */
[----:B------:R-:W-:Y:S02]  /*36d00*/  SHF.R.U32.HI R22, RZ, 0x8, R4 ;  /* 0x00000008ff167819 */ /* 0x000fe40000011604 */
[----:B------:R-:W-:-:S02]  /*36d10*/  PRMT R19, R7, 0x3340, R6 ;  /* 0x0000334007137816 */ /* 0x000fc40000000006 */
[----:B------:R-:W-:Y:S01]  /*36d20*/  SHF.R.U32.HI R21, RZ, 0x8, R21 ;  /* 0x00000008ff157819 */ /* 0x000fe20000011615 */
[----:B------:R-:W4:Y:S01]  /*36d30*/  LDL.LU R7, [R1+0x6c] ;  /* 0x00006c0001077983 */ /* 0x000f220000300800 */
[----:B------:R-:W-:Y:S02]  /*36d40*/  SHF.R.U32.HI R4, RZ, 0x8, R0 ;  /* 0x00000008ff047819 */ /* 0x000fe40000011600 */
[----:B------:R-:W-:Y:S01]  /*36d50*/  SHF.R.U32.HI R23, RZ, 0x8, R23 ;  /* 0x00000008ff177819 */ /* 0x000fe20000011617 */
[----:B------:R-:W5:Y:S01]  /*36d60*/  LDL.LU R6, [R1+0x60] ;  /* 0x0000600001067983 */ /* 0x000f620000300800 */
[----:B------:R-:W-:Y:S02]  /*36d70*/  PRMT R20, R8, 0x3340, R1 ;  /* 0x0000334008147816 */ /* 0x000fe40000000001 */
[----:B------:R-:W-:Y:S01]  /*36d80*/  LOP3.LUT R5, R5, 0xffff, RZ, 0xc0, !PT ;  /* 0x0000ffff05057812 */ /* 0x000fe200078ec0ff */
[----:B------:R-:W2:Y:S01]  /*36d90*/  LDL.LU R8, [R1+0x70] ;  /* 0x0000700001087983 */ /* 0x000ea20000300800 */
[----:B------:R-:W-:-:S02]  /*36da0*/  LOP3.LUT R21, R21, 0xffff, RZ, 0xc0, !PT ;  /* 0x0000ffff15157812 */ /* 0x000fc400078ec0ff */
[----:B------:R-:W-:Y:S01]  /*36db0*/  LOP3.LUT R4, R4, 0xffff, RZ, 0xc0, !PT ;  /* 0x0000ffff04047812 */ /* 0x000fe200078ec0ff */
[----:B-1----:R-:W3:Y:S01]  /*36dc0*/  LDL.LU R29, [R1+0x48] ;  /* 0x00004800011d7983 */ /* 0x002ee20000300800 */
[----:B------:R-:W-:Y:S02]  /*36dd0*/  LOP3.LUT R23, R23, 0xffff, RZ, 0xc0, !PT ;  /* 0x0000ffff17177812 */ /* 0x000fe400078ec0ff */
[----:B------:R-:W-:Y:S01]  /*36de0*/  PRMT R11, R15, 0x3340, R11 ;  /* 0x000033400f0b7816 */ /* 0x000fe2000000000b */
[----:B------:R-:W3:Y:S01]  /*36df0*/  LDL.LU R13, [R1+0x5c] ;  /* 0x00005c00010d7983 */ /* 0x000ee20000300800 */
[----:B------:R-:W-:-:S03]  /*36e00*/  PRMT R21, R5, 0x3340, R21 ;  /* 0x0000334005157816 */ /* 0x000fc60000000015 */
[----:B------:R-:W3:Y:S01]  /*36e10*/  LDL.LU R9, [R1+0x18] ;  /* 0x0000180001097983 */ /* 0x000ee20000300800 */
[----:B------:R-:W-:-:S03]  /*36e20*/  PRMT R23, R4, 0x3340, R23 ;  /* 0x0000334004177816 */ /* 0x000fc60000000017 */
[----:B------:R-:W3:Y:S04]  /*36e30*/  LDL.LU R15, [R1+0x1c] ;  /* 0x00001c00010f7983 */ /* 0x000ee80000300800 */
[----:B------:R-:W3:Y:S04]  /*36e40*/  LDL.LU R0, [R1+0x8] ;  /* 0x0000080001007983 */ /* 0x000ee80000300800 */
[----:B------:R-:W3:Y:S04]  /*36e50*/  LDL.LU R5, [R1+0x84] ;  /* 0x0000840001057983 */ /* 0x000ee80000300800 */
[----:B------:R-:W5:Y:S01]  /*36e60*/  LDL.LU R4, [R1+0x64] ;  /* 0x0000640001047983 */ /* 0x000f620000300800 */
[----:B----4-:R-:W-:-:S04]  /*36e70*/  SHF.R.U32.HI R7, RZ, 0x8, R7 ;  /* 0x00000008ff077819 */ /* 0x010fc80000011607 */
[----:B------:R-:W-:Y:S02]  /*36e80*/  LOP3.LUT R7, R7, 0xffff, RZ, 0xc0, !PT ;  /* 0x0000ffff07077812 */ /* 0x000fe400078ec0ff */
[----:B--2---:R-:W-:-:S04]  /*36e90*/  SHF.R.U32.HI R8, RZ, 0x8, R8 ;  /* 0x00000008ff087819 */ /* 0x004fc80000011608 */
[----:B------:R-:W-:Y:S02]  /*36ea0*/  LOP3.LUT R8, R8, 0xffff, RZ, 0xc0, !PT ;  /* 0x0000ffff08087812 */ /* 0x000fe400078ec0ff */
[----:B---3--:R-:W-:Y:S02]  /*36eb0*/  SHF.R.U32.HI R5, RZ, 0x8, R5 ;  /* 0x00000008ff057819 */ /* 0x008fe40000011605 */
[----:B-----5:R-:W-:Y:S02]  /*36ec0*/  SHF.R.U32.HI R4, RZ, 0x8, R4 ;  /* 0x00000008ff047819 */ /* 0x020fe40000011604 */
[----:B------:R-:W-:Y:S02]  /*36ed0*/  LOP3.LUT R5, R5, 0xffff, RZ, 0xc0, !PT ;  /* 0x0000ffff05057812 */ /* 0x000fe400078ec0ff */
[----:B------:R-:W-:Y:S02]  /*36ee0*/  LOP3.LUT R4, R4, 0xffff, RZ, 0xc0, !PT ;  /* 0x0000ffff04047812 */ /* 0x000fe400078ec0ff */
[----:B------:R-:W-:-:S02]  /*36ef0*/  PRMT R8, R5, 0x3340, R8 ;  /* 0x0000334005087816 */ /* 0x000fc40000000008 */
[----:B------:R-:W-:Y:S02]  /*36f00*/  PRMT R4, R7, 0x3340, R4 ;  /* 0x0000334007047816 */ /* 0x000fe40000000004 */
[----:B------:R-:W2:Y:S04]  /*36f10*/  LDL.LU R7, [R1+0x10] ;  /* 0x0000100001077983 */ /* 0x000ea80000300800 */
[----:B------:R-:W3:Y:S01]  /*36f20*/  LDL.LU R5, [R1+0xc] ;  /* 0x00000c0001057983 */ /* 0x000ee20000300800 */
[----:B------:R-:W-:Y:S02]  /*36f30*/  PRMT R13, R13, 0x5410, R29 ;  /* 0x000054100d0d7816 */ /* 0x000fe4000000001d */
[----:B------:R-:W-:Y:S01]  /*36f40*/  PRMT R15, R15, 0x5410, R9 ;  /* 0x000054100f0f7816 */ /* 0x000fe20000000009 */
[----:B------:R-:W4:Y:S04]  /*36f50*/  LDL.LU R29, [R1+0xbe8] ;  /* 0x000be800011d7983 */ /* 0x000f280000300800 */
[----:B------:R-:W4:Y:S01]  /*36f60*/  LDL.LU R9, [R1+0xbe4] ;  /* 0x000be40001097983 */ /* 0x000f220000300800 */
[----:B---3--:R-:W-:-:S03]  /*36f70*/  PRMT R5, R5, 0x5410, R0 ;  /* 0x0000541005057816 */ /* 0x008fc60000000000 */
[----:B------:R-:W2:Y:S01]  /*36f80*/  LDL.LU R0, [R1+0xbe0] ;  /* 0x000be00001007983 */ /* 0x000ea20000300800 */
[----:B------:R-:W-:Y:S02]  /*36f90*/  SHF.R.U32.HI R12, RZ, 0x8, R12 ;  /* 0x00000008ff0c7819 */ /* 0x000fe4000001160c */
[----:B------:R-:W-:Y:S02]  /*36fa0*/  LOP3.LUT R25, R25, 0xffff, RZ, 0xc0, !PT ;  /* 0x0000ffff19197812 */ /* 0x000fe400078ec0ff */
[----:B------:R-:W-:Y:S02]  /*36fb0*/  LOP3.LUT R27, R27, 0xffff, RZ, 0xc0, !PT ;  /* 0x0000ffff1b1b7812 */ /* 0x000fe400078ec0ff */
[----:B----4-:R-:W-:Y:S02]  /*36fc0*/  PRMT R9, R9, 0x5410, R29 ;  /* 0x0000541009097816 */ /* 0x010fe4000000001d */
[----:B------:R-:W-:Y:S02]  /*36fd0*/  LOP3.LUT R12, R12, 0xffff, RZ, 0xc0, !PT ;  /* 0x0000ffff0c0c7812 */ /* 0x000fe400078ec0ff */
[----:B------:R-:W-:-:S02]  /*36fe0*/  PRMT R25, R25, 0x3340, R1 ;  /* 0x0000334019197816 */ /* 0x000fc40000000001 */
[--C-:B------:R-:W-:Y:S02]  /*36ff0*/  PRMT R27, R27, 0x3340, R1.reuse ;  /* 0x000033401b1b7816 */ /* 0x100fe40000000001 */
[----:B------:R-:W-:Y:S02]  /*37000*/  PRMT R12, R12, 0x3340, R1 ;  /* 0x000033400c0c7816 */ /* 0x000fe40000000001 */
[----:B------:R-:W-:Y:S02]  /*37010*/  PRMT R25, R2, 0x5410, R25 ;  /* 0x0000541002197816 */ /* 0x000fe40000000019 */
[----:B------:R-:W-:Y:S02]  /*37020*/  PRMT R2, R26, 0x5410, R27 ;  /* 0x000054101a027816 */ /* 0x000fe4000000001b */
[----:B------:R-:W-:Y:S02]  /*37030*/  PRMT R27, R11, 0x5410, R12 ;  /* 0x000054100b1b7816 */ /* 0x000fe4000000000c */
[----:B------:R-:W-:-:S02]  /*37040*/  PRMT R26, R14, 0x5410, R16 ;  /* 0x000054100e1a7816 */ /* 0x000fc40000000010 */
[----:B--2---:R-:W-:Y:S02]  /*37050*/  PRMT R7, R0, 0x5410, R7 ;  /* 0x0000541000077816 */ /* 0x004fe40000000007 */
[----:B------:R-:W2:Y:S04]  /*37060*/  LDL.LU R0, [R1+0xbdc] ;  /* 0x000bdc0001007983 */ /* 0x000ea80000300800 */
[----:B------:R-:W3:Y:S04]  /*37070*/  LDL R29, [R1+0xac] ;  /* 0x0000ac00011d7983 */ /* 0x000ee80000100800 */
[----:B------:R-:W4:Y:S04]  /*37080*/  LDL.LU R11, [R1+0x1b4] ;  /* 0x0001b400010b7983 */ /* 0x000f280000300800 */
[----:B------:R-:W5:Y:S04]  /*37090*/  LDL.LU R12, [R1+0xa0] ;  /* 0x0000a000010c7983 */ /* 0x000f680000300800 */
[----:B------:R-:W2:Y:S01]  /*370a0*/  LDL.LU R16, [R1+0x1b0] ;  /* 0x0001b00001107983 */ /* 0x000ea20000300800 */
[----:B------:R-:W-:-:S02]  /*370b0*/  SHF.R.U32.HI R24, RZ, 0x8, R24 ;  /* 0x00000008ff187819 */ /* 0x000fc40000011618 */
[----:B------:R-:W-:Y:S02]  /*370c0*/  LOP3.LUT R22, R22, 0xffff, RZ, 0xc0, !PT ;  /* 0x0000ffff16167812 */ /* 0x000fe400078ec0ff */
[----:B------:R-:W-:Y:S02]  /*370d0*/  LOP3.LUT R24, R24, 0xffff, RZ, 0xc0, !PT ;  /* 0x0000ffff18187812 */ /* 0x000fe400078ec0ff */
[--C-:B------:R-:W-:Y:S02]  /*370e0*/  PRMT R22, R22, 0x3340, R1.reuse ;  /* 0x0000334016167816 */ /* 0x100fe40000000001 */
[----:B------:R-:W-:Y:S02]  /*370f0*/  PRMT R24, R24, 0x3340, R1 ;  /* 0x0000334018187816 */ /* 0x000fe40000000001 */
[----:B------:R-:W-:Y:S02]  /*37100*/  PRMT R3, R3, 0x5410, R28 ;  /* 0x0000541003037816 */ /* 0x000fe4000000001c */
[----:B------:R-:W-:-:S02]  /*37110*/  PRMT R28, R19, 0x5410, R20 ;  /* 0x00005410131c7816 */ /* 0x000fc40000000014 */
[----:B------:R-:W5:Y:S01]  /*37120*/  LDL.LU R20, [R1+0x1a8] ;  /* 0x0001a80001147983 */ /* 0x000f620000300800 */
[----:B------:R-:W-:-:S03]  /*37130*/  PRMT R14, R23, 0x5410, R24 ;  /* 0x00005410170e7816 */ /* 0x000fc60000000018 */
[----:B------:R-:W5:Y:S01]  /*37140*/  LDL.LU R19, [R1+0xbc] ;  /* 0x0000bc0001137983 */ /* 0x000f620000300800 */
[----:B---3--:R-:W-:Y:S02]  /*37150*/  ISETP.GE.U32.AND P3, PT, R29, 0x7f800000, PT ;  /* 0x7f8000001d00780c */ /* 0x008fe40003f66070 */
[----:B------:R-:W-:Y:S02]  /*37160*/  PRMT R29, R17, 0x5410, R18 ;  /* 0x00005410111d7816 */ /* 0x000fe40000000012 */
[----:B------:R-:W-:Y:S01]  /*37170*/  PRMT R18, R21, 0x5410, R22 ;  /* 0x0000541015127816 */ /* 0x000fe20000000016 */
[----:B------:R-:W3:Y:S01]  /*37180*/  LDL.LU R17, [R1+0xb8] ;  /* 0x0000b80001117983 */ /* 0x000ee20000300800 */
[----:B----4-:R-:W-:-:S03]  /*37190*/  LOP3.LUT R11, R11, 0xffff, RZ, 0xc0, !PT ;  /* 0x0000ffff0b0b7812 */ /* 0x010fc600078ec0ff */
[----:B------:R-:W-:Y:S04]  /*371a0*/  STL [R1+0x10], R18 ;  /* 0x0000101201007387 */ /* 0x000fe80000100800 */
[----:B------:R-:W4:Y:S01]  /*371b0*/  LDL.LU R24, [R1+0xe8] ;  /* 0x0000e80001187983 */ /* 0x000f220000300800 */
[----:B--2---:R-:W-:-:S03]  /*371c0*/  LOP3.LUT R16, R16, 0xffff, RZ, 0xc0, !PT ;  /* 0x0000ffff10107812 */ /* 0x004fc600078ec0ff */
[----:B------:R0:W-:Y:S04]  /*371d0*/  STL.64 [R1+0xbd0], R26 ;  /* 0x000bd01a01007387 */ /* 0x0001e80000100a00 */
[----:B------:R1:W-:Y:S01]  /*371e0*/  STL [R1+0x18], R14 ;  /* 0x0000180e01007387 */ /* 0x0003e20000100800 */
[--C-:B-----5:R-:W-:Y:S02]  /*371f0*/  PRMT R12, R12, 0x4210, R11.reuse ;  /* 0x000042100c0c7816 */ /* 0x120fe4000000000b */
[----:B------:R-:W-:Y:S01]  /*37200*/  PRMT R13, R13, 0x5210, R11 ;  /* 0x000052100d0d7816 */ /* 0x000fe2000000000b */
[----:B0-----:R0:W2:Y:S04]  /*37210*/  LDL R26, [R1+0x1b8] ;  /* 0x0001b800011a7983 */ /* 0x0010a80000100800 */
[----:B------:R-:W5:Y:S01]  /*37220*/  LDL.LU R27, [R1+0xec] ;  /* 0x0000ec00011b7983 */ /* 0x000f620000300800 */
[----:B-1----:R-:W-:-:S03]  /*37230*/  PRMT R14, R0, 0x4210, R16 ;  /* 0x00004210000e7816 */ /* 0x002fc60000000010 */
[----:B------:R1:W-:Y:S04]  /*37240*/  STL [R1+0xbc8], R25 ;  /* 0x000bc81901007387 */ /* 0x0003e80000100800 */
[----:B-1----:R-:W2:Y:S04]  /*37250*/  LDL.LU R25, [R1+0xac] ;  /* 0x0000ac0001197983 */ /* 0x002ea80000300800 */
[----:B------:R-:W3:Y:S04]  /*37260*/  LDL.LU R11, [R1+0x1ac] ;  /* 0x0001ac00010b7983 */ /* 0x000ee80000300800 */
[----:B------:R-:W3:Y:S04]  /*37270*/  LDL.LU R0, [R1+0xbd8] ;  /* 0x000bd80001007983 */ /* 0x000ee80000300800 */
[----:B------:R-:W4:Y:S04]  /*37280*/  LDL.LU R23, [R1+0x94] ;  /* 0x0000940001177983 */ /* 0x000f280000300800 */
[----:B------:R-:W4:Y:S01]  /*37290*/  LDL.LU R18, [R1+0xe4] ;  /* 0x0000e40001127983 */ /* 0x000f220000300800 */
[----:B------:R-:W1:Y:S01]  /*372a0*/  S2R R22, SR_TID.X ;  /* 0x0000000000167919 */ /* 0x000e620000002100 */
[----:B------:R-:W-:-:S02]  /*372b0*/  SHF.R.U32.HI R6, RZ, 0x8, R6 ;  /* 0x00000008ff067819 */ /* 0x000fc40000011606 */
[----:B------:R-:W-:Y:S02]  /*372c0*/  SHF.R.U32.HI R10, RZ, 0x8, R10 ;  /* 0x00000008ff0a7819 */ /* 0x000fe4000001160a */
[----:B------:R-:W-:Y:S02]  /*372d0*/  LOP3.LUT R6, R6, 0xffff, RZ, 0xc0, !PT ;  /* 0x0000ffff06067812 */ /* 0x000fe400078ec0ff */
[----:B------:R-:W-:Y:S02]  /*372e0*/  LOP3.LUT R10, R10, 0xffff, RZ, 0xc0, !PT ;  /* 0x0000ffff0a0a7812 */ /* 0x000fe400078ec0ff */
[--C-:B------:R-:W-:Y:S02]  /*372f0*/  PRMT R6, R6, 0x3340, R1.reuse ;  /* 0x0000334006067816 */ /* 0x100fe40000000001 */
[----:B------:R-:W-:Y:S02]  /*37300*/  PRMT R10, R10, 0x3340, R1 ;  /* 0x000033400a0a7816 */ /* 0x000fe40000000001 */
[----:B------:R-:W-:-:S02]  /*37310*/  PRMT R4, R4, 0x5410, R6 ;  /* 0x0000541004047816 */ /* 0x000fc40000000006 */
[----:B------:R-:W-:Y:S02]  /*37320*/  PRMT R15, R15, 0x5210, R16 ;  /* 0x000052100f0f7816 */ /* 0x000fe40000000010 */
[----:B------:R-:W-:Y:S01]  /*37330*/  PRMT R6, R8, 0x5410, R10 ;  /* 0x0000541008067816 */ /* 0x000fe2000000000a */
[----:B------:R0:W-:Y:S04]  /*37340*/  STL [R1+0x14], R4 ;  /* 0x0000140401007387 */ /* 0x0001e80000100800 */
[----:B------:R-:W4:Y:S01]  /*37350*/  LDL.LU R21, [R1+0xe0] ;  /* 0x0000e00001157983 */ /* 0x000f220000300800 */
[----:B0-----:R-:W-:-:S03]  /*37360*/  @P3 IMAD.MOV.U32 R4, RZ, RZ, 0x7f800000 ;  /* 0x7f800000ff043424 */ /* 0x001fc600078e00ff */
[----:B------:R-:W-:Y:S01]  /*37370*/  STL [R1+0x1c], R6 ;  /* 0x00001c0601007387 */ /* 0x000fe20000100800 */
[----:B------:R-:W-:Y:S02]  /*37380*/  LOP3.LUT R8, R20, 0xffff, RZ, 0xc0, !PT ;  /* 0x0000ffff14087812 */ /* 0x000fe400078ec0ff */
[----:B-1----:R-:W-:-:S04]  /*37390*/  LOP3.LUT R10, R22, 0x1ff, RZ, 0xc0, !PT ;  /* 0x000001ff160a7812 */ /* 0x002fc800078ec0ff */
[----:B------:R-:W-:Y:S02]  /*373a0*/  LEA R16, R10, UR7, 0x4 ;  /* 0x000000070a107c11 */ /* 0x000fe4000f8e20ff */
[----:B------:R-:W-:Y:S01]  /*373b0*/  PRMT R7, R7, 0x5210, R8 ;  /* 0x0000521007077816 */ /* 0x000fe20000000008 */
[----:B--2---:R-:W-:Y:S01]  /*373c0*/  @P3 FFMA.FTZ R26, R25, R4, +INF ;  /* 0x7f800000191a3423 */ /* 0x004fe20000010004 */
[----:B---3--:R0:W-:Y:S04]  /*373d0*/  STSM.16.M88.4 [R0], R12 ;  /* 0x0000000c00007844 */ /* 0x0081e80000000200 */
[----:B0-----:R-:W2:Y:S04]  /*373e0*/  LDL.LU R15, [R1+0x98] ;  /* 0x00009800010f7983 */ /* 0x001ea80000300800 */
[----:B------:R-:W3:Y:S04]  /*373f0*/  LDL.LU R20, [R1+0xb4] ;  /* 0x0000b40001147983 */ /* 0x000ee80000300800 */
[----:B------:R-:W-:Y:S04]  /*37400*/  @P3 STL [R1+0x1b8], R26 ;  /* 0x0001b81a01003387 */ /* 0x000fe80000100800 */
[----:B------:R-:W3:Y:S01]  /*37410*/  LDL.LU R22, [R1+0xb0] ;  /* 0x0000b00001167983 */ /* 0x000ee20000300800 */
[----:B------:R-:W-:Y:S01]  /*37420*/  LOP3.LUT R6, R11, 0xffff, RZ, 0xc0, !PT ;  /* 0x0000ffff0b067812 */ /* 0x000fe200078ec0ff */
[----:B------:R-:W-:Y:S01]  /*37430*/  BAR.SYNC.DEFER_BLOCKING 0x0 ;  /* 0x0000000000007b1d */ /* 0x000fe20000010000 */
[----:B------:R-:W-:-:S02]  /*37440*/  FSETP.NEU.AND P2, PT, R25, RZ, PT ;  /* 0x000000ff1900720b */ /* 0x000fc40003f4d000 */
[----:B-----5:R-:W-:Y:S02]  /*37450*/  LOP3.LUT R10, R27, 0xffff, RZ, 0xc0, !PT ;  /* 0x0000ffff1b0a7812 */ /* 0x020fe400078ec0ff */
[----:B----4-:R-:W-:Y:S02]  /*37460*/  LOP3.LUT R11, R24, 0xffff, RZ, 0xc0, !PT ;  /* 0x0000ffff180b7812 */ /* 0x010fe400078ec0ff */
[----:B------:R-:W0:Y:S01]  /*37470*/  LDS.128 R24, [R16] ;  /* 0x0000000010187984 */ /* 0x000e220000000c00 */
[--C-:B------:R-:W-:Y:S02]  /*37480*/  PRMT R4, R19, 0x4210, R6.reuse ;  /* 0x0000421013047816 */ /* 0x100fe40000000006 */
[----:B------:R-:W-:Y:S02]  /*37490*/  PRMT R5, R5, 0x5210, R6 ;  /* 0x0000521005057816 */ /* 0x000fe40000000006 */
[----:B------:R-:W-:Y:S01]  /*374a0*/  PRMT R6, R17, 0x4210, R8 ;  /* 0x0000421011067816 */ /* 0x000fe20000000008 */
[----:B------:R-:W-:Y:S06]  /*374b0*/  BAR.SYNC.DEFER_BLOCKING 0x0 ;  /* 0x0000000000007b1d */ /* 0x000fec0000010000 */
[----:B------:R-:W4:Y:S04]  /*374c0*/  LDL.LU R17, [R1+0xdc] ;  /* 0x0000dc0001117983 */ /* 0x000f280000300800 */
[----:B------:R-:W5:Y:S04]  /*374d0*/  LDL.LU R19, [R1+0xd8] ;  /* 0x0000d80001137983 */ /* 0x000f680000300800 */
[----:B0-----:R-:W-:Y:S04]  /*374e0*/  STL.64 [R1], R24 ;  /* 0x0000001801007387 */ /* 0x001fe80000100a00 */
[----:B------:R0:W-:Y:S04]  /*374f0*/  STL.64 [R1+0x8], R26 ;  /* 0x0000081a01007387 */ /* 0x0001e80000100a00 */
[----:B0-----:R-:W4:Y:S04]  /*37500*/  LDL.LU.64 R26, [R1+0xbd0] ;  /* 0x000bd000011a7983 */ /* 0x001f280000300a00 */
[----:B------:R-:W4:Y:S01]  /*37510*/  LDL.LU R25, [R1+0xbc8] ;  /* 0x000bc80001197983 */ /* 0x000f220000300800 */
[----:B------:R-:W-:-:S03]  /*37520*/  LOP3.LUT R13, R18, 0xffff, RZ, 0xc0, !PT ;  /* 0x0000ffff120d7812 */ /* 0x000fc600078ec0ff */
[----:B------:R-:W5:Y:S04]  /*37530*/  LDL.LU R24, [R1+0x90] ;  /* 0x0000900001187983 */ /* 0x000f680000300800 */
[----:B------:R-:W-:Y:S04]  /*37540*/  STSM.16.M88.4 [R0], R4 ;  /* 0x0000000400007844 */ /* 0x000fe80000000200 */
[----:B------:R-:W5:Y:S01]  /*37550*/  LDL.LU R18, [R1+0x8c] ;  /* 0x00008c0001127983 */ /* 0x000f620000300800 */
[----:B------:R-:W-:Y:S06]  /*37560*/  BAR.SYNC.DEFER_BLOCKING 0x0 ;  /* 0x0000000000007b1d */ /* 0x000fec0000010000 */
[----:B------:R-:W0:Y:S01]  /*37570*/  LDS.128 R4, [R16] ;  /* 0x0000000010047984 */ /* 0x000e220000000c00 */
[----:B------:R-:W-:-:S02]  /*37580*/  PRMT R9, R9, 0x5210, R10 ;  /* 0x0000521009097816 */ /* 0x000fc4000000000a */
[----:B--2---:R-:W-:Y:S02]  /*37590*/  PRMT R8, R15, 0x4210, R10 ;  /* 0x000042100f087816 */ /* 0x004fe4000000000a */
[----:B------:R-:W-:Y:S02]  /*375a0*/  LOP3.LUT R15, R21, 0xffff, RZ, 0xc0, !PT ;  /* 0x0000ffff150f7812 */ /* 0x000fe400078ec0ff */
[----:B------:R-:W-:Y:S01]  /*375b0*/  PRMT R10, R23, 0x4210, R11 ;  /* 0x00004210170a7816 */ /* 0x000fe2000000000b */
[----:B------:R-:W2:Y:S01]  /*375c0*/  LDL.LU R21, [R1+0xd4] ;  /* 0x0000d40001157983 */ /* 0x000ea20000300800 */
[----:B---3--:R-:W-:-:S03]  /*375d0*/  PRMT R12, R20, 0x4210, R13 ;  /* 0x00004210140c7816 */ /* 0x008fc6000000000d */
[----:B------:R-:W3:Y:S04]  /*375e0*/  LDL.LU R23, [R1+0xd0] ;  /* 0x0000d00001177983 */ /* 0x000ee80000300800 */
[----:B0-----:R-:W-:Y:S01]  /*375f0*/  STL.64 [R1+0xbc0], R6 ;  /* 0x000bc00601007387 */ /* 0x001fe20000100a00 */
[----:B------:R-:W-:-:S03]  /*37600*/  PRMT R14, R22, 0x4210, R15 ;  /* 0x00004210160e7816 */ /* 0x000fc6000000000f */
[----:B------:R-:W-:Y:S04]  /*37610*/  STL.64 [R1+0xbb8], R4 ;  /* 0x000bb80401007387 */ /* 0x000fe80000100a00 */
[----:B------:R-:W3:Y:S04]  /*37620*/  LDL.LU R20, [R1+0xa8] ;  /* 0x0000a80001147983 */ /* 0x000ee80000300800 */
[----:B------:R-:W3:Y:S01]  /*37630*/  LDL.LU R22, [R1+0xa4] ;  /* 0x0000a40001167983 */ /* 0x000ee20000300800 */
[----:B------:R-:W-:Y:S01]  /*37640*/  PRMT R11, R3, 0x5210, R11 ;  /* 0x00005210030b7816 */ /* 0x000fe2000000000b */
[----:B------:R-:W-:Y:S06]  /*37650*/  BAR.SYNC.DEFER_BLOCKING 0x0 ;  /* 0x0000000000007b1d */ /* 0x000fec0000010000 */
[----:B------:R-:W-:Y:S02]  /*37660*/  STSM.16.M88.4 [R0], R8 ;  /* 0x0000000800007844 */ /* 0x000fe40000000200 */
[----:B------:R-:W-:Y:S01]  /*37670*/  BAR.SYNC.DEFER_BLOCKING 0x0 ;  /* 0x0000000000007b1d */ /* 0x000fe20000010000 */
[----:B------:R-:W-:-:S05]  /*37680*/  PRMT R15, R2, 0x5210, R15 ;  /* 0x00005210020f7816 */ /* 0x000fca000000000f */
[----:B------:R-:W0:Y:S01]  /*37690*/  LDS.128 R8, [R16] ;  /* 0x0000000010087984 */ /* 0x000e220000000c00 */
[----:B----4-:R-:W-:Y:S01]  /*376a0*/  PRMT R13, R25, 0x5210, R13 ;  /* 0x00005210190d7816 */ /* 0x010fe2000000000d */
[----:B------:R-:W-:Y:S01]  /*376b0*/  BAR.SYNC.DEFER_BLOCKING 0x0 ;  /* 0x0000000000007b1d */ /* 0x000fe20000010000 */
[----:B------:R-:W-:Y:S02]  /*376c0*/  LOP3.LUT R17, R17, 0xffff, RZ, 0xc0, !PT ;  /* 0x0000ffff11117812 */ /* 0x000fe400078ec0ff */
[----:B-----5:R-:W-:-:S03]  /*376d0*/  LOP3.LUT R19, R19, 0xffff, RZ, 0xc0, !PT ;  /* 0x0000ffff13137812 */ /* 0x020fc600078ec0ff */
[----:B------:R-:W4:Y:S04]  /*376e0*/  LDL.LU R25, [R1+0xc8] ;  /* 0x0000c80001197983 */ /* 0x000f280000300800 */
[----:B------:R1:W-:Y:S02]  /*376f0*/  STSM.16.M88.4 [R0], R12 ;  /* 0x0000000c00007844 */ /* 0x0003e40000000200 */
[----:B-1----:R-:W1:Y:S01]  /*37700*/  S2R R15, SR_TID.X ;  /* 0x00000000000f7919 */ /* 0x002e620000002100 */
[----:B------:R-:W-:Y:S02]  /*37710*/  PRMT R16, R24, 0x4210, R17 ;  /* 0x0000421018107816 */ /* 0x000fe40000000011 */
[----:B------:R-:W-:Y:S01]  /*37720*/  PRMT R18, R18, 0x4210, R19 ;  /* 0x0000421012127816 */ /* 0x000fe20000000013 */
[----:B------:R-:W5:Y:S01]  /*37730*/  LDL.LU R24, [R1+0x74] ;  /* 0x0000740001187983 */ /* 0x000f620000300800 */
[----:B-1----:R-:W-:-:S03]  /*37740*/  LOP3.LUT R15, R15, 0x1ff, RZ, 0xc0, !PT ;  /* 0x000001ff0f0f7812 */ /* 0x002fc600078ec0ff */
[----:B------:R-:W5:Y:S01]  /*37750*/  LDL.LU R3, [R1+0xc4] ;  /* 0x0000c40001037983 */ /* 0x000f620000300800 */
[----:B------:R-:W-:Y:S01]  /*37760*/  LEA R15, R15, UR7, 0x4 ;  /* 0x000000070f0f7c11 */ /* 0x000fe2000f8e20ff */
[----:B------:R-:W-:Y:S01]  /*37770*/  BAR.SYNC.DEFER_BLOCKING 0x0 ;  /* 0x0000000000007b1d */ /* 0x000fe20000010000 */
[----:B------:R-:W-:Y:S02]  /*37780*/  PRMT R17, R27, 0x5210, R17 ;  /* 0x000052101b117816 */ /* 0x000fe40000000011 */
[----:B------:R-:W-:-:S03]  /*37790*/  PRMT R19, R26, 0x5210, R19 ;  /* 0x000052101a137816 */ /* 0x000fc60000000013 */
[----:B------:R-:W5:Y:S04]  /*377a0*/  LDL.LU R2, [R1+0xc0] ;  /* 0x0000c00001027983 */ /* 0x000f680000300800 */
[----:B------:R-:W5:Y:S04]  /*377b0*/  LDL.LU R4, [R1+0x7c] ;  /* 0x00007c0001047983 */ /* 0x000f680000300800 */
[----:B------:R-:W5:Y:S04]  /*377c0*/  LDL.LU R5, [R1+0x14] ;  /* 0x0000140001057983 */ /* 0x000f680000300800 */
[----:B------:R-:W5:Y:S04]  /*377d0*/  LDL.LU R27, [R1+0xcc] ;  /* 0x0000cc00011b7983 */ /* 0x000f680000300800 */
[----:B------:R-:W1:Y:S01]  /*377e0*/  LDS.128 R12, [R15] ;  /* 0x000000000f0c7984 */ /* 0x000e620000000c00 */
[----:B------:R-:W-:Y:S06]  /*377f0*/  BAR.SYNC.DEFER_BLOCKING 0x0 ;  /* 0x0000000000007b1d */ /* 0x000fec0000010000 */
[----:B------:R-:W5:Y:S04]  /*37800*/  LDL.LU R6, [R1+0x78] ;  /* 0x0000780001067983 */ /* 0x000f680000300800 */
[----:B------:R-:W5:Y:S04]  /*37810*/  LDL.LU R7, [R1+0x1c] ;  /* 0x00001c0001077983 */ /* 0x000f680000300800 */
[----:B------:R-:W5:Y:S04]  /*37820*/  LDL.LU R26, [R1+0x80] ;  /* 0x00008000011a7983 */ /* 0x000f680000300800 */
[----:B------:R0:W-:Y:S02]  /*37830*/  STSM.16.M88.4 [R0], R16 ;  /* 0x0000001000007844 */ /* 0x0001e40000000200 */
[----:B0-----:R-:W0:Y:S02]  /*37840*/  S2R R19, SR_TID.X ;  /* 0x0000000000137919 */ /* 0x001e240000002100 */
[----:B0-----:R-:W-:-:S04]  /*37850*/  LOP3.LUT R19, R19, 0x1ff, RZ, 0xc0, !PT ;  /* 0x000001ff13137812 */ /* 0x001fc800078ec0ff */
[----:B------:R-:W-:Y:S01]  /*37860*/  LEA R19, R19, UR7, 0x4 ;  /* 0x0000000713137c11 */ /* 0x000fe2000f8e20ff */
[----:B------:R-:W-:Y:S06]  /*37870*/  BAR.SYNC.DEFER_BLOCKING 0x0 ;  /* 0x0000000000007b1d */ /* 0x000fec0000010000 */
[----:B------:R-:W0:Y:S01]  /*37880*/  LDS.128 R16, [R19] ;  /* 0x0000000013107984 */ /* 0x000e220000000c00 */
[----:B--2---:R-:W-:Y:S02]  /*37890*/  LOP3.LUT R21, R21, 0xffff, RZ, 0xc0, !PT ;  /* 0x0000ffff15157812 */ /* 0x004fe400078ec0ff */
[----:B---3--:R-:W-:-:S02]  /*378a0*/  LOP3.LUT R23, R23, 0xffff, RZ, 0xc0, !PT ;  /* 0x0000ffff17177812 */ /* 0x008fc400078ec0ff */
[--C-:B------:R-:W-:Y:S02]  /*378b0*/  PRMT R20, R20, 0x4210, R21.reuse ;  /* 0x0000421014147816 */ /* 0x100fe40000000015 */
[----:B------:R-:W-:Y:S02]  /*378c0*/  PRMT R21, R29, 0x5210, R21 ;  /* 0x000052101d157816 */ /* 0x000fe40000000015 */
[--C-:B------:R-:W-:Y:S01]  /*378d0*/  PRMT R22, R22, 0x4210, R23.reuse ;  /* 0x0000421016167816 */ /* 0x100fe20000000017 */
[----:B------:R-:W2:Y:S01]  /*378e0*/  LDL.LU R29, [R1+0x4] ;  /* 0x00000400011d7983 */ /* 0x000ea20000300800 */
[----:B------:R-:W-:Y:S01]  /*378f0*/  PRMT R23, R28, 0x5210, R23 ;  /* 0x000052101c177816 */ /* 0x000fe20000000017 */
[----:B------:R-:W-:Y:S06]  /*37900*/  BAR.SYNC.DEFER_BLOCKING 0x0 ;  /* 0x0000000000007b1d */ /* 0x000fec0000010000 */
[----:B------:R-:W3:Y:S04]  /*37910*/  LDL.LU R28, [R1] ;  /* 0x00000000011c7983 */ /* 0x000ee80000300800 */
[----:B------:R0:W-:Y:S04]  /*37920*/  STSM.16.M88.4 [R0], R20 ;  /* 0x0000001400007844 */ /* 0x0001e80000000200 */
[----:B0-----:R-:W2:Y:S04]  /*37930*/  LDL.LU R22, [R1+0x10] ;  /* 0x0000100001167983 */ /* 0x001ea80000300800 */
[----:B------:R-:W2:Y:S01]  /*37940*/  LDL.LU R23, [R1+0x18] ;  /* 0x0000180001177983 */ /* 0x000ea20000300800 */
[----:B----4-:R-:W-:-:S04]  /*37950*/  LOP3.LUT R25, R25, 0xffff, RZ, 0xc0, !PT ;  /* 0x0000ffff19197812 */ /* 0x010fc800078ec0ff */
[----:B-----5:R-:W-:Y:S02]  /*37960*/  PRMT R24, R24, 0x4210, R25 ;  /* 0x0000421018187816 */ /* 0x020fe40000000019 */
[----:B------:R-:W-:-:S04]  /*37970*/  LOP3.LUT R27, R27, 0xffff, RZ, 0xc0, !PT ;  /* 0x0000ffff1b1b7812 */ /* 0x000fc800078ec0ff */
[----:B------:R-:W-:Y:S02]  /*37980*/  PRMT R26, R26, 0x4210, R27 ;  /* 0x000042101a1a7816 */ /* 0x000fe4000000001b */
[----:B------:R-:W-:Y:S02]  /*37990*/  LOP3.LUT R3, R3, 0xffff, RZ, 0xc0, !PT ;  /* 0x0000ffff03037812 */ /* 0x000fe400078ec0ff */
[----:B------:R-:W-:Y:S02]  /*379a0*/  LOP3.LUT R2, R2, 0xffff, RZ, 0xc0, !PT ;  /* 0x0000ffff02027812 */ /* 0x000fe400078ec0ff */
[--C-:B------:R-:W-:Y:S02]  /*379b0*/  PRMT R4, R4, 0x4210, R3.reuse ;  /* 0x0000421004047816 */ /* 0x100fe40000000003 */
[----:B------:R-:W-:Y:S02]  /*379c0*/  PRMT R5, R5, 0x5210, R3 ;  /* 0x0000521005057816 */ /* 0x000fe40000000003 */
[----:B------:R-:W4:Y:S01]  /*379d0*/  LDL.LU R3, [R1+0xc] ;  /* 0x00000c0001037983 */ /* 0x000f220000300800 */
[----:B------:R-:W-:-:S02]  /*379e0*/  PRMT R6, R6, 0x4210, R2 ;  /* 0x0000421006067816 */ /* 0x000fc40000000002 */
[----:B------:R-:W-:Y:S01]  /*379f0*/  PRMT R7, R7, 0x5210, R2 ;  /* 0x0000521007077816 */ /* 0x000fe20000000002 */
[----:B------:R-:W-:Y:S06]  /*37a00*/  BAR.SYNC.DEFER_BLOCKING 0x0 ;  /* 0x0000000000007b1d */ /* 0x000fec0000010000 */
[----:B------:R-:W5:Y:S01]  /*37a10*/  LDL.LU R2, [R1+0x8] ;  /* 0x0000080001027983 */ /* 0x000f620000300800 */
[----:B--2---:R-:W-:Y:S02]  /*37a20*/  PRMT R27, R23, 0x5210, R27 ;  /* 0x00005210171b7816 */ /* 0x004fe4000000001b */
[----:B------:R-:W0:Y:S01]  /*37a30*/  S2R R23, SR_TID.X ;  /* 0x0000000000177919 */ /* 0x000e220000002100 */
[----:B------:R-:W-:-:S02]  /*37a40*/  PRMT R25, R22, 0x5210, R25 ;  /* 0x0000521016197816 */ /* 0x000fc40000000019 */
[----:B0-----:R-:W-:-:S04]  /*37a50*/  LOP3.LUT R23, R23, 0x1ff, RZ, 0xc0, !PT ;  /* 0x000001ff17177812 */ /* 0x001fc800078ec0ff */
[----:B------:R-:W-:-:S06]  /*37a60*/  LEA R23, R23, UR7, 0x4 ;  /* 0x0000000717177c11 */ /* 0x000fcc000f8e20ff */
[----:B------:R-:W0:Y:S01]  /*37a70*/  LDS.128 R20, [R23] ;  /* 0x0000000017147984 */ /* 0x000e220000000c00 */
[----:B------:R-:W-:Y:S06]  /*37a80*/  BAR.SYNC.DEFER_BLOCKING 0x0 ;  /* 0x0000000000007b1d */ /* 0x000fec0000010000 */
[----:B------:R2:W-:Y:S02]  /*37a90*/  STSM.16.M88.4 [R0], R24 ;  /* 0x0000001800007844 */ /* 0x0005e40000000200 */
[----:B--2---:R-:W2:Y:S02]  /*37aa0*/  S2R R27, SR_TID.X ;  /* 0x00000000001b7919 */ /* 0x004ea40000002100 */
[----:B--2---:R-:W-:-:S04]  /*37ab0*/  LOP3.LUT R27, R27, 0x1ff, RZ, 0xc0, !PT ;  /* 0x000001ff1b1b7812 */ /* 0x004fc800078ec0ff */
[----:B------:R-:W-:Y:S01]  /*37ac0*/  LEA R27, R27, UR7, 0x4 ;  /* 0x000000071b1b7c11 */ /* 0x000fe2000f8e20ff */
[----:B------:R-:W-:Y:S06]  /*37ad0*/  BAR.SYNC.DEFER_BLOCKING 0x0 ;  /* 0x0000000000007b1d */ /* 0x000fec0000010000 */
[----:B------:R-:W2:Y:S02]  /*37ae0*/  LDS.128 R24, [R27] ;  /* 0x000000001b187984 */ /* 0x000ea40000000c00 */
[----:B------:R-:W-:Y:S06]  /*37af0*/  BAR.SYNC.DEFER_BLOCKING 0x0 ;  /* 0x0000000000007b1d */ /* 0x000fec0000010000 */
[----:B------:R0:W-:Y:S04]  /*37b00*/  STSM.16.M88.4 [R0], R4 ;  /* 0x0000000400007844 */ /* 0x0001e80000000200 */
[----:B0-----:R-:W2:Y:S04]  /*37b10*/  LDL.LU.64 R6, [R1+0xbc0] ;  /* 0x000bc00001067983 */ /* 0x001ea80000300a00 */
[----:B------:R-:W2:Y:S01]  /*37b20*/  LDL.LU.64 R4, [R1+0xbb8] ;  /* 0x000bb80001047983 */ /* 0x000ea20000300a00 */
[----:B---3--:R-:W-:-:S05]  /*37b30*/  PRMT R0, R28, 0x7773, RZ ;  /* 0x000077731c007816 */ /* 0x008fca00000000ff */
[----:B------:R0:W-:Y:S02]  /*37b40*/  STL [R1+0x28], R0 ;  /* 0x0000280001007387 */ /* 0x0001e40000100800 */
[----:B0-----:R-:W-:-:S05]  /*37b50*/  PRMT R0, R28, 0x7772, RZ ;  /* 0x000077721c007816 */ /* 0x001fca00000000ff */
        /* <DEDUP_REMOVED lines=9> */
[----:B-----5:R-:W-:-:S05]  /*37bf0*/  PRMT R0, R2, 0x7773, RZ ;  /* 0x0000777302007816 */ /* 0x020fca00000000ff */
[----:B------:R0:W-:Y:S02]  /*37c00*/  STL [R1+0x30], R0 ;  /* 0x0000300001007387 */ /* 0x0001e40000100800 */
[----:B0-----:R-:W-:-:S05]  /*37c10*/  PRMT R0, R2, 0x7772, RZ ;  /* 0x0000777202007816 */ /* 0x001fca00000000ff */
[----:B------:R0:W-:Y:S02]  /*37c20*/  STL [R1+0x24], R0 ;  /* 0x0000240001007387 */ /* 0x0001e40000100800 */
[C---:B0-----:R-:W-:Y:S02]  /*37c30*/  PRMT R0, R2.reuse, 0x7771, RZ ;  /* 0x0000777102007816 */ /* 0x041fe400000000ff */
[----:B------:R-:W-:-:S03]  /*37c40*/  PRMT R2, R2, 0x7770, RZ ;  /* 0x0000777002027816 */ /* 0x000fc600000000ff */
[----:B------:R4:W-:Y:S04]  /*37c50*/  STL [R1+0x18], R0 ;  /* 0x0000180001007387 */ /* 0x0009e80000100800 */
[----:B------:R0:W-:Y:S01]  /*37c60*/  STL [R1], R2 ;  /* 0x0000000201007387 */ /* 0x0001e20000100800 */
[C---:B----4-:R-:W-:Y:S02]  /*37c70*/  PRMT R0, R3.reuse, 0x7773, RZ ;  /* 0x0000777303007816 */ /* 0x050fe400000000ff */
[----:B0-----:R-:W-:-:S03]  /*37c80*/  PRMT R2, R3, 0x7772, RZ ;  /* 0x0000777203027816 */ /* 0x001fc600000000ff */
[----:B------:R0:W-:Y:S04]  /*37c90*/  STL [R1+0x34], R0 ;  /* 0x0000340001007387 */ /* 0x0001e80000100800 */
[----:B------:R2:W-:Y:S01]  /*37ca0*/  STL [R1+0x8], R2 ;  /* 0x0000080201007387 */ /* 0x0005e20000100800 */
[----:B0-----:R-:W-:-:S05]  /*37cb0*/  PRMT R0, R3, 0x7771, RZ ;  /* 0x0000777103007816 */ /* 0x001fca00000000ff */
[----:B------:R0:W-:Y:S01]  /*37cc0*/  STL [R1+0x4], R0 ;  /* 0x0000040001007387 */ /* 0x0001e20000100800 */
[C---:B--2---:R-:W-:Y:S02]  /*37cd0*/  PRMT R2, R4.reuse, 0x7773, RZ ;  /* 0x0000777304027816 */ /* 0x044fe400000000ff */
[----:B0-----:R-:W-:-:S03]  /*37ce0*/  PRMT R0, R4, 0x7772, RZ ;  /* 0x0000777204007816 */ /* 0x001fc600000000ff */
[----:B------:R0:W-:Y:S04]  /*37cf0*/  STL [R1+0x64], R2 ;  /* 0x0000640201007387 */ /* 0x0001e80000100800 */
[----:B------:R2:W-:Y:S01]  /*37d00*/  STL [R1+0x54], R0 ;  /* 0x0000540001007387 */ /* 0x0005e20000100800 */
[C---:B0-----:R-:W-:Y:S02]  /*37d10*/  PRMT R2, R4.reuse, 0x7771, RZ ;  /* 0x0000777104027816 */ /* 0x041fe400000000ff */
[----:B--2---:R-:W-:-:S03]  /*37d20*/  PRMT R0, R4, 0x7770, RZ ;  /* 0x0000777004007816 */ /* 0x004fc600000000ff */
[----:B------:R0:W-:Y:S01]  /*37d30*/  STL [R1+0x44], R2 ;  /* 0x0000440201007387 */ /* 0x0001e20000100800 */
[----:B------:R-:W-:-:S03]  /*37d40*/  PRMT R4, R5, 0x7772, RZ ;  /* 0x0000777205047816 */ /* 0x000fc600000000ff */
[----:B------:R2:W-:Y:S01]  /*37d50*/  STL [R1+0xc], R0 ;  /* 0x00000c0001007387 */ /* 0x0005e20000100800 */
[C---:B0-----:R-:W-:Y:S02]  /*37d60*/  PRMT R2, R5.reuse, 0x7773, RZ ;  /* 0x0000777305027816 */ /* 0x041fe400000000ff */
[----:B--2---:R-:W-:-:S03]  /*37d70*/  PRMT R0, R5, 0x7771, RZ ;  /* 0x0000777105007816 */ /* 0x004fc600000000ff */
[----:B------:R0:W-:Y:S04]  /*37d80*/  STL [R1+0x6c], R2 ;  /* 0x00006c0201007387 */ /* 0x0001e80000100800 */
[----:B------:R2:W-:Y:S01]  /*37d90*/  STL [R1+0x58], R4 ;  /* 0x0000580401007387 */ /* 0x0005e20000100800 */
[----:B0-----:R-:W-:-:S03]  /*37da0*/  PRMT R2, R5, 0x7770, RZ ;  /* 0x0000777005027816 */ /* 0x001fc600000000ff */
[----:B------:R0:W-:Y:S01]  /*37db0*/  STL [R1+0x48], R0 ;  /* 0x0000480001007387 */ /* 0x0001e20000100800 */
[----:B--2---:R-:W-:-:S03]  /*37dc0*/  PRMT R4, R6, 0x7773, RZ ;  /* 0x0000777306047816 */ /* 0x004fc600000000ff */
[----:B------:R2:W-:Y:S01]  /*37dd0*/  STL [R1+0x38], R2 ;  /* 0x0000380201007387 */ /* 0x0005e20000100800 */
[----:B0-----:R-:W-:-:S03]  /*37de0*/  PRMT R0, R6, 0x7772, RZ ;  /* 0x0000777206007816 */ /* 0x001fc600000000ff */
[----:B------:R0:W-:Y:S01]  /*37df0*/  STL [R1+0x70], R4 ;  /* 0x0000700401007387 */ /* 0x0001e20000100800 */
[----:B--2---:R-:W-:-:S03]  /*37e00*/  PRMT R2, R6, 0x7771, RZ ;  /* 0x0000777106027816 */ /* 0x004fc600000000ff */
[----:B------:R2:W-:Y:S04]  /*37e10*/  STL [R1+0x5c], R0 ;  /* 0x00005c0001007387 */ /* 0x0005e80000100800 */
[----:B------:R3:W-:Y:S01]  /*37e20*/  STL [R1+0x4c], R2 ;  /* 0x00004c0201007387 */ /* 0x0007e20000100800 */
[----:B0-----:R-:W-:Y:S02]  /*37e30*/  PRMT R4, R6, 0x7770, RZ ;  /* 0x0000777006047816 */ /* 0x001fe400000000ff */
[----:B--2---:R-:W-:-:S03]  /*37e40*/  PRMT R0, R7, 0x7773, RZ ;  /* 0x0000777307007816 */ /* 0x004fc600000000ff */
[----:B------:R-:W-:Y:S01]  /*37e50*/  STL [R1+0x3c], R4 ;  /* 0x00003c0401007387 */ /* 0x000fe20000100800 */
[----:B---3--:R-:W-:-:S03]  /*37e60*/  PRMT R2, R7, 0x7772, RZ ;  /* 0x0000777207027816 */ /* 0x008fc600000000ff */
[----:B------:R-:W-:Y:S04]  /*37e70*/  STL [R1+0x74], R0 ;  /* 0x0000740001007387 */ /* 0x000fe80000100800 */
[----:B------:R0:W-:Y:S02]  /*37e80*/  STL [R1+0x60], R2 ;  /* 0x0000600201007387 */ /* 0x0001e40000100800 */
[----:B0-----:R-:W0:Y:S01]  /*37e90*/  S2R R2, SR_TID.X ;  /* 0x0000000000027919 */ /* 0x001e220000002100 */
[C---:B------:R-:W-:Y:S02]  /*37ea0*/  PRMT R4, R7.reuse, 0x7771, RZ ;  /* 0x0000777107047816 */ /* 0x040fe400000000ff */
[----:B------:R-:W-:Y:S02]  /*37eb0*/  PRMT R0, R7, 0x7770, RZ ;  /* 0x0000777007007816 */ /* 0x000fe400000000ff */
[C---:B------:R-:W-:Y:S01]  /*37ec0*/  PRMT R5, R8.reuse, 0x7771, RZ ;  /* 0x0000777108057816 */ /* 0x040fe200000000ff */
[----:B------:R2:W-:Y:S01]  /*37ed0*/  STL [R1+0x50], R4 ;  /* 0x0000500401007387 */ /* 0x0005e20000100800 */
[----:B------:R-:W3:Y:S03]  /*37ee0*/  LDC.64 R6, c[0x0][0x398] ;  /* 0x0000e600ff067b82 */ /* 0x000ee60000000a00 */
[----:B------:R0:W-:Y:S01]  /*37ef0*/  STL [R1+0x40], R0 ;  /* 0x0000400001007387 */ /* 0x0001e20000100800 */
[----:B--2---:R-:W-:-:S02]  /*37f00*/  PRMT R4, R8, 0x7772, RZ ;  /* 0x0000777208047816 */ /* 0x004fc400000000ff */
[----:B0-----:R-:W-:Y:S02]  /*37f10*/  SHF.R.U32.HI R0, RZ, 0x8, R2 ;  /* 0x00000008ff007819 */ /* 0x001fe40000011602 */
[----:B------:R-:W-:-:S05]  /*37f20*/  PRMT R2, R8, 0x7773, RZ ;  /* 0x0000777308027816 */ /* 0x000fca00000000ff */
[----:B------:R0:W-:Y:S04]  /*37f30*/  STL [R1+0xa4], R2 ;  /* 0x0000a40201007387 */ /* 0x0001e80000100800 */
[----:B------:R2:W-:Y:S01]  /*37f40*/  STL [R1+0x94], R4 ;  /* 0x0000940401007387 */ /* 0x0005e20000100800 */
[----:B0-----:R-:W-:-:S03]  /*37f50*/  PRMT R2, R8, 0x7770, RZ ;  /* 0x0000777008027816 */ /* 0x001fc600000000ff */
[----:B------:R0:W-:Y:S01]  /*37f60*/  STL [R1+0x84], R5 ;  /* 0x0000840501007387 */ /* 0x0001e20000100800 */
[----:B--2---:R-:W-:-:S03]  /*37f70*/  PRMT R4, R9, 0x7773, RZ ;  /* 0x0000777309047816 */ /* 0x004fc600000000ff */
[----:B------:R2:W-:Y:S01]  /*37f80*/  STL [R1+0x68], R2 ;  /* 0x0000680201007387 */ /* 0x0005e20000100800 */
[----:B0-----:R-:W-:-:S03]  /*37f90*/  PRMT R5, R9, 0x7772, RZ ;  /* 0x0000777209057816 */ /* 0x001fc600000000ff */
[----:B------:R-:W-:Y:S01]  /*37fa0*/  STL [R1+0xac], R4 ;  /* 0x0000ac0401007387 */ /* 0x000fe20000100800 */
[----:B--2---:R-:W-:-:S03]  /*37fb0*/  PRMT R2, R9, 0x7771, RZ ;  /* 0x0000777109027816 */ /* 0x004fc600000000ff */
[----:B------:R-:W-:Y:S04]  /*37fc0*/  STL [R1+0x98], R5 ;  /* 0x0000980501007387 */ /* 0x000fe80000100800 */
[----:B------:R0:W-:Y:S02]  /*37fd0*/  STL [R1+0x88], R2 ;  /* 0x0000880201007387 */ /* 0x0001e40000100800 */
[----:B0-----:R-:W0:Y:S01]  /*37fe0*/  S2R R2, SR_TID.X ;  /* 0x0000000000027919 */ /* 0x001e220000002100 */
[----:B------:R-:W-:Y:S02]  /*37ff0*/  PRMT R4, R9, 0x7770, RZ ;  /* 0x0000777009047816 */ /* 0x000fe400000000ff */
[----:B------:R-:W-:-:S03]  /*38000*/  PRMT R5, R10, 0x7773, RZ ;  /* 0x000077730a057816 */ /* 0x000fc600000000ff */
[----:B------:R2:W-:Y:S04]  /*38010*/  STL [R1+0x78], R4 ;  /* 0x0000780401007387 */ /* 0x0005e80000100800 */
[----:B------:R-:W-:Y:S01]  /*38020*/  STL [R1+0xb0], R5 ;  /* 0x0000b00501007387 */ /* 0x000fe20000100800 */
[----:B--2---:R-:W-:-:S05]  /*38030*/  PRMT R4, R10, 0x7772, RZ ;  /* 0x000077720a047816 */ /* 0x004fca00000000ff */
[----:B------:R0:W-:Y:S02]  /*38040*/  STL [R1+0x9c], R4 ;  /* 0x00009c0401007387 */ /* 0x0001e40000100800 */
[----:B0-----:R-:W-:Y:S02]  /*38050*/  LOP3.LUT R4, R2, 0xff, RZ, 0xc0, !PT ;  /* 0x000000ff02047812 */ /* 0x001fe400078ec0ff */
[----:B------:R-:W0:Y:S01]  /*38060*/  S2R R2, SR_CTAID.X ;  /* 0x0000000000027919 */ /* 0x000e220000002500 */
[C---:B------:R-:W-:Y:S02]  /*38070*/  PRMT R8, R10.reuse, 0x7771, RZ ;  /* 0x000077710a087816 */ /* 0x040fe400000000ff */
[----:B------:R-:W-:-:S03]  /*38080*/  PRMT R5, R10, 0x7770, RZ ;  /* 0x000077700a057816 */ /* 0x000fc600000000ff */
[----:B------:R2:W-:Y:S04]  /*38090*/  STL [R1+0x8c], R8 ;  /* 0x00008c0801007387 */ /* 0x0005e80000100800 */
[----:B------:R4:W-:Y:S01]  /*380a0*/  STL [R1+0x7c], R5 ;  /* 0x00007c0501007387 */ /* 0x0009e20000100800 */
[C---:B--2---:R-:W-:Y:S02]  /*380b0*/  PRMT R8, R11.reuse, 0x7773, RZ ;  /* 0x000077730b087816 */ /* 0x044fe400000000ff */
[----:B----4-:R-:W-:-:S03]  /*380c0*/  PRMT R5, R11, 0x7772, RZ ;  /* 0x000077720b057816 */ /* 0x010fc600000000ff */
[----:B------:R-:W-:Y:S04]  /*380d0*/  STL [R1+0xb4], R8 ;  /* 0x0000b40801007387 */ /* 0x000fe80000100800 */
[----:B------:R2:W-:Y:S01]  /*380e0*/  STL [R1+0xa0], R5 ;  /* 0x0000a00501007387 */ /* 0x0005e20000100800 */
[----:B0-----:R-:W-:Y:S01]  /*380f0*/  IMAD R2, R2, 0x100, R4 ;  /* 0x0000010002027824 */ /* 0x001fe200078e0204 */
[C---:B------:R-:W-:Y:S02]  /*38100*/  PRMT R4, R11.reuse, 0x7770, RZ ;  /* 0x000077700b047816 */ /* 0x040fe400000000ff */
[----:B--2---:R-:W-:Y:S02]  /*38110*/  PRMT R5, R11, 0x7771, RZ ;  /* 0x000077710b057816 */ /* 0x004fe400000000ff */
[----:B------:R-:W-:-:S02]  /*38120*/  SGXT.U32 R11, R0, 0x1 ;  /* 0x00000001000b781a */ /* 0x000fc40000000000 */
[C---:B-1----:R-:W-:Y:S01]  /*38130*/  PRMT R0, R12.reuse, 0x7773, RZ ;  /* 0x000077730c007816 */ /* 0x042fe200000000ff */
[----:B------:R0:W-:Y:S04]  /*38140*/  STL [R1+0x90], R5 ;  /* 0x0000900501007387 */ /* 0x0001e80000100800 */
[----:B------:R1:W-:Y:S04]  /*38150*/  STL [R1+0x80], R4 ;  /* 0x0000800401007387 */ /* 0x0003e80000100800 */
[----:B------:R2:W-:Y:S01]  /*38160*/  STL [R1+0xcc], R0 ;  /* 0x0000cc0001007387 */ /* 0x0005e20000100800 */
[----:B0-----:R-:W-:-:S02]  /*38170*/  PRMT R5, R12, 0x7772, RZ ;  /* 0x000077720c057816 */ /* 0x001fc400000000ff */
[C---:B-1----:R-:W-:Y:S02]  /*38180*/  PRMT R4, R12.reuse, 0x7771, RZ ;  /* 0x000077710c047816 */ /* 0x042fe400000000ff */
[----:B--2---:R-:W-:Y:S02]  /*38190*/  PRMT R0, R12, 0x7770, RZ ;  /* 0x000077700c007816 */ /* 0x004fe400000000ff */
[----:B------:R-:W0:Y:S01]  /*381a0*/  LDC R12, c[0x0][0x3e8] ;  /* 0x0000fa00ff0c7b82 */ /* 0x000e220000000800 */
[----:B------:R1:W-:Y:S04]  /*381b0*/  STL [R1+0xc8], R5 ;  /* 0x0000c80501007387 */ /* 0x0003e80000100800 */
[----:B------:R2:W-:Y:S04]  /*381c0*/  STL [R1+0xc4], R4 ;  /* 0x0000c40401007387 */ /* 0x0005e80000100800 */
[----:B------:R4:W-:Y:S01]  /*381d0*/  STL [R1+0xa8], R0 ;  /* 0x0000a80001007387 */ /* 0x0009e20000100800 */
[----:B-1----:R-:W-:-:S02]  /*381e0*/  PRMT R5, R13, 0x7773, RZ ;  /* 0x000077730d057816 */ /* 0x002fc400000000ff */
[----:B--2---:R-:W-:-:S03]  /*381f0*/  PRMT R4, R13, 0x7772, RZ ;  /* 0x000077720d047816 */ /* 0x004fc600000000ff */
[----:B------:R-:W-:Y:S01]  /*38200*/  STL [R1+0xc0], R5 ;  /* 0x0000c00501007387 */ /* 0x000fe20000100800 */
[----:B----4-:R-:W-:-:S03]  /*38210*/  PRMT R0, R13, 0x7771, RZ ;  /* 0x000077710d007816 */ /* 0x010fc600000000ff */
[----:B------:R-:W-:Y:S01]  /*38220*/  STL [R1+0xbc], R4 ;  /* 0x0000bc0401007387 */ /* 0x000fe20000100800 */
[----:B------:R-:W-:Y:S01]  /*38230*/  UIMAD UR4, UR6, UR4, URZ ;  /* 0x00000004060472a4 */ /* 0x000fe2000f8e02ff */
[----:B------:R-:W-:Y:S02]  /*38240*/  IMAD R2, R2, UR5, RZ ;  /* 0x0000000502027c24 */ /* 0x000fe4000f8e02ff */
[----:B------:R1:W-:Y:S02]  /*38250*/  STL [R1+0xb8], R0 ;  /* 0x0000b80001007387 */ /* 0x0003e40000100800 */
[----:B-1----:R-:W-:-:S05]  /*38260*/  PRMT R0, R15, 0x7773, RZ ;  /* 0x000077730f007816 */ /* 0x002fca00000000ff */
[----:B------:R3:W-:Y:S01]  /*38270*/  STL [R1+0xd0], R0 ;  /* 0x0000d00001007387 */ /* 0x0007e20000100800 */
[----:B0-----:R-:W-:Y:S01]  /*38280*/  IMAD R11, R11, R12, RZ ;  /* 0x0000000c0b0b7224 */ /* 0x001fe200078e02ff */
[----:B------:R-:W-:Y:S02]  /*38290*/  PRMT R12, R16, 0x7772, RZ ;  /* 0x00007772100c7816 */ /* 0x000fe400000000ff */
[----:B---3--:R-:W-:Y:S02]  /*382a0*/  IADD3 R0, P3, P4, R2, UR4, R6 ;  /* 0x0000000402007c10 */ /* 0x008fe4000fc7e006 */
[----:B------:R-:W-:-:S05]  /*382b0*/  PRMT R6, R16, 0x7773, RZ ;  /* 0x0000777310067816 */ /* 0x000fca00000000ff */
[----:B------:R0:W-:Y:S04]  /*382c0*/  STL [R1+0x108], R6 ;  /* 0x0001080601007387 */ /* 0x0001e80000100800 */
[----:B------:R1:W-:Y:S01]  /*382d0*/  STL [R1+0xf8], R12 ;  /* 0x0000f80c01007387 */ /* 0x0003e20000100800 */
[C---:B0-----:R-:W-:Y:S02]  /*382e0*/  PRMT R6, R16.reuse, 0x7771, RZ ;  /* 0x0000777110067816 */ /* 0x041fe400000000ff */
[----:B-1----:R-:W-:-:S03]  /*382f0*/  PRMT R12, R16, 0x7770, RZ ;  /* 0x00007770100c7816 */ /* 0x002fc600000000ff */
[----:B------:R0:W-:Y:S01]  /*38300*/  STL [R1+0xe8], R6 ;  /* 0x0000e80601007387 */ /* 0x0001e20000100800 */
[----:B------:R-:W-:-:S03]  /*38310*/  PRMT R16, R17, 0x7772, RZ ;  /* 0x0000777211107816 */ /* 0x000fc600000000ff */
[----:B------:R1:W-:Y:S01]  /*38320*/  STL [R1+0xd4], R12 ;  /* 0x0000d40c01007387 */ /* 0x0003e20000100800 */
[C---:B0-----:R-:W-:Y:S02]  /*38330*/  PRMT R6, R17.reuse, 0x7773, RZ ;  /* 0x0000777311067816 */ /* 0x041fe400000000ff */
[----:B-1----:R-:W-:-:S03]  /*38340*/  PRMT R12, R17, 0x7771, RZ ;  /* 0x00007771110c7816 */ /* 0x002fc600000000ff */
[----:B------:R0:W-:Y:S04]  /*38350*/  STL [R1+0x10c], R6 ;  /* 0x00010c0601007387 */ /* 0x0001e80000100800 */
[----:B------:R1:W-:Y:S01]  /*38360*/  STL [R1+0xfc], R16 ;  /* 0x0000fc1001007387 */ /* 0x0003e20000100800 */
[----:B0-----:R-:W-:-:S03]  /*38370*/  PRMT R6, R17, 0x7770, RZ ;  /* 0x0000777011067816 */ /* 0x001fc600000000ff */
[----:B------:R0:W-:Y:S01]  /*38380*/  STL [R1+0xec], R12 ;  /* 0x0000ec0c01007387 */ /* 0x0001e20000100800 */
[----:B-1----:R-:W-:-:S03]  /*38390*/  PRMT R16, R18, 0x7773, RZ ;  /* 0x0000777312107816 */ /* 0x002fc600000000ff */
[----:B------:R1:W-:Y:S01]  /*383a0*/  STL [R1+0xdc], R6 ;  /* 0x0000dc0601007387 */ /* 0x0003e20000100800 */
[----:B0-----:R-:W-:-:S03]  /*383b0*/  PRMT R12, R18, 0x7772, RZ ;  /* 0x00007772120c7816 */ /* 0x001fc600000000ff */
[----:B------:R0:W-:Y:S01]  /*383c0*/  STL [R1+0x110], R16 ;  /* 0x0001101001007387 */ /* 0x0001e20000100800 */
[----:B-1----:R-:W-:-:S03]  /*383d0*/  PRMT R6, R18, 0x7771, RZ ;  /* 0x0000777112067816 */ /* 0x002fc600000000ff */
[----:B------:R1:W-:Y:S01]  /*383e0*/  STL [R1+0x100], R12 ;  /* 0x0001000c01007387 */ /* 0x0003e20000100800 */
[----:B------:R-:W-:Y:S01]  /*383f0*/  USHF.R.S32.HI UR5, URZ, 0x1f, UR4 ;  /* 0x0000001fff057899 */ /* 0x000fe20008011404 */
[----:B------:R-:W-:Y:S01]  /*38400*/  SHF.R.S32.HI R2, RZ, 0x1f, R2 ;  /* 0x0000001fff027819 */ /* 0x000fe20000011402 */
[----:B------:R-:W2:Y:S01]  /*38410*/  LDCU UR4, c[0x0][0x3ec] ;  /* 0x00007d80ff0477ac */ /* 0x000ea20008000800 */
[----:B------:R3:W-:Y:S01]  /*38420*/  STL [R1+0xf0], R6 ;  /* 0x0000f00601007387 */ /* 0x0007e20000100800 */
[----:B0-----:R-:W-:Y:S02]  /*38430*/  PRMT R16, R18, 0x7770, RZ ;  /* 0x0000777012107816 */ /* 0x001fe400000000ff */
[----:B-1----:R-:W-:-:S03]  /*38440*/  PRMT R12, R19, 0x7773, RZ ;  /* 0x00007773130c7816 */ /* 0x002fc600000000ff */
[----:B------:R0:W-:Y:S01]  /*38450*/  STL [R1+0xe0], R16 ;  /* 0x0000e01001007387 */ /* 0x0001e20000100800 */
[----:B------:R-:W-:Y:S01]  /*38460*/  IADD3.X R2, PT, PT, R2, UR5, R7, P3, P4 ;  /* 0x0000000502027c10 */ /* 0x000fe20009fe8407 */
[----:B------:R-:W1:Y:S01]  /*38470*/  LDC R18, c[0x0][0x3e8] ;  /* 0x0000fa00ff127b82 */ /* 0x000e620000000800 */
[----:B---3--:R-:W-:Y:S01]  /*38480*/  PRMT R6, R19, 0x7772, RZ ;  /* 0x0000777213067816 */ /* 0x008fe200000000ff */
[----:B------:R3:W-:Y:S01]  /*38490*/  STL [R1+0x11c], R12 ;  /* 0x00011c0c01007387 */ /* 0x0007e20000100800 */
[----:B------:R-:W-:-:S03]  /*384a0*/  PRMT R7, R20, 0x7772, RZ ;  /* 0x0000777214077816 */ /* 0x000fc600000000ff */
[----:B------:R4:W-:Y:S01]  /*384b0*/  STL [R1+0x104], R6 ;  /* 0x0001040601007387 */ /* 0x0009e20000100800 */
[----:B0-----:R-:W-:Y:S02]  /*384c0*/  PRMT R16, R20, 0x7773, RZ ;  /* 0x0000777314107816 */ /* 0x001fe400000000ff */
[C---:B---3--:R-:W-:Y:S02]  /*384d0*/  PRMT R12, R19.reuse, 0x7771, RZ ;  /* 0x00007771130c7816 */ /* 0x048fe400000000ff */
[----:B----4-:R-:W-:-:S03]  /*384e0*/  PRMT R6, R19, 0x7770, RZ ;  /* 0x0000777013067816 */ /* 0x010fc600000000ff */
[----:B------:R-:W-:Y:S01]  /*384f0*/  STL [R1+0xf4], R12 ;  /* 0x0000f40c01007387 */ /* 0x000fe20000100800 */
[----:B------:R-:W-:-:S03]  /*38500*/  PRMT R17, R20, 0x7771, RZ ;  /* 0x0000777114117816 */ /* 0x000fc600000000ff */
[----:B------:R-:W-:Y:S04]  /*38510*/  STL [R1+0xe4], R6 ;  /* 0x0000e40601007387 */ /* 0x000fe80000100800 */
[----:B------:R0:W-:Y:S04]  /*38520*/  STL [R1+0x194], R16 ;  /* 0x0001941001007387 */ /* 0x0001e80000100800 */
[----:B------:R3:W-:Y:S04]  /*38530*/  STL [R1+0x138], R7 ;  /* 0x0001380701007387 */ /* 0x0007e80000100800 */
[----:B------:R4:W-:Y:S01]  /*38540*/  STL [R1+0x128], R17 ;  /* 0x0001281101007387 */ /* 0x0009e20000100800 */
[----:B0-----:R-:W-:-:S02]  /*38550*/  PRMT R16, R20, 0x7770, RZ ;  /* 0x0000777014107816 */ /* 0x001fc400000000ff */
[----:B---3--:R-:W-:-:S03]  /*38560*/  PRMT R7, R21, 0x7773, RZ ;  /* 0x0000777315077816 */ /* 0x008fc600000000ff */
[----:B------:R0:W-:Y:S01]  /*38570*/  STL [R1+0x114], R16 ;  /* 0x0001141001007387 */ /* 0x0001e20000100800 */
[----:B----4-:R-:W-:-:S03]  /*38580*/  PRMT R17, R21, 0x7772, RZ ;  /* 0x0000777215117816 */ /* 0x010fc600000000ff */
[----:B------:R3:W-:Y:S04]  /*38590*/  STL [R1+0x190], R7 ;  /* 0x0001900701007387 */ /* 0x0007e80000100800 */
[----:B------:R4:W-:Y:S01]  /*385a0*/  STL [R1+0x184], R17 ;  /* 0x0001841101007387 */ /* 0x0009e20000100800 */
[C---:B0-----:R-:W-:Y:S02]  /*385b0*/  PRMT R16, R21.reuse, 0x7771, RZ ;  /* 0x0000777115107816 */ /* 0x041fe400000000ff */
        /* <DEDUP_REMOVED lines=15> */
[----:B------:R-:W-:Y:S01]  /*386b0*/  STL [R1+0x160], R7 ;  /* 0x0001600701007387 */ /* 0x000fe20000100800 */
[----:B------:R-:W-:-:S03]  /*386c0*/  PRMT R20, R24, 0x7772, RZ ;  /* 0x0000777218147816 */ /* 0x000fc600000000ff */
[----:B------:R3:W-:Y:S01]  /*386d0*/  STL [R1+0x134], R17 ;  /* 0x0001341101007387 */ /* 0x0007e20000100800 */
[----:B0-----:R-:W-:Y:S02]  /*386e0*/  PRMT R16, R23, 0x7770, RZ ;  /* 0x0000777017107816 */ /* 0x001fe400000000ff */
[C---:B------:R-:W-:Y:S02]  /*386f0*/  PRMT R19, R24.reuse, 0x7771, RZ ;  /* 0x0000777118137816 */ /* 0x040fe400000000ff */
[C---:B---3--:R-:W-:Y:S01]  /*38700*/  PRMT R17, R24.reuse, 0x7773, RZ ;  /* 0x0000777318117816 */ /* 0x048fe200000000ff */
[----:B------:R-:W-:Y:S04]  /*38710*/  STL [R1+0x124], R16 ;  /* 0x0001241001007387 */ /* 0x000fe80000100800 */
[----:B------:R0:W-:Y:S04]  /*38720*/  STL [R1+0x180], R17 ;  /* 0x0001801101007387 */ /* 0x0001e80000100800 */
[----:B------:R3:W-:Y:S01]  /*38730*/  STL [R1+0x17c], R20 ;  /* 0x00017c1401007387 */ /* 0x0007e20000100800 */
[----:B0-----:R-:W-:-:S03]  /*38740*/  PRMT R17, R24, 0x7770, RZ ;  /* 0x0000777018117816 */ /* 0x001fc600000000ff */
[----:B------:R-:W4:Y:S04]  /*38750*/  LDL.LU R24, [R1] ;  /* 0x0000000001187983 */ /* 0x000f280000300800 */
[----:B------:R0:W-:Y:S01]  /*38760*/  STL [R1+0x178], R19 ;  /* 0x0001781301007387 */ /* 0x0001e20000100800 */
[----:B---3--:R-:W-:-:S03]  /*38770*/  PRMT R20, R25, 0x7772, RZ ;  /* 0x0000777219147816 */ /* 0x008fc600000000ff */
[----:B------:R3:W-:Y:S01]  /*38780*/  STL [R1+0x164], R17 ;  /* 0x0001641101007387 */ /* 0x0007e20000100800 */
[C---:B0-----:R-:W-:Y:S02]  /*38790*/  PRMT R19, R25.reuse, 0x7773, RZ ;  /* 0x0000777319137816 */ /* 0x041fe400000000ff */
[----:B---3--:R-:W-:-:S03]  /*387a0*/  PRMT R17, R25, 0x7771, RZ ;  /* 0x0000777119117816 */ /* 0x008fc600000000ff */
[----:B------:R0:W-:Y:S04]  /*387b0*/  STL [R1+0x170], R19 ;  /* 0x0001701301007387 */ /* 0x0001e80000100800 */
[----:B------:R3:W-:Y:S01]  /*387c0*/  STL [R1+0x16c], R20 ;  /* 0x00016c1401007387 */ /* 0x0007e20000100800 */
[----:B0-----:R-:W-:-:S03]  /*387d0*/  PRMT R19, R25, 0x7770, RZ ;  /* 0x0000777019137816 */ /* 0x001fc600000000ff */
[----:B------:R0:W-:Y:S01]  /*387e0*/  STL [R1+0x168], R17 ;  /* 0x0001681101007387 */ /* 0x0001e20000100800 */
[----:B---3--:R-:W-:-:S03]  /*387f0*/  PRMT R20, R26, 0x7773, RZ ;  /* 0x000077731a147816 */ /* 0x008fc600000000ff */
[----:B------:R3:W-:Y:S01]  /*38800*/  STL [R1+0x150], R19 ;  /* 0x0001501301007387 */ /* 0x0007e20000100800 */
[----:B0-----:R-:W-:-:S03]  /*38810*/  PRMT R17, R26, 0x7772, RZ ;  /* 0x000077721a117816 */ /* 0x001fc600000000ff */
[----:B------:R0:W-:Y:S01]  /*38820*/  STL [R1+0x15c], R20 ;  /* 0x00015c1401007387 */ /* 0x0001e20000100800 */
[----:B---3--:R-:W-:-:S03]  /*38830*/  PRMT R19, R26, 0x7771, RZ ;  /* 0x000077711a137816 */ /* 0x008fc600000000ff */
[----:B------:R-:W3:Y:S04]  /*38840*/  LDL.LU R23, [R1+0x10] ;  /* 0x0000100001177983 */ /* 0x000ee80000300800 */
[----:B------:R5:W-:Y:S01]  /*38850*/  STL [R1+0x158], R17 ;  /* 0x0001581101007387 */ /* 0x000be20000100800 */
[----:B0-----:R-:W-:-:S03]  /*38860*/  PRMT R20, R27, 0x7772, RZ ;  /* 0x000077721b147816 */ /* 0x001fc600000000ff */
[----:B------:R0:W-:Y:S01]  /*38870*/  STL [R1+0x154], R19 ;  /* 0x0001541301007387 */ /* 0x0001e20000100800 */
[----:B-----5:R-:W-:Y:S02]  /*38880*/  PRMT R17, R26, 0x7770, RZ ;  /* 0x000077701a117816 */ /* 0x020fe400000000ff */
[----:B0-----:R-:W-:-:S03]  /*38890*/  PRMT R19, R27, 0x7773, RZ ;  /* 0x000077731b137816 */ /* 0x001fc600000000ff */
[----:B------:R0:W-:Y:S04]  /*388a0*/  STL [R1+0x140], R17 ;  /* 0x0001401101007387 */ /* 0x0001e80000100800 */
[----:B------:R5:W-:Y:S04]  /*388b0*/  STL [R1+0x14c], R19 ;  /* 0x00014c1301007387 */ /* 0x000be80000100800 */
[----:B------:R-:W-:Y:S04]  /*388c0*/  STL [R1+0x148], R20 ;  /* 0x0001481401007387 */ /* 0x000fe80000100800 */
[----:B------:R-:W2:Y:S01]  /*388d0*/  LDL.LU R22, [R1+0x14] ;  /* 0x0000140001167983 */ /* 0x000ea20000300800 */
[----:B------:R-:W-:-:S02]  /*388e0*/  IADD3 R6, P3, PT, R11, R0, RZ ;  /* 0x000000000b067210 */ /* 0x000fc40007f7e0ff */
[----:B------:R-:W-:Y:S02]  /*388f0*/  PRMT R28, R28, 0x7770, RZ ;  /* 0x000077701c1c7816 */ /* 0x000fe400000000ff */
[----:B------:R-:W-:Y:S01]  /*38900*/  LEA.HI.X.SX32 R7, R11, R2, 0x1, P3 ;  /* 0x000000020b077211 */ /* 0x000fe200018f0eff */
[----:B------:R-:W-:Y:S01]  /*38910*/  BAR.SYNC.DEFER_BLOCKING 0x0 ;  /* 0x0000000000007b1d */ /* 0x000fe20000010000 */
[C---:B-1----:R-:W-:Y:S01]  /*38920*/  IMAD R12, R18.reuse, 0x2, R11 ;  /* 0x00000002120c7824 */ /* 0x042fe200078e020b */
[C---:B0-----:R-:W-:Y:S02]  /*38930*/  PRMT R17, R27.reuse, 0x7771, RZ ;  /* 0x000077711b117816 */ /* 0x041fe400000000ff */
[----:B-----5:R-:W-:Y:S01]  /*38940*/  PRMT R19, R27, 0x7770, RZ ;  /* 0x000077701b137816 */ /* 0x020fe200000000ff */
[----:B------:R-:W-:Y:S01]  /*38950*/  IMAD R11, R18, 0x2, R12 ;  /* 0x00000002120b7824 */ /* 0x000fe200078e020c */
[C---:B------:R-:W-:Y:S01]  /*38960*/  IADD3 R16, P3, PT, R12.reuse, R0, RZ ;  /* 0x000000000c107210 */ /* 0x040fe20007f7e0ff */
[----:B------:R0:W-:Y:S02]  /*38970*/  STG.E.U8 desc[UR10][R6.64], R28 ;  /* 0x0000001c06007986 */ /* 0x0001e4000c10110a */
[----:B0-----:R-:W0:Y:S02]  /*38980*/  LDC R28, c[0x0][0x3e8] ;  /* 0x0000fa00ff1c7b82 */ /* 0x001e240000000800 */
[----:B------:R1:W-:Y:S04]  /*38990*/  STL [R1+0x144], R17 ;  /* 0x0001441101007387 */ /* 0x0003e80000100800 */
[----:B------:R-:W-:Y:S04]  /*389a0*/  STL [R1+0x13c], R19 ;  /* 0x00013c1301007387 */ /* 0x000fe80000100800 */
[----:B------:R-:W5:Y:S01]  /*389b0*/  LDL.LU R21, [R1+0x18] ;  /* 0x0000180001157983 */ /* 0x000f620000300800 */
[----:B-1----:R-:W-:Y:S01]  /*389c0*/  LEA.HI.X.SX32 R17, R12, R2, 0x1, P3 ;  /* 0x000000020c117211 */ /* 0x002fe200018f0eff */
[----:B------:R-:W-:Y:S01]  /*389d0*/  IMAD R12, R18, 0x2, R11 ;  /* 0x00000002120c7824 */ /* 0x000fe200078e020b */
[----:B------:R-:W-:Y:S01]  /*389e0*/  PRMT R29, R29, 0x7770, RZ ;  /* 0x000077701d1d7816 */ /* 0x000fe200000000ff */
[----:B------:R-:W5:Y:S01]  /*389f0*/  LDL.LU R26, [R1+0x4] ;  /* 0x00000400011a7983 */ /* 0x000f620000300800 */
[----:B------:R-:W-:-:S03]  /*38a00*/  IADD3 R6, P3, PT, R11, R0, RZ ;  /* 0x000000000b067210 */ /* 0x000fc60007f7e0ff */
[----:B------:R1:W-:Y:S01]  /*38a10*/  STG.E.U8 desc[UR10][R16.64], R29 ;  /* 0x0000001d10007986 */ /* 0x0003e2000c10110a */
[----:B------:R-:W-:-:S03]  /*38a20*/  LEA.HI.X.SX32 R7, R11, R2, 0x1, P3 ;  /* 0x000000020b077211 */ /* 0x000fc600018f0eff */
[----:B------:R-:W5:Y:S01]  /*38a30*/  LDL.LU R25, [R1+0x1c] ;  /* 0x00001c0001197983 */ /* 0x000f620000300800 */
[----:B0-----:R-:W-:Y:S01]  /*38a40*/  IMAD R20, R28, 0x2, R12 ;  /* 0x000000021c147824 */ /* 0x001fe200078e020c */
[----:B------:R-:W-:-:S03]  /*38a50*/  IADD3 R18, P4, PT, R12, R0, RZ ;  /* 0x000000000c127210 */ /* 0x000fc60007f9e0ff */
[----:B------:R-:W-:Y:S01]  /*38a60*/  IMAD R11, R28, 0x2, R20 ;  /* 0x000000021c0b7824 */ /* 0x000fe200078e0214 */
[C---:B-1----:R-:W-:Y:S02]  /*38a70*/  IADD3 R16, P3, PT, R20.reuse, R0, RZ ;  /* 0x0000000014107210 */ /* 0x042fe40007f7e0ff */
[----:B------:R-:W-:Y:S02]  /*38a80*/  PRMT R3, R3, 0x7770, RZ ;  /* 0x0000777003037816 */ /* 0x000fe400000000ff */
[-C--:B------:R-:W-:Y:S02]  /*38a90*/  LEA.HI.X.SX32 R17, R20, R2.reuse, 0x1, P3 ;  /* 0x0000000214117211 */ /* 0x080fe400018f0eff */
[----:B------:R-:W-:Y:S01]  /*38aa0*/  LEA.HI.X.SX32 R19, R12, R2, 0x1, P4 ;  /* 0x000000020c137211 */ /* 0x000fe200020f0eff */
[----:B----4-:R0:W-:Y:S04]  /*38ab0*/  STG.E.U8 desc[UR10][R6.64], R24 ;  /* 0x0000001806007986 */ /* 0x0101e8000c10110a */
[----:B------:R-:W-:Y:S04]  /*38ac0*/  STG.E.U8 desc[UR10][R18.64], R3 ;  /* 0x0000000312007986 */ /* 0x000fe8000c10110a */
[----:B0-----:R-:W4:Y:S01]  /*38ad0*/  LDL.LU R24, [R1+0x20] ;  /* 0x0000200001187983 */ /* 0x001f220000300800 */
[----:B------:R-:W-:-:S04]  /*38ae0*/  IADD3 R6, P3, PT, R11, R0, RZ ;  /* 0x000000000b067210 */ /* 0x000fc80007f7e0ff */
[----:B------:R-:W-:Y:S01]  /*38af0*/  LEA.HI.X.SX32 R7, R11, R2, 0x1, P3 ;  /* 0x000000020b077211 */ /* 0x000fe200018f0eff */
[----:B---3--:R0:W-:Y:S04]  /*38b00*/  STG.E.U8 desc[UR10][R16.64], R23 ;  /* 0x0000001710007986 */ /* 0x0081e8000c10110a */
[----:B0-----:R-:W3:Y:S04]  /*38b10*/  LDL.LU R23, [R1+0x24] ;  /* 0x0000240001177983 */ /* 0x001ee80000300800 */
[----:B------:R-:W3:Y:S04]  /*38b20*/  LDL.LU R27, [R1+0x8] ;  /* 0x00000800011b7983 */ /* 0x000ee80000300800 */
[----:B--2---:R0:W-:Y:S04]  /*38b30*/  STG.E.U8 desc[UR10][R6.64], R22 ;  /* 0x0000001606007986 */ /* 0x0041e8000c10110a */
[----:B0-----:R-:W2:Y:S01]  /*38b40*/  LDL.LU R22, [R1+0x28] ;  /* 0x0000280001167983 */ /* 0x001ea20000300800 */
[----:B------:R-:W-:-:S04]  /*38b50*/  IMAD R12, R28, 0x2, R11 ;  /* 0x000000021c0c7824 */ /* 0x000fc800078e020b */
[----:B------:R-:W-:Y:S01]  /*38b60*/  IMAD R3, R28, 0x2, R12 ;  /* 0x000000021c037824 */ /* 0x000fe200078e020c */
[----:B------:R-:W-:-:S03]  /*38b70*/  IADD3 R16, P3, PT, R12, R0, RZ ;  /* 0x000000000c107210 */ /* 0x000fc60007f7e0ff */
[----:B------:R-:W-:Y:S01]  /*38b80*/  IMAD R11, R28, 0x2, R3 ;  /* 0x000000021c0b7824 */ /* 0x000fe200078e0203 */
[C---:B------:R-:W-:Y:S02]  /*38b90*/  IADD3 R18, P4, PT, R3.reuse, R0, RZ ;  /* 0x0000000003127210 */ /* 0x040fe40007f9e0ff */
[-C--:B------:R-:W-:Y:S02]  /*38ba0*/  LEA.HI.X.SX32 R17, R12, R2.reuse, 0x1, P3 ;  /* 0x000000020c117211 */ /* 0x080fe400018f0eff */
[----:B------:R-:W-:Y:S01]  /*38bb0*/  LEA.HI.X.SX32 R19, R3, R2, 0x1, P4 ;  /* 0x0000000203137211 */ /* 0x000fe200020f0eff */
[----:B------:R-:W-:Y:S01]  /*38bc0*/  IMAD R3, R28, 0x2, R11 ;  /* 0x000000021c037824 */ /* 0x000fe200078e020b */
[----:B------:R-:W-:-:S04]  /*38bd0*/  IADD3 R6, P3, PT, R11, R0, RZ ;  /* 0x000000000b067210 */ /* 0x000fc80007f7e0ff */
[----:B------:R-:W-:Y:S01]  /*38be0*/  LEA.HI.X.SX32 R7, R11, R2, 0x1, P3 ;  /* 0x000000020b077211 */ /* 0x000fe200018f0eff */
[----:B------:R-:W-:Y:S01]  /*38bf0*/  IMAD R11, R28, 0x2, R3 ;  /* 0x000000021c0b7824 */ /* 0x000fe200078e0203 */
[----:B-----5:R0:W-:Y:S04]  /*38c00*/  STG.E.U8 desc[UR10][R16.64], R21 ;  /* 0x0000001510007986 */ /* 0x0201e8000c10110a */
[----:B0-----:R-:W5:Y:S01]  /*38c10*/  LDL.LU R21, [R1+0x2c] ;  /* 0x00002c0001157983 */ /* 0x001f620000300800 */
[----:B------:R-:W-:-:S04]  /*38c20*/  IADD3 R16, P3, PT, R3, R0, RZ ;  /* 0x0000000003107210 */ /* 0x000fc80007f7e0ff */
[----:B------:R-:W-:Y:S01]  /*38c30*/  LEA.HI.X.SX32 R17, R3, R2, 0x1, P3 ;  /* 0x0000000203117211 */ /* 0x000fe200018f0eff */
[C---:B------:R-:W-:Y:S01]  /*38c40*/  IMAD R3, R28.reuse, 0x2, R11 ;  /* 0x000000021c037824 */ /* 0x040fe200078e020b */
[----:B------:R0:W-:Y:S03]  /*38c50*/  STG.E.U8 desc[UR10][R18.64], R26 ;  /* 0x0000001a12007986 */ /* 0x0001e6000c10110a */
[----:B------:R-:W-:Y:S01]  /*38c60*/  IMAD R12, R28, 0x2, R3 ;  /* 0x000000021c0c7824 */ /* 0x000fe200078e0203 */
[----:B------:R1:W-:Y:S04]  /*38c70*/  STG.E.U8 desc[UR10][R6.64], R25 ;  /* 0x0000001906007986 */ /* 0x0003e8000c10110a */
[----:B0-----:R-:W5:Y:S01]  /*38c80*/  LDL.LU R26, [R1+0x30] ;  /* 0x00003000011a7983 */ /* 0x001f620000300800 */
[----:B-1----:R-:W-:-:S03]  /*38c90*/  IADD3 R6, P3, PT, R11, R0, RZ ;  /* 0x000000000b067210 */ /* 0x002fc60007f7e0ff */
[----:B------:R-:W5:Y:S01]  /*38ca0*/  LDL.LU R25, [R1+0x34] ;  /* 0x0000340001197983 */ /* 0x000f620000300800 */
[----:B------:R-:W-:Y:S02]  /*38cb0*/  IADD3 R18, P4, PT, R3, R0, RZ ;  /* 0x0000000003127210 */ /* 0x000fe40007f9e0ff */
[-C--:B------:R-:W-:Y:S02]  /*38cc0*/  LEA.HI.X.SX32 R7, R11, R2.reuse, 0x1, P3 ;  /* 0x000000020b077211 */ /* 0x080fe400018f0eff */
[----:B------:R-:W-:Y:S01]  /*38cd0*/  LEA.HI.X.SX32 R19, R3, R2, 0x1, P4 ;  /* 0x0000000203137211 */ /* 0x000fe200020f0eff */
[----:B----4-:R0:W-:Y:S04]  /*38ce0*/  STG.E.U8 desc[UR10][R16.64], R24 ;  /* 0x0000001810007986 */ /* 0x0101e8000c10110a */
[----:B0-----:R-:W4:Y:S01]  /*38cf0*/  LDL.LU R24, [R1+0xc] ;  /* 0x00000c0001187983 */ /* 0x001f220000300800 */
[----:B------:R-:W-:-:S04]  /*38d00*/  IADD3 R16, P3, PT, R12, R0, RZ ;  /* 0x000000000c107210 */ /* 0x000fc80007f7e0ff */
[----:B------:R-:W-:Y:S01]  /*38d10*/  LEA.HI.X.SX32 R17, R12, R2, 0x1, P3 ;  /* 0x000000020c117211 */ /* 0x000fe200018f0eff */
[----:B---3--:R0:W-:Y:S04]  /*38d20*/  STG.E.U8 desc[UR10][R6.64], R23 ;  /* 0x0000001706007986 */ /* 0x0081e8000c10110a */
[----:B------:R-:W-:Y:S04]  /*38d30*/  STG.E.U8 desc[UR10][R18.64], R27 ;  /* 0x0000001b12007986 */ /* 0x000fe8000c10110a */
[----:B0-----:R-:W3:Y:S04]  /*38d40*/  LDL.LU R23, [R1+0x38] ;  /* 0x0000380001177983 */ /* 0x001ee80000300800 */
[----:B--2---:R0:W-:Y:S04]  /*38d50*/  STG.E.U8 desc[UR10][R16.64], R22 ;  /* 0x0000001610007986 */ /* 0x0041e8000c10110a */
[----:B0-----:R-:W2:Y:S01]  /*38d60*/  LDL.LU R22, [R1+0x3c] ;  /* 0x00003c0001167983 */ /* 0x001ea20000300800 */
[----:B------:R-:W-:-:S03]  /*38d70*/  IMAD R3, R28, 0x2, R12 ;  /* 0x000000021c037824 */ /* 0x000fc600078e020c */
[----:B------:R-:W2:Y:S01]  /*38d80*/  LDL.LU R27, [R1+0x40] ;  /* 0x00004000011b7983 */ /* 0x000ea20000300800 */
[----:B------:R-:W-:Y:S01]  /*38d90*/  IMAD R11, R28, 0x2, R3 ;  /* 0x000000021c0b7824 */ /* 0x000fe200078e0203 */
[----:B------:R-:W-:-:S04]  /*38da0*/  IADD3 R6, P3, PT, R3, R0, RZ ;  /* 0x0000000003067210 */ /* 0x000fc80007f7e0ff */
[----:B------:R-:W-:Y:S01]  /*38db0*/  LEA.HI.X.SX32 R7, R3, R2, 0x1, P3 ;  /* 0x0000000203077211 */ /* 0x000fe200018f0eff */
[----:B------:R-:W-:Y:S01]  /*38dc0*/  IMAD R3, R28, 0x2, R11 ;  /* 0x000000021c037824 */ /* 0x000fe200078e020b */
[----:B------:R-:W-:-:S03]  /*38dd0*/  IADD3 R18, P3, PT, R11, R0, RZ ;  /* 0x000000000b127210 */ /* 0x000fc60007f7e0ff */
[C---:B------:R-:W-:Y:S01]  /*38de0*/  IMAD R12, R28.reuse, 0x2, R3 ;  /* 0x000000021c0c7824 */ /* 0x040fe200078e0203 */
[----:B------:R-:W-:Y:S02]  /*38df0*/  IADD3 R16, P4, PT, R3, R0, RZ ;  /* 0x0000000003107210 */ /* 0x000fe40007f9e0ff */
[-C--:B------:R-:W-:Y:S02]  /*38e00*/  LEA.HI.X.SX32 R19, R11, R2.reuse, 0x1, P3 ;  /* 0x000000020b137211 */ /* 0x080fe400018f0eff */
[----:B------:R-:W-:Y:S01]  /*38e10*/  LEA.HI.X.SX32 R17, R3, R2, 0x1, P4 ;  /* 0x0000000203117211 */ /* 0x000fe200020f0eff */
[----:B------:R-:W-:-:S04]  /*38e20*/  IMAD R3, R28, 0x2, R12 ;  /* 0x000000021c037824 */ /* 0x000fc800078e020c */
[----:B------:R-:W-:Y:S01]  /*38e30*/  IMAD R11, R28, 0x2, R3 ;  /* 0x000000021c0b7824 */ /* 0x000fe200078e0203 */
[----:B-----5:R0:W-:Y:S04]  /*38e40*/  STG.E.U8 desc[UR10][R6.64], R21 ;  /* 0x0000001506007986 */ /* 0x0201e8000c10110a */
[----:B0-----:R-:W5:Y:S01]  /*38e50*/  LDL.LU R21, [R1+0x44] ;  /* 0x0000440001157983 */ /* 0x001f620000300800 */
[----:B------:R-:W-:-:S04]  /*38e60*/  IADD3 R6, P3, PT, R12, R0, RZ ;  /* 0x000000000c067210 */ /* 0x000fc80007f7e0ff */
[----:B------:R-:W-:Y:S01]  /*38e70*/  LEA.HI.X.SX32 R7, R12, R2, 0x1, P3 ;  /* 0x000000020c077211 */ /* 0x000fe200018f0eff */
[----:B------:R0:W-:Y:S04]  /*38e80*/  STG.E.U8 desc[UR10][R18.64], R26 ;  /* 0x0000001a12007986 */ /* 0x0001e8000c10110a */
[----:B------:R1:W-:Y:S04]  /*38e90*/  STG.E.U8 desc[UR10][R16.64], R25 ;  /* 0x0000001910007986 */ /* 0x0003e8000c10110a */
[----:B0-----:R-:W5:Y:S01]  /*38ea0*/  LDL.LU R26, [R1+0x48] ;  /* 0x00004800011a7983 */ /* 0x001f620000300800 */
[----:B------:R-:W-:-:S04]  /*38eb0*/  IADD3 R18, P3, PT, R3, R0, RZ ;  /* 0x0000000003127210 */ /* 0x000fc80007f7e0ff */
[----:B------:R-:W-:Y:S01]  /*38ec0*/  LEA.HI.X.SX32 R19, R3, R2, 0x1, P3 ;  /* 0x0000000203137211 */ /* 0x000fe200018f0eff */
[----:B-1----:R-:W5:Y:S04]  /*38ed0*/  LDL.LU R25, [R1+0x4c] ;  /* 0x00004c0001197983 */ /* 0x002f680000300800 */
[----:B----4-:R0:W-:Y:S02]  /*38ee0*/  STG.E.U8 desc[UR10][R6.64], R24 ;  /* 0x0000001806007986 */ /* 0x0101e4000c10110a */
[C---:B0-----:R-:W-:Y:S02]  /*38ef0*/  IADD3 R6, P3, PT, R11.reuse, R0, RZ ;  /* 0x000000000b067210 */ /* 0x041fe40007f7e0ff */
[----:B------:R-:W4:Y:S02]  /*38f00*/  LDL.LU R24, [R1+0x50] ;  /* 0x0000500001187983 */ /* 0x000f240000300800 */
[----:B------:R-:W-:-:S02]  /*38f10*/  LEA.HI.X.SX32 R7, R11, R2, 0x1, P3 ;  /* 0x000000020b077211 */ /* 0x000fc400018f0eff */
[----:B---3--:R0:W-:Y:S04]  /*38f20*/  STG.E.U8 desc[UR10][R18.64], R23 ;  /* 0x0000001712007986 */ /* 0x0081e8000c10110a */
[----:B0-----:R-:W3:Y:S04]  /*38f30*/  LDL.LU R23, [R1+0x54] ;  /* 0x0000540001177983 */ /* 0x001ee80000300800 */
[----:B--2---:R0:W-:Y:S04]  /*38f40*/  STG.E.U8 desc[UR10][R6.64], R22 ;  /* 0x0000001606007986 */ /* 0x0041e8000c10110a */
[----:B0-----:R-:W2:Y:S01]  /*38f50*/  LDL.LU R22, [R1+0x58] ;  /* 0x0000580001167983 */ /* 0x001ea20000300800 */
[----:B------:R-:W-:-:S04]  /*38f60*/  IMAD R3, R28, 0x2, R11 ;  /* 0x000000021c037824 */ /* 0x000fc800078e020b */
[----:B------:R-:W-:Y:S01]  /*38f70*/  IMAD R12, R28, 0x2, R3 ;  /* 0x000000021c0c7824 */ /* 0x000fe200078e0203 */
[----:B------:R-:W-:-:S04]  /*38f80*/  IADD3 R16, P4, PT, R3, R0, RZ ;  /* 0x0000000003107210 */ /* 0x000fc80007f9e0ff */
[----:B------:R-:W-:Y:S01]  /*38f90*/  LEA.HI.X.SX32 R17, R3, R2, 0x1, P4 ;  /* 0x0000000203117211 */ /* 0x000fe200020f0eff */
[----:B------:R-:W-:Y:S01]  /*38fa0*/  IMAD R3, R28, 0x2, R12 ;  /* 0x000000021c037824 */ /* 0x000fe200078e020c */
[----:B------:R-:W-:-:S04]  /*38fb0*/  IADD3 R18, P3, PT, R12, R0, RZ ;  /* 0x000000000c127210 */ /* 0x000fc80007f7e0ff */
[----:B------:R-:W-:Y:S01]  /*38fc0*/  LEA.HI.X.SX32 R19, R12, R2, 0x1, P3 ;  /* 0x000000020c137211 */ /* 0x000fe200018f0eff */
[C---:B------:R-:W-:Y:S01]  /*38fd0*/  IMAD R11, R28.reuse, 0x2, R3 ;  /* 0x000000021c0b7824 */ /* 0x040fe200078e0203 */
[C---:B------:R-:W-:Y:S01]  /*38fe0*/  IADD3 R6, P3, PT, R3.reuse, R0, RZ ;  /* 0x0000000003067210 */ /* 0x040fe20007f7e0ff */
[----:B------:R0:W-:Y:S03]  /*38ff0*/  STG.E.U8 desc[UR10][R16.64], R27 ;  /* 0x0000001b10007986 */ /* 0x0001e6000c10110a */
[----:B------:R-:W-:Y:S01]  /*39000*/  LEA.HI.X.SX32 R7, R3, R2, 0x1, P3 ;  /* 0x0000000203077211 */ /* 0x000fe200018f0eff */
[----:B------:R-:W-:-:S04]  /*39010*/  IMAD R3, R28, 0x2, R11 ;  /* 0x000000021c037824 */ /* 0x000fc800078e020b */
[----:B------:R-:W-:Y:S01]  /*39020*/  IMAD R12, R28, 0x2, R3 ;  /* 0x000000021c0c7824 */ /* 0x000fe200078e0203 */
[C---:B0-----:R-:W-:Y:S01]  /*39030*/  IADD3 R16, P3, PT, R11.reuse, R0, RZ ;  /* 0x000000000b107210 */ /* 0x041fe20007f7e0ff */
[----:B-----5:R0:W-:Y:S03]  /*39040*/  STG.E.U8 desc[UR10][R18.64], R21 ;  /* 0x0000001512007986 */ /* 0x0201e6000c10110a */
[----:B------:R-:W-:Y:S01]  /*39050*/  LEA.HI.X.SX32 R17, R11, R2, 0x1, P3 ;  /* 0x000000020b117211 */ /* 0x000fe200018f0eff */
[----:B0-----:R-:W5:Y:S01]  /*39060*/  LDL.LU R21, [R1+0x5c] ;  /* 0x00005c0001157983 */ /* 0x001f620000300800 */
[----:B------:R-:W-:-:S03]  /*39070*/  IADD3 R18, P4, PT, R3, R0, RZ ;  /* 0x0000000003127210 */ /* 0x000fc60007f9e0ff */
[----:B------:R-:W5:Y:S01]  /*39080*/  LDL.LU R27, [R1+0x60] ;  /* 0x00006000011b7983 */ /* 0x000f620000300800 */
[----:B------:R-:W-:Y:S01]  /*39090*/  LEA.HI.X.SX32 R19, R3, R2, 0x1, P4 ;  /* 0x0000000203137211 */ /* 0x000fe200020f0eff */
[----:B------:R-:W-:Y:S02]  /*390a0*/  IMAD R3, R28, 0x2, R12 ;  /* 0x000000021c037824 */ /* 0x000fe400078e020c */
[----:B------:R0:W-:Y:S04]  /*390b0*/  STG.E.U8 desc[UR10][R6.64], R26 ;  /* 0x0000001a06007986 */ /* 0x0001e8000c10110a */
[----:B------:R1:W-:Y:S01]  /*390c0*/  STG.E.U8 desc[UR10][R16.64], R25 ;  /* 0x0000001910007986 */ /* 0x0003e2000c10110a */
[----:B0-----:R-:W-:-:S03]  /*390d0*/  IADD3 R6, P3, PT, R12, R0, RZ ;  /* 0x000000000c067210 */ /* 0x001fc60007f7e0ff */
[----:B------:R-:W5:Y:S01]  /*390e0*/  LDL.LU R26, [R1+0x64] ;  /* 0x00006400011a7983 */ /* 0x000f620000300800 */
[----:B------:R-:W-:-:S03]  /*390f0*/  LEA.HI.X.SX32 R7, R12, R2, 0x1, P3 ;  /* 0x000000020c077211 */ /* 0x000fc600018f0eff */
[----:B-1----:R-:W5:Y:S01]  /*39100*/  LDL.LU R25, [R1+0x6c] ;  /* 0x00006c0001197983 */ /* 0x002f620000300800 */
[----:B------:R-:W-:-:S04]  /*39110*/  IADD3 R16, P3, PT, R3, R0, RZ ;  /* 0x0000000003107210 */ /* 0x000fc80007f7e0ff */
[----:B------:R-:W-:Y:S01]  /*39120*/  LEA.HI.X.SX32 R17, R3, R2, 0x1, P3 ;  /* 0x0000000203117211 */ /* 0x000fe200018f0eff */
[----:B----4-:R0:W-:Y:S04]  /*39130*/  STG.E.U8 desc[UR10][R18.64], R24 ;  /* 0x0000001812007986 */ /* 0x0101e8000c10110a */
[----:B0-----:R-:W4:Y:S04]  /*39140*/  LDL.LU R24, [R1+0x70] ;  /* 0x0000700001187983 */ /* 0x001f280000300800 */
[----:B---3--:R0:W-:Y:S04]  /*39150*/  STG.E.U8 desc[UR10][R6.64], R23 ;  /* 0x0000001706007986 */ /* 0x0081e8000c10110a */
[----:B0-----:R-:W3:Y:S04]  /*39160*/  LDL.LU R23, [R1+0x74] ;  /* 0x0000740001177983 */ /* 0x001ee80000300800 */
[----:B--2---:R0:W-:Y:S04]  /*39170*/  STG.E.U8 desc[UR10][R16.64], R22 ;  /* 0x0000001610007986 */ /* 0x0041e8000c10110a */
[----:B0-----:R-:W2:Y:S01]  /*39180*/  LDL.LU R22, [R1+0x68] ;  /* 0x0000680001167983 */ /* 0x001ea20000300800 */
[----:B------:R-:W-:-:S04]  /*39190*/  IMAD R11, R28, 0x2, R3 ;  /* 0x000000021c0b7824 */ /* 0x000fc800078e0203 */
[----:B------:R-:W-:Y:S01]  /*391a0*/  IMAD R3, R28, 0x2, R11 ;  /* 0x000000021c037824 */ /* 0x000fe200078e020b */
[----:B------:R-:W-:-:S03]  /*391b0*/  IADD3 R6, P3, PT, R11, R0, RZ ;  /* 0x000000000b067210 */ /* 0x000fc60007f7e0ff */
[C---:B------:R-:W-:Y:S01]  /*391c0*/  IMAD R12, R28.reuse, 0x2, R3 ;  /* 0x000000021c0c7824 */ /* 0x040fe200078e0203 */
[----:B------:R-:W-:Y:S02]  /*391d0*/  IADD3 R18, P4, PT, R3, R0, RZ ;  /* 0x0000000003127210 */ /* 0x000fe40007f9e0ff */
[-C--:B------:R-:W-:Y:S02]  /*391e0*/  LEA.HI.X.SX32 R7, R11, R2.reuse, 0x1, P3 ;  /* 0x000000020b077211 */ /* 0x080fe400018f0eff */
[----:B------:R-:W-:Y:S01]  /*391f0*/  LEA.HI.X.SX32 R19, R3, R2, 0x1, P4 ;  /* 0x0000000203137211 */ /* 0x000fe200020f0eff */
[----:B------:R-:W-:Y:S01]  /*39200*/  IMAD R3, R28, 0x2, R12 ;  /* 0x000000021c037824 */ /* 0x000fe200078e020c */
[----:B------:R-:W-:-:S04]  /*39210*/  IADD3 R16, P3, PT, R12, R0, RZ ;  /* 0x000000000c107210 */ /* 0x000fc80007f7e0ff */
[----:B------:R-:W-:Y:S01]  /*39220*/  LEA.HI.X.SX32 R17, R12, R2, 0x1, P3 ;  /* 0x000000020c117211 */ /* 0x000fe200018f0eff */
[----:B------:R-:W-:Y:S01]  /*39230*/  IMAD R11, R28, 0x2, R3 ;  /* 0x000000021c0b7824 */ /* 0x000fe200078e0203 */
[----:B-----5:R0:W-:Y:S04]  /*39240*/  STG.E.U8 desc[UR10][R6.64], R21 ;  /* 0x0000001506007986 */ /* 0x0201e8000c10110a */
[----:B------:R1:W-:Y:S04]  /*39250*/  STG.E.U8 desc[UR10][R18.64], R27 ;  /* 0x0000001b12007986 */ /* 0x0003e8000c10110a */
[----:B0-----:R-:W5:Y:S01]  /*39260*/  LDL.LU R21, [R1+0x78] ;  /* 0x0000780001157983 */ /* 0x001f620000300800 */
[----:B------:R-:W-:-:S03]  /*39270*/  IADD3 R6, P3, PT, R3, R0, RZ ;  /* 0x0000000003067210 */ /* 0x000fc60007f7e0ff */
[----:B-1----:R-:W5:Y:S01]  /*39280*/  LDL.LU R27, [R1+0x7c] ;  /* 0x00007c00011b7983 */ /* 0x002f620000300800 */
[----:B------:R-:W-:Y:S01]  /*39290*/  LEA.HI.X.SX32 R7, R3, R2, 0x1, P3 ;  /* 0x0000000203077211 */ /* 0x000fe200018f0eff */
[----:B------:R-:W-:Y:S01]  /*392a0*/  IMAD R3, R28, 0x2, R11 ;  /* 0x000000021c037824 */ /* 0x000fe200078e020b */
[----:B------:R-:W-:-:S03]  /*392b0*/  IADD3 R18, P3, PT, R11, R0, RZ ;  /* 0x000000000b127210 */ /* 0x000fc60007f7e0ff */
[----:B------:R-:W-:Y:S01]  /*392c0*/  IMAD R12, R28, 0x2, R3 ;  /* 0x000000021c0c7824 */ /* 0x000fe200078e0203 */
[----:B------:R0:W-:Y:S01]  /*392d0*/  STG.E.U8 desc[UR10][R16.64], R26 ;  /* 0x0000001a10007986 */ /* 0x0001e2000c10110a */
[----:B------:R-:W-:-:S03]  /*392e0*/  LEA.HI.X.SX32 R19, R11, R2, 0x1, P3 ;  /* 0x000000020b137211 */ /* 0x000fc600018f0eff */
[----:B------:R1:W-:Y:S04]  /*392f0*/  STG.E.U8 desc[UR10][R6.64], R25 ;  /* 0x0000001906007986 */ /* 0x0003e8000c10110a */
[----:B0-----:R-:W5:Y:S01]  /*39300*/  LDL.LU R26, [R1+0x80] ;  /* 0x00008000011a7983 */ /* 0x001f620000300800 */
[----:B------:R-:W-:-:S03]  /*39310*/  IADD3 R16, P4, PT, R3, R0, RZ ;  /* 0x0000000003107210 */ /* 0x000fc60007f9e0ff */
[----:B-1----:R-:W5:Y:S01]  /*39320*/  LDL.LU R25, [R1+0x84] ;  /* 0x0000840001197983 */ /* 0x002f620000300800 */
[C---:B------:R-:W-:Y:S02]  /*39330*/  IADD3 R6, P3, PT, R12.reuse, R0, RZ ;  /* 0x000000000c067210 */ /* 0x040fe40007f7e0ff */
[-C--:B------:R-:W-:Y:S02]  /*39340*/  LEA.HI.X.SX32 R17, R3, R2.reuse, 0x1, P4 ;  /* 0x0000000203117211 */ /* 0x080fe400020f0eff */
        /* <DEDUP_REMOVED lines=20> */
[----:B------:R1:W-:Y:S04]  /*39490*/  STG.E.U8 desc[UR10][R6.64], R27 ;  /* 0x0000001b06007986 */ /* 0x0003e8000c10110a */
[----:B0-----:R-:W5:Y:S01]  /*394a0*/  LDL.LU R21, [R1+0x94] ;  /* 0x0000940001157983 */ /* 0x001f620000300800 */
[----:B------:R-:W-:-:S03]  /*394b0*/  IADD3 R18, P3, PT, R12, R0, RZ ;  /* 0x000000000c127210 */ /* 0x000fc60007f7e0ff */
[----:B------:R-:W5:Y:S01]  /*394c0*/  LDL.LU R29, [R1+0x98] ;  /* 0x00009800011d7983 */ /* 0x000f620000300800 */
[----:B------:R-:W-:Y:S02]  /*394d0*/  LEA.HI.X.SX32 R19, R12, R2, 0x1, P3 ;  /* 0x000000020c137211 */ /* 0x000fe400018f0eff */
[C---:B-1----:R-:W-:Y:S01]  /*394e0*/  IADD3 R6, P3, PT, R3.reuse, R0, RZ ;  /* 0x0000000003067210 */ /* 0x042fe20007f7e0ff */
[----:B------:R-:W5:Y:S03]  /*394f0*/  LDL.LU R27, [R1+0x9c] ;  /* 0x00009c00011b7983 */ /* 0x000f660000300800 */
[----:B------:R-:W-:Y:S01]  /*39500*/  LEA.HI.X.SX32 R7, R3, R2, 0x1, P3 ;  /* 0x0000000203077211 */ /* 0x000fe200018f0eff */
[----:B------:R-:W-:Y:S01]  /*39510*/  IMAD R3, R28, 0x2, R11 ;  /* 0x000000021c037824 */ /* 0x000fe200078e020b */
[----:B------:R0:W-:Y:S04]  /*39520*/  STG.E.U8 desc[UR10][R16.64], R26 ;  /* 0x0000001a10007986 */ /* 0x0001e8000c10110a */
[----:B------:R1:W-:Y:S01]  /*39530*/  STG.E.U8 desc[UR10][R18.64], R25 ;  /* 0x0000001912007986 */ /* 0x0003e2000c10110a */
[----:B0-----:R-:W-:-:S03]  /*39540*/  IADD3 R16, P3, PT, R11, R0, RZ ;  /* 0x000000000b107210 */ /* 0x001fc60007f7e0ff */
[----:B------:R-:W5:Y:S01]  /*39550*/  LDL.LU R26, [R1+0xa0] ;  /* 0x0000a000011a7983 */ /* 0x000f620000300800 */
[----:B-1----:R-:W-:-:S03]  /*39560*/  IADD3 R18, P4, PT, R3, R0, RZ ;  /* 0x0000000003127210 */ /* 0x002fc60007f9e0ff */
[----:B------:R-:W5:Y:S01]  /*39570*/  LDL.LU R25, [R1+0xa4] ;  /* 0x0000a40001197983 */ /* 0x000f620000300800 */
[-C--:B------:R-:W-:Y:S02]  /*39580*/  LEA.HI.X.SX32 R17, R11, R2.reuse, 0x1, P3 ;  /* 0x000000020b117211 */ /* 0x080fe400018f0eff */
[----:B------:R-:W-:Y:S01]  /*39590*/  LEA.HI.X.SX32 R19, R3, R2, 0x1, P4 ;  /* 0x0000000203137211 */ /* 0x000fe200020f0eff */
[----:B----4-:R-:W-:Y:S04]  /*395a0*/  STG.E.U8 desc[UR10][R6.64], R24 ;  /* 0x0000001806007986 */ /* 0x010fe8000c10110a */
[----:B---3--:R0:W-:Y:S04]  /*395b0*/  STG.E.U8 desc[UR10][R16.64], R23 ;  /* 0x0000001710007986 */ /* 0x0081e8000c10110a */
[----:B0-----:R-:W3:Y:S04]  /*395c0*/  LDL.LU R23, [R1+0xac] ;  /* 0x0000ac0001177983 */ /* 0x001ee80000300800 */
[----:B--2---:R0:W-:Y:S04]  /*395d0*/  STG.E.U8 desc[UR10][R18.64], R22 ;  /* 0x0000001612007986 */ /* 0x0041e8000c10110a */
[----:B0-----:R-:W2:Y:S01]  /*395e0*/  LDL.LU R22, [R1+0xb0] ;  /* 0x0000b00001167983 */ /* 0x001ea20000300800 */
[----:B------:R-:W-:-:S03]  /*395f0*/  IMAD R12, R28, 0x2, R3 ;  /* 0x000000021c0c7824 */ /* 0x000fc600078e0203 */
[----:B------:R-:W4:Y:S01]  /*39600*/  LDL.LU R24, [R1+0xb4] ;  /* 0x0000b40001187983 */ /* 0x000f220000300800 */
[----:B------:R-:W-:Y:S01]  /*39610*/  IMAD R3, R28, 0x2, R12 ;  /* 0x000000021c037824 */ /* 0x000fe200078e020c */
[----:B------:R-:W-:-:S04]  /*39620*/  IADD3 R6, P3, PT, R12, R0, RZ ;  /* 0x000000000c067210 */ /* 0x000fc80007f7e0ff */
[----:B------:R-:W-:Y:S01]  /*39630*/  LEA.HI.X.SX32 R7, R12, R2, 0x1, P3 ;  /* 0x000000020c077211 */ /* 0x000fe200018f0eff */
[----:B------:R-:W-:Y:S01]  /*39640*/  IMAD R11, R28, 0x2, R3 ;  /* 0x000000021c0b7824 */ /* 0x000fe200078e0203 */
[----:B------:R-:W-:-:S04]  /*39650*/  IADD3 R16, P3, PT, R3, R0, RZ ;  /* 0x0000000003107210 */ /* 0x000fc80007f7e0ff */
[----:B------:R-:W-:Y:S01]  /*39660*/  LEA.HI.X.SX32 R17, R3, R2, 0x1, P3 ;  /* 0x0000000203117211 */ /* 0x000fe200018f0eff */
[----:B------:R-:W-:-:S04]  /*39670*/  IMAD R3, R28, 0x2, R11 ;  /* 0x000000021c037824 */ /* 0x000fc800078e020b */
[----:B------:R-:W-:Y:S01]  /*39680*/  IMAD R12, R28, 0x2, R3 ;  /* 0x000000021c0c7824 */ /* 0x000fe200078e0203 */
[----:B------:R-:W-:-:S04]  /*39690*/  IADD3 R18, P4, PT, R3, R0, RZ ;  /* 0x0000000003127210 */ /* 0x000fc80007f9e0ff */
[----:B------:R-:W-:Y:S01]  /*396a0*/  LEA.HI.X.SX32 R19, R3, R2, 0x1, P4 ;  /* 0x0000000203137211 */ /* 0x000fe200020f0eff */
[----:B------:R-:W-:Y:S01]  /*396b0*/  IMAD R3, R28, 0x2, R12 ;  /* 0x000000021c037824 */ /* 0x000fe200078e020c */
[----:B-----5:R0:W-:Y:S04]  /*396c0*/  STG.E.U8 desc[UR10][R6.64], R21 ;  /* 0x0000001506007986 */ /* 0x0201e8000c10110a */
[----:B------:R1:W-:Y:S01]  /*396d0*/  STG.E.U8 desc[UR10][R16.64], R29 ;  /* 0x0000001d10007986 */ /* 0x0003e2000c10110a */
[----:B0-----:R-:W-:-:S03]  /*396e0*/  IADD3 R6, P3, PT, R11, R0, RZ ;  /* 0x000000000b067210 */ /* 0x001fc60007f7e0ff */
[----:B------:R-:W5:Y:S01]  /*396f0*/  LDL.LU R21, [R1+0xa8] ;  /* 0x0000a80001157983 */ /* 0x000f620000300800 */
[----:B------:R-:W-:Y:S02]  /*39700*/  LEA.HI.X.SX32 R7, R11, R2, 0x1, P3 ;  /* 0x000000020b077211 */ /* 0x000fe400018f0eff */
[----:B-1----:R-:W-:Y:S01]  /*39710*/  IADD3 R16, P3, PT, R12, R0, RZ ;  /* 0x000000000c107210 */ /* 0x002fe20007f7e0ff */
[----:B------:R-:W-:Y:S02]  /*39720*/  IMAD R11, R28, 0x2, R3 ;  /* 0x000000021c0b7824 */ /* 0x000fe400078e0203 */
[----:B------:R0:W-:Y:S01]  /*39730*/  STG.E.U8 desc[UR10][R6.64], R27 ;  /* 0x0000001b06007986 */ /* 0x0001e2000c10110a */
[----:B------:R-:W-:-:S03]  /*39740*/  LEA.HI.X.SX32 R17, R12, R2, 0x1, P3 ;  /* 0x000000020c117211 */ /* 0x000fc600018f0eff */
[----:B------:R1:W-:Y:S01]  /*39750*/  STG.E.U8 desc[UR10][R18.64], R26 ;  /* 0x0000001a12007986 */ /* 0x0003e2000c10110a */
[----:B0-----:R-:W-:-:S04]  /*39760*/  IADD3 R6, P3, PT, R3, R0, RZ ;  /* 0x0000000003067210 */ /* 0x001fc80007f7e0ff */
[----:B------:R-:W-:Y:S02]  /*39770*/  LEA.HI.X.SX32 R7, R3, R2, 0x1, P3 ;  /* 0x0000000203077211 */ /* 0x000fe400018f0eff */
[C---:B-1----:R-:W-:Y:S01]  /*39780*/  IADD3 R18, P3, PT, R11.reuse, R0, RZ ;  /* 0x000000000b127210 */ /* 0x042fe20007f7e0ff */
[----:B------:R-:W-:Y:S03]  /*39790*/  STG.E.U8 desc[UR10][R16.64], R25 ;  /* 0x0000001910007986 */ /* 0x000fe6000c10110a */
[----:B------:R-:W-:Y:S01]  /*397a0*/  LEA.HI.X.SX32 R19, R11, R2, 0x1, P3 ;  /* 0x000000020b137211 */ /* 0x000fe200018f0eff */
        /* <DEDUP_REMOVED lines=13> */
[----:B----4-:R0:W-:Y:S03]  /*39880*/  STG.E.U8 desc[UR10][R16.64], R24 ;  /* 0x0000001810007986 */ /* 0x0101e6000c10110a */
[----:B------:R-:W-:Y:S01]  /*39890*/  LEA.HI.X.SX32 R19, R3, R2, 0x1, P3 ;  /* 0x0000000203137211 */ /* 0x000fe200018f0eff */
[----:B------:R-:W-:Y:S01]  /*398a0*/  IMAD R3, R28, 0x2, R11 ;  /* 0x000000021c037824 */ /* 0x000fe200078e020b */
[----:B------:R-:W-:Y:S02]  /*398b0*/  PRMT R13, R13, 0x7770, RZ ;  /* 0x000077700d0d7816 */ /* 0x000fe400000000ff */
[----:B------:R-:W-:Y:S01]  /*398c0*/  PRMT R4, R14, 0x7773, RZ ;  /* 0x000077730e047816 */ /* 0x000fe200000000ff */
[----:B0-----:R-:W4:Y:S01]  /*398d0*/  LDL.LU R24, [R1+0xc8] ;  /* 0x0000c80001187983 */ /* 0x001f220000300800 */
[----:B------:R-:W-:Y:S01]  /*398e0*/  IMAD R17, R28, 0x2, R3 ;  /* 0x000000021c117824 */ /* 0x000fe200078e0203 */
[----:B------:R-:W-:-:S02]  /*398f0*/  PRMT R5, R14, 0x7772, RZ ;  /* 0x000077720e057816 */ /* 0x000fc400000000ff */
[C---:B------:R-:W-:Y:S01]  /*39900*/  PRMT R8, R14.reuse, 0x7771, RZ ;  /* 0x000077710e087816 */ /* 0x040fe200000000ff */
[----:B-----5:R0:W-:Y:S01]  /*39910*/  STG.E.U8 desc[UR10][R6.64], R21 ;  /* 0x0000001506007986 */ /* 0x0201e2000c10110a */
[----:B------:R-:W-:Y:S02]  /*39920*/  PRMT R14, R14, 0x7770, RZ ;  /* 0x000077700e0e7816 */ /* 0x000fe400000000ff */
[-C--:B------:R-:W-:Y:S01]  /*39930*/  IADD3 R12, P4, PT, R3, R0.reuse, RZ ;  /* 0x00000000030c7210 */ /* 0x080fe20007f9e0ff */
[----:B0-----:R-:W5:Y:S01]  /*39940*/  LDL.LU R21, [R1+0xbc] ;  /* 0x0000bc0001157983 */ /* 0x001f620000300800 */
[----:B------:R-:W-:-:S04]  /*39950*/  IADD3 R6, P3, PT, R11, R0, RZ ;  /* 0x000000000b067210 */ /* 0x000fc80007f7e0ff */
[----:B------:R-:W-:Y:S01]  /*39960*/  LEA.HI.X.SX32 R7, R11, R2, 0x1, P3 ;  /* 0x000000020b077211 */ /* 0x000fe200018f0eff */
[----:B------:R-:W-:Y:S01]  /*39970*/  IMAD R11, R28, 0x2, R17 ;  /* 0x000000021c0b7824 */ /* 0x000fe200078e0211 */
[----:B------:R-:W-:Y:S01]  /*39980*/  IADD3 R16, P3, PT, R17, R0, RZ ;  /* 0x0000000011107210 */ /* 0x000fe20007f7e0ff */
[----:B------:R0:W-:Y:S01]  /*39990*/  STG.E.U8 desc[UR10][R18.64], R13 ;  /* 0x0000000d12007986 */ /* 0x0001e2000c10110a */
[----:B------:R-:W-:Y:S02]  /*399a0*/  PRMT R9, R15, 0x7772, RZ ;  /* 0x000077720f097816 */ /* 0x000fe400000000ff */
[----:B------:R-:W-:Y:S01]  /*399b0*/  LEA.HI.X.SX32 R17, R17, R2, 0x1, P3 ;  /* 0x0000000211117211 */ /* 0x000fe200018f0eff */
[----:B------:R1:W-:Y:S01]  /*399c0*/  STG.E.U8 desc[UR10][R6.64], R14 ;  /* 0x0000000e06007986 */ /* 0x0003e2000c10110a */
[C---:B------:R-:W-:Y:S02]  /*399d0*/  PRMT R10, R15.reuse, 0x7771, RZ ;  /* 0x000077710f0a7816 */ /* 0x040fe400000000ff */
[----:B------:R-:W-:-:S02]  /*399e0*/  PRMT R15, R15, 0x7770, RZ ;  /* 0x000077700f0f7816 */ /* 0x000fc400000000ff */
[----:B0-----:R-:W-:Y:S02]  /*399f0*/  LEA.HI.X.SX32 R13, R3, R2, 0x1, P4 ;  /* 0x00000002030d7211 */ /* 0x001fe400020f0eff */
[----:B-1----:R-:W-:-:S03]  /*39a00*/  IADD3 R6, P3, PT, R11, R0, RZ ;  /* 0x000000000b067210 */ /* 0x002fc60007f7e0ff */
[----:B------:R-:W-:Y:S01]  /*39a10*/  STG.E.U8 desc[UR10][R12.64], R15 ;  /* 0x0000000f0c007986 */ /* 0x000fe2000c10110a */
[----:B------:R-:W-:-:S03]  /*39a20*/  LEA.HI.X.SX32 R7, R11, R2, 0x1, P3 ;  /* 0x000000020b077211 */ /* 0x000fc600018f0eff */
[----:B---3--:R0:W-:Y:S04]  /*39a30*/  STG.E.U8 desc[UR10][R16.64], R23 ;  /* 0x0000001710007986 */ /* 0x0081e8000c10110a */
[----:B0-----:R-:W3:Y:S04]  /*39a40*/  LDL.LU R23, [R1+0xcc] ;  /* 0x0000cc0001177983 */ /* 0x001ee80000300800 */
[----:B--2---:R0:W-:Y:S04]  /*39a50*/  STG.E.U8 desc[UR10][R6.64], R22 ;  /* 0x0000001606007986 */ /* 0x0041e8000c10110a */
[----:B0-----:R-:W2:Y:S01]  /*39a60*/  LDL.LU R22, [R1+0xc0] ;  /* 0x0000c00001167983 */ /* 0x001ea20000300800 */
[----:B------:R-:W-:-:S04]  /*39a70*/  IMAD R14, R28, 0x2, R11 ;  /* 0x000000021c0e7824 */ /* 0x000fc800078e020b */
[----:B------:R-:W-:Y:S01]  /*39a80*/  IMAD R15, R28, 0x2, R14 ;  /* 0x000000021c0f7824 */ /* 0x000fe200078e020e */
[----:B------:R-:W-:-:S03]  /*39a90*/  IADD3 R12, P4, PT, R14, R0, RZ ;  /* 0x000000000e0c7210 */ /* 0x000fc60007f9e0ff */
[----:B------:R-:W-:Y:S01]  /*39aa0*/  IMAD R3, R28, 0x2, R15 ;  /* 0x000000021c037824 */ /* 0x000fe200078e020f */
[----:B------:R-:W-:Y:S02]  /*39ab0*/  LEA.HI.X.SX32 R13, R14, R2, 0x1, P4 ;  /* 0x000000020e0d7211 */ /* 0x000fe400020f0eff */
[C---:B------:R-:W-:Y:S01]  /*39ac0*/  IADD3 R14, P3, PT, R15.reuse, R0, RZ ;  /* 0x000000000f0e7210 */ /* 0x040fe20007f7e0ff */
[----:B------:R-:W-:Y:S02]  /*39ad0*/  IMAD R16, R28, 0x2, R3 ;  /* 0x000000021c107824 */ /* 0x000fe400078e0203 */
[----:B------:R0:W-:Y:S01]  /*39ae0*/  STG.E.U8 desc[UR10][R12.64], R8 ;  /* 0x000000080c007986 */ /* 0x0001e2000c10110a */
[----:B------:R-:W-:Y:S02]  /*39af0*/  LEA.HI.X.SX32 R15, R15, R2, 0x1, P3 ;  /* 0x000000020f0f7211 */ /* 0x000fe400018f0eff */
[----:B------:R-:W-:Y:S01]  /*39b00*/  IADD3 R6, P4, PT, R16, R0, RZ ;  /* 0x0000000010067210 */ /* 0x000fe20007f9e0ff */
[----:B------:R-:W-:-:S03]  /*39b10*/  IMAD R11, R28, 0x2, R16 ;  /* 0x000000021c0b7824 */ /* 0x000fc600078e0210 */
[----:B------:R-:W-:Y:S02]  /*39b20*/  LEA.HI.X.SX32 R7, R16, R2, 0x1, P4 ;  /* 0x0000000210077211 */ /* 0x000fe400020f0eff */
[----:B0-----:R-:W-:-:S04]  /*39b30*/  IADD3 R12, P3, PT, R3, R0, RZ ;  /* 0x00000000030c7210 */ /* 0x001fc80007f7e0ff */
[----:B------:R-:W-:Y:S01]  /*39b40*/  LEA.HI.X.SX32 R13, R3, R2, 0x1, P3 ;  /* 0x00000002030d7211 */ /* 0x000fe200018f0eff */
[----:B------:R0:W-:Y:S01]  /*39b50*/  STG.E.U8 desc[UR10][R14.64], R10 ;  /* 0x0000000a0e007986 */ /* 0x0001e2000c10110a */
[----:B------:R-:W-:-:S03]  /*39b60*/  IMAD R17, R28, 0x2, R11 ;  /* 0x000000021c117824 */ /* 0x000fc600078e020b */
[----:B----4-:R-:W-:Y:S01]  /*39b70*/  STG.E.U8 desc[UR10][R12.64], R24 ;  /* 0x000000180c007986 */ /* 0x010fe2000c10110a */
[----:B------:R-:W-:-:S03]  /*39b80*/  IMAD R18, R28, 0x2, R17 ;  /* 0x000000021c127824 */ /* 0x000fc600078e0211 */
[----:B-----5:R1:W-:Y:S01]  /*39b90*/  STG.E.U8 desc[UR10][R6.64], R21 ;  /* 0x0000001506007986 */ /* 0x0203e2000c10110a */
[C---:B0-----:R-:W-:Y:S01]  /*39ba0*/  IADD3 R14, P3, PT, R11.reuse, R0, RZ ;  /* 0x000000000b0e7210 */ /* 0x041fe20007f7e0ff */
[----:B------:R-:W-:Y:S02]  /*39bb0*/  IMAD R3, R28, 0x2, R18 ;  /* 0x000000021c037824 */ /* 0x000fe400078e0212 */
[----:B-1----:R-:W4:Y:S01]  /*39bc0*/  LDL.LU R21, [R1+0xd0] ;  /* 0x0000d00001157983 */ /* 0x002f220000300800 */
[----:B------:R-:W-:Y:S02]  /*39bd0*/  LEA.HI.X.SX32 R15, R11, R2, 0x1, P3 ;  /* 0x000000020b0f7211 */ /* 0x000fe400018f0eff */
[CC--:B------:R-:W-:Y:S01]  /*39be0*/  IADD3 R12, P3, PT, R17.reuse, R0.reuse, RZ ;  /* 0x00000000110c7210 */ /* 0x0c0fe20007f7e0ff */
[----:B------:R-:W5:Y:S01]  /*39bf0*/  LDL.LU R26, [R1+0xd4] ;  /* 0x0000d400011a7983 */ /* 0x000f620000300800 */
[----:B------:R-:W-:Y:S02]  /*39c00*/  IADD3 R16, P4, PT, R18, R0, RZ ;  /* 0x0000000012107210 */ /* 0x000fe40007f9e0ff */
[----:B------:R-:W-:Y:S01]  /*39c10*/  LEA.HI.X.SX32 R13, R17, R2, 0x1, P3 ;  /* 0x00000002110d7211 */ /* 0x000fe200018f0eff */
[----:B------:R-:W5:Y:S01]  /*39c20*/  LDL.LU R25, [R1+0xdc] ;  /* 0x0000dc0001197983 */ /* 0x000f620000300800 */
[----:B------:R-:W-:-:S02]  /*39c30*/  IADD3 R6, P3, PT, R3, R0, RZ ;  /* 0x0000000003067210 */ /* 0x000fc40007f7e0ff */
[-C--:B------:R-:W-:Y:S01]  /*39c40*/  LEA.HI.X.SX32 R17, R18, R2.reuse, 0x1, P4 ;  /* 0x0000000212117211 */ /* 0x080fe200020f0eff */
[----:B------:R-:W-:Y:S01]  /*39c50*/  STG.E.U8 desc[UR10][R14.64], R5 ;  /* 0x000000050e007986 */ /* 0x000fe2000c10110a */
[----:B------:R-:W-:-:S03]  /*39c60*/  LEA.HI.X.SX32 R7, R3, R2, 0x1, P3 ;  /* 0x0000000203077211 */ /* 0x000fc600018f0eff */
[----:B------:R-:W-:Y:S04]  /*39c70*/  STG.E.U8 desc[UR10][R12.64], R9 ;  /* 0x000000090c007986 */ /* 0x000fe8000c10110a */
[----:B------:R-:W5:Y:S04]  /*39c80*/  LDL.LU R24, [R1+0xe0] ;  /* 0x0000e00001187983 */ /* 0x000f680000300800 */
        /* <DEDUP_REMOVED lines=8> */
[----:B------:R-:W-:Y:S02]  /*39d10*/  IADD3 R14, P4, PT, R10, R0, RZ ;  /* 0x000000000a0e7210 */ /* 0x000fe40007f9e0ff */
[-C--:B------:R-:W-:Y:S01]  /*39d20*/  LEA.HI.X.SX32 R17, R8, R2.reuse, 0x1, P3 ;  /* 0x0000000208117211 */ /* 0x080fe200018f0eff */
[----:B------:R-:W-:Y:S01]  /*39d30*/  IMAD R5, R28, 0x2, R11 ;  /* 0x000000021c057824 */ /* 0x000fe200078e020b */
[----:B------:R-:W-:Y:S02]  /*39d40*/  LEA.HI.X.SX32 R15, R10, R2, 0x1, P4 ;  /* 0x000000020a0f7211 */ /* 0x000fe400020f0eff */
[C---:B------:R-:W-:Y:S01]  /*39d50*/  IADD3 R10, P3, PT, R11.reuse, R0, RZ ;  /* 0x000000000b0a7210 */ /* 0x040fe20007f7e0ff */
[C---:B------:R-:W-:Y:S01]  /*39d60*/  IMAD R13, R28.reuse, 0x2, R5 ;  /* 0x000000021c0d7824 */ /* 0x040fe200078e0205 */
[----:B------:R0:W-:Y:S02]  /*39d70*/  STG.E.U8 desc[UR10][R16.64], R4 ;  /* 0x0000000410007986 */ /* 0x0001e4000c10110a */
[----:B------:R-:W-:Y:S01]  /*39d80*/  LEA.HI.X.SX32 R11, R11, R2, 0x1, P3 ;  /* 0x000000020b0b7211 */ /* 0x000fe200018f0eff */
[----:B------:R-:W-:Y:S01]  /*39d90*/  IMAD R9, R28, 0x2, R13 ;  /* 0x000000021c097824 */ /* 0x000fe200078e020d */
[----:B0-----:R-:W-:-:S03]  /*39da0*/  IADD3 R16, P3, PT, R5, R0, RZ ;  /* 0x0000000005107210 */ /* 0x001fc60007f7e0ff */
[----:B------:R-:W-:Y:S01]  /*39db0*/  IMAD R3, R28, 0x2, R9 ;  /* 0x000000021c037824 */ /* 0x000fe200078e0209 */
[----:B------:R-:W-:Y:S01]  /*39dc0*/  LEA.HI.X.SX32 R17, R5, R2, 0x1, P3 ;  /* 0x0000000205117211 */ /* 0x000fe200018f0eff */
[----:B----4-:R0:W-:Y:S04]  /*39dd0*/  STG.E.U8 desc[UR10][R14.64], R21 ;  /* 0x000000150e007986 */ /* 0x0101e8000c10110a */
[----:B-----5:R1:W-:Y:S04]  /*39de0*/  STG.E.U8 desc[UR10][R10.64], R26 ;  /* 0x0000001a0a007986 */ /* 0x0203e8000c10110a */
[----:B0-----:R-:W4:Y:S04]  /*39df0*/  LDL.LU R21, [R1+0xec] ;  /* 0x0000ec0001157983 */ /* 0x001f280000300800 */
[----:B------:R-:W5:Y:S01]  /*39e00*/  LDL.LU R27, [R1+0xf0] ;  /* 0x0000f000011b7983 */ /* 0x000f620000300800 */
[----:B-1----:R-:W-:-:S03]  /*39e10*/  IADD3 R10, P3, PT, R9, R0, RZ ;  /* 0x00000000090a7210 */ /* 0x002fc60007f7e0ff */
[----:B------:R-:W5:Y:S01]  /*39e20*/  LDL.LU R26, [R1+0xf4] ;  /* 0x0000f400011a7983 */ /* 0x000f620000300800 */
[----:B------:R-:W-:Y:S02]  /*39e30*/  IADD3 R14, P4, PT, R13, R0, RZ ;  /* 0x000000000d0e7210 */ /* 0x000fe40007f9e0ff */
[-C--:B------:R-:W-:Y:S01]  /*39e40*/  LEA.HI.X.SX32 R11, R9, R2.reuse, 0x1, P3 ;  /* 0x00000002090b7211 */ /* 0x080fe200018f0eff */
[----:B------:R0:W-:Y:S01]  /*39e50*/  STG.E.U8 desc[UR10][R16.64], R25 ;  /* 0x0000001910007986 */ /* 0x0001e2000c10110a */
[----:B------:R-:W-:-:S03]  /*39e60*/  LEA.HI.X.SX32 R15, R13, R2, 0x1, P4 ;  /* 0x000000020d0f7211 */ /* 0x000fc600020f0eff */
[----:B0-----:R-:W5:Y:S01]  /*39e70*/  LDL.LU R25, [R1+0xf8] ;  /* 0x0000f80001197983 */ /* 0x001f620000300800 */
[----:B------:R-:W-:-:S04]  /*39e80*/  IADD3 R16, P3, PT, R3, R0, RZ ;  /* 0x0000000003107210 */ /* 0x000fc80007f7e0ff */
[----:B------:R-:W-:Y:S01]  /*39e90*/  LEA.HI.X.SX32 R17, R3, R2, 0x1, P3 ;  /* 0x0000000203117211 */ /* 0x000fe200018f0eff */
[----:B------:R0:W-:Y:S04]  /*39ea0*/  STG.E.U8 desc[UR10][R14.64], R24 ;  /* 0x000000180e007986 */ /* 0x0001e8000c10110a */
[----:B0-----:R-:W5:Y:S04]  /*39eb0*/  LDL.LU R24, [R1+0xfc] ;  /* 0x0000fc0001187983 */ /* 0x001f680000300800 */
        /* <DEDUP_REMOVED lines=8> */
[----:B------:R-:W-:-:S03]  /*39f40*/  IADD3 R10, P3, PT, R6, R0, RZ ;  /* 0x00000000060a7210 */ /* 0x000fc60007f7e0ff */
[----:B------:R-:W-:Y:S01]  /*39f50*/  IMAD R12, R28, 0x2, R7 ;  /* 0x000000021c0c7824 */ /* 0x000fe200078e0207 */
[-C--:B------:R-:W-:Y:S02]  /*39f60*/  LEA.HI.X.SX32 R15, R8, R2.reuse, 0x1, P4 ;  /* 0x00000002080f7211 */ /* 0x080fe400020f0eff */
[----:B------:R-:W-:Y:S01]  /*39f70*/  LEA.HI.X.SX32 R11, R6, R2, 0x1, P3 ;  /* 0x00000002060b7211 */ /* 0x000fe200018f0eff */
[----:B------:R-:W-:Y:S01]  /*39f80*/  IMAD R4, R28, 0x2, R12 ;  /* 0x000000021c047824 */ /* 0x000fe200078e020c */
[-C--:B------:R-:W-:Y:S02]  /*39f90*/  IADD3 R20, P3, PT, R7, R0.reuse, RZ ;  /* 0x0000000007147210 */ /* 0x080fe40007f7e0ff */
[----:B------:R-:W-:Y:S01]  /*39fa0*/  IADD3 R6, P4, PT, R12, R0, RZ ;  /* 0x000000000c067210 */ /* 0x000fe20007f9e0ff */
[----:B------:R-:W-:-:S04]  /*39fb0*/  IMAD R5, R28, 0x2, R4 ;  /* 0x000000021c057824 */ /* 0x000fc800078e0204 */
[----:B------:R-:W-:-:S04]  /*39fc0*/  IMAD R9, R28, 0x2, R5 ;  /* 0x000000021c097824 */ /* 0x000fc800078e0205 */
[----:B------:R-:W-:Y:S01]  /*39fd0*/  IMAD R18, R28, 0x2, R9 ;  /* 0x000000021c127824 */ /* 0x000fe200078e0209 */
[----:B----4-:R0:W-:Y:S04]  /*39fe0*/  STG.E.U8 desc[UR10][R14.64], R21 ;  /* 0x000000150e007986 */ /* 0x0101e8000c10110a */
[----:B-----5:R1:W-:Y:S01]  /*39ff0*/  STG.E.U8 desc[UR10][R10.64], R27 ;  /* 0x0000001b0a007986 */ /* 0x0203e2000c10110a */
[-C--:B0-----:R-:W-:Y:S02]  /*3a000*/  LEA.HI.X.SX32 R21, R7, R2.reuse, 0x1, P3 ;  /* 0x0000000207157211 */ /* 0x081fe400018f0eff */
[----:B------:R-:W-:Y:S02]  /*3a010*/  LEA.HI.X.SX32 R7, R12, R2, 0x1, P4 ;  /* 0x000000020c077211 */ /* 0x000fe400020f0eff */
[C---:B-1----:R-:W-:Y:S01]  /*3a020*/  IADD3 R10, P3, PT, R4.reuse, R0, RZ ;  /* 0x00000000040a7210 */ /* 0x042fe20007f7e0ff */
[----:B------:R0:W-:Y:S03]  /*3a030*/  STG.E.U8 desc[UR10][R20.64], R26 ;  /* 0x0000001a14007986 */ /* 0x0001e6000c10110a */
[----:B------:R-:W-:Y:S01]  /*3a040*/  LEA.HI.X.SX32 R11, R4, R2, 0x1, P3 ;  /* 0x00000002040b7211 */ /* 0x000fe200018f0eff */
[----:B------:R-:W-:Y:S01]  /*3a050*/  IMAD R3, R28, 0x2, R18 ;  /* 0x000000021c037824 */ /* 0x000fe200078e0212 */
[-C--:B------:R-:W-:Y:S01]  /*3a060*/  IADD3 R4, P4, PT, R9, R0.reuse, RZ ;  /* 0x0000000009047210 */ /* 0x080fe20007f9e0ff */
[----:B------:R1:W-:Y:S04]  /*3a070*/  STG.E.U8 desc[UR10][R6.64], R25 ;  /* 0x0000001906007986 */ /* 0x0003e8000c10110a */
[----:B0-----:R-:W4:Y:S04]  /*3a080*/  LDL.LU R21, [R1+0x108] ;  /* 0x0001080001157983 */ /* 0x001f280000300800 */
[----:B------:R-:W5:Y:S01]  /*3a090*/  LDL.LU R29, [R1+0x10c] ;  /* 0x00010c00011d7983 */ /* 0x000f620000300800 */
[----:B-1----:R-:W-:-:S03]  /*3a0a0*/  IADD3 R6, P3, PT, R5, R0, RZ ;  /* 0x0000000005067210 */ /* 0x002fc60007f7e0ff */
[----:B------:R-:W5:Y:S01]  /*3a0b0*/  LDL.LU R27, [R1+0x110] ;  /* 0x00011000011b7983 */ /* 0x000f620000300800 */
[----:B------:R-:W-:Y:S01]  /*3a0c0*/  IMAD R17, R28, 0x2, R3 ;  /* 0x000000021c117824 */ /* 0x000fe200078e0203 */
[-C--:B------:R-:W-:Y:S02]  /*3a0d0*/  LEA.HI.X.SX32 R7, R5, R2.reuse, 0x1, P3 ;  /* 0x0000000205077211 */ /* 0x080fe400018f0eff */
[----:B------:R-:W5:Y:S01]  /*3a0e0*/  LDL.LU R25, [R1+0x11c] ;  /* 0x00011c0001197983 */ /* 0x000f620000300800 */
[----:B------:R-:W-:-:S03]  /*3a0f0*/  LEA.HI.X.SX32 R5, R9, R2, 0x1, P4 ;  /* 0x0000000209057211 */ /* 0x000fc600020f0eff */
[----:B------:R-:W-:Y:S01]  /*3a100*/  STG.E.U8 desc[UR10][R10.64], R24 ;  /* 0x000000180a007986 */ /* 0x000fe2000c10110a */
[----:B------:R-:W-:-:S03]  /*3a110*/  IMAD R8, R28, 0x2, R17 ;  /* 0x000000021c087824 */ /* 0x000fc600078e0211 */
[----:B------:R-:W5:Y:S04]  /*3a120*/  LDL.LU R19, [R1+0x114] ;  /* 0x0001140001137983 */ /* 0x000f680000300800 */
[----:B------:R-:W5:Y:S04]  /*3a130*/  LDL.LU R26, [R1+0x118] ;  /* 0x00011800011a7983 */ /* 0x000f680000300800 */
[----:B---3--:R-:W-:Y:S04]  /*3a140*/  STG.E.U8 desc[UR10][R6.64], R23 ;  /* 0x0000001706007986 */ /* 0x008fe8000c10110a */
[----:B--2---:R0:W-:Y:S02]  /*3a150*/  STG.E.U8 desc[UR10][R4.64], R22 ;  /* 0x0000001604007986 */ /* 0x0041e4000c10110a */
[----:B0-----:R-:W-:-:S04]  /*3a160*/  IADD3 R4, P4, PT, R17, R0, RZ ;  /* 0x0000000011047210 */ /* 0x001fc80007f9e0ff */
[----:B------:R-:W-:Y:S02]  /*3a170*/  LEA.HI.X.SX32 R5, R17, R2, 0x1, P4 ;  /* 0x0000000211057211 */ /* 0x000fe400020f0eff */
[----:B------:R-:W2:Y:S01]  /*3a180*/  LDL.LU R17, [R1+0x120] ;  /* 0x0001200001117983 */ /* 0x000ea20000300800 */
[----:B------:R-:W-:Y:S01]  /*3a190*/  IADD3 R10, P3, PT, R18, R0, RZ ;  /* 0x00000000120a7210 */ /* 0x000fe20007f7e0ff */
[----:B------:R-:W-:-:S03]  /*3a1a0*/  IMAD R13, R28, 0x2, R8 ;  /* 0x000000021c0d7824 */ /* 0x000fc600078e0208 */
[----:B------:R-:W-:Y:S02]  /*3a1b0*/  LEA.HI.X.SX32 R11, R18, R2, 0x1, P3 ;  /* 0x00000002120b7211 */ /* 0x000fe400018f0eff */
[C---:B------:R-:W-:Y:S01]  /*3a1c0*/  IADD3 R6, P3, PT, R3.reuse, R0, RZ ;  /* 0x0000000003067210 */ /* 0x040fe20007f7e0ff */
[C---:B------:R-:W-:Y:S01]  /*3a1d0*/  IMAD R14, R28.reuse, 0x2, R13 ;  /* 0x000000021c0e7824 */ /* 0x040fe200078e020d */
[----:B------:R-:W3:Y:S02]  /*3a1e0*/  LDL.LU R18, [R1+0x124] ;  /* 0x0001240001127983 */ /* 0x000ee40000300800 */
[----:B------:R-:W-:Y:S01]  /*3a1f0*/  LEA.HI.X.SX32 R7, R3, R2, 0x1, P3 ;  /* 0x0000000203077211 */ /* 0x000fe200018f0eff */
[----:B------:R-:W-:-:S04]  /*3a200*/  IMAD R15, R28, 0x2, R14 ;  /* 0x000000021c0f7824 */ /* 0x000fc800078e020e */
[----:B------:R-:W-:Y:S01]  /*3a210*/  IMAD R12, R28, 0x2, R15 ;  /* 0x000000021c0c7824 */ /* 0x000fe200078e020f */
[----:B----4-:R0:W-:Y:S04]  /*3a220*/  STG.E.U8 desc[UR10][R10.64], R21 ;  /* 0x000000150a007986 */ /* 0x0101e8000c10110a */
[----:B-----5:R1:W-:Y:S04]  /*3a230*/  STG.E.U8 desc[UR10][R6.64], R29 ;  /* 0x0000001d06007986 */ /* 0x0203e8000c10110a */
[----:B------:R4:W-:Y:S01]  /*3a240*/  STG.E.U8 desc[UR10][R4.64], R27 ;  /* 0x0000001b04007986 */ /* 0x0009e2000c10110a */
[----:B0-----:R-:W-:-:S04]  /*3a250*/  IADD3 R10, P3, PT, R8, R0, RZ ;  /* 0x00000000080a7210 */ /* 0x001fc80007f7e0ff */
[----:B------:R-:W-:Y:S01]  /*3a260*/  LEA.HI.X.SX32 R11, R8, R2, 0x1, P3 ;  /* 0x00000002080b7211 */ /* 0x000fe200018f0eff */
[----:B-1----:R-:W5:Y:S01]  /*3a270*/  LDL.LU R29, [R1+0x12c] ;  /* 0x00012c00011d7983 */ /* 0x002f620000300800 */
[CC--:B------:R-:W-:Y:S02]  /*3a280*/  IADD3 R6, P3, PT, R13.reuse, R0.reuse, RZ ;  /* 0x000000000d067210 */ /* 0x0c0fe40007f7e0ff */
[C---:B----4-:R-:W-:Y:S01]  /*3a290*/  IADD3 R4, P4, PT, R14.reuse, R0, RZ ;  /* 0x000000000e047210 */ /* 0x050fe20007f9e0ff */
[----:B------:R0:W-:Y:S01]  /*3a2a0*/  STG.E.U8 desc[UR10][R10.64], R25 ;  /* 0x000000190a007986 */ /* 0x0001e2000c10110a */
[-C--:B------:R-:W-:Y:S02]  /*3a2b0*/  LEA.HI.X.SX32 R7, R13, R2.reuse, 0x1, P3 ;  /* 0x000000020d077211 */ /* 0x080fe400018f0eff */
[----:B------:R-:W-:Y:S01]  /*3a2c0*/  LEA.HI.X.SX32 R5, R14, R2, 0x1, P4 ;  /* 0x000000020e057211 */ /* 0x000fe200020f0eff */
[----:B------:R-:W4:Y:S01]  /*3a2d0*/  LDL.LU R27, [R1+0x130] ;  /* 0x00013000011b7983 */ /* 0x000f220000300800 */
[----:B------:R-:W-:-:S04]  /*3a2e0*/  IADD3 R14, P3, PT, R15, R0, RZ ;  /* 0x000000000f0e7210 */ /* 0x000fc80007f7e0ff */
[----:B------:R-:W-:Y:S01]  /*3a2f0*/  LEA.HI.X.SX32 R15, R15, R2, 0x1, P3 ;  /* 0x000000020f0f7211 */ /* 0x000fe200018f0eff */
[----:B------:R-:W-:Y:S04]  /*3a300*/  STG.E.U8 desc[UR10][R6.64], R19 ;  /* 0x0000001306007986 */ /* 0x000fe8000c10110a */
[----:B0-----:R-:W4:Y:S04]  /*3a310*/  LDL.LU R25, [R1+0x134] ;  /* 0x0001340001197983 */ /* 0x001f280000300800 */
[----:B------:R0:W-:Y:S04]  /*3a320*/  STG.E.U8 desc[UR10][R4.64], R26 ;  /* 0x0000001a04007986 */ /* 0x0001e8000c10110a */
[----:B0-----:R-:W4:Y:S04]  /*3a330*/  LDL.LU R26, [R1+0x138] ;  /* 0x00013800011a7983 */ /* 0x001f280000300800 */
[----:B--2---:R0:W-:Y:S04]  /*3a340*/  STG.E.U8 desc[UR10][R14.64], R17 ;  /* 0x000000110e007986 */ /* 0x0041e8000c10110a */
[----:B0-----:R-:W2:Y:S01]  /*3a350*/  LDL.LU R15, [R1+0x128] ;  /* 0x00012800010f7983 */ /* 0x001ea20000300800 */
        /* <DEDUP_REMOVED lines=8> */
[-C--:B------:R-:W-:Y:S02]  /*3a3e0*/  IADD3 R10, P3, PT, R12, R0.reuse, RZ ;  /* 0x000000000c0a7210 */ /* 0x080fe40007f7e0ff */
[----:B------:R-:W-:Y:S01]  /*3a3f0*/  IADD3 R4, P4, PT, R16, R0, RZ ;  /* 0x0000000010047210 */ /* 0x000fe20007f9e0ff */
[----:B------:R-:W-:Y:S01]  /*3a400*/  IMAD R8, R28, 0x2, R20 ;  /* 0x000000021c087824 */ /* 0x000fe200078e0214 */
[-C--:B------:R-:W-:Y:S02]  /*3a410*/  LEA.HI.X.SX32 R11, R12, R2.reuse, 0x1, P3 ;  /* 0x000000020c0b7211 */ /* 0x080fe400018f0eff */
[----:B------:R-:W-:Y:S01]  /*3a420*/  LEA.HI.X.SX32 R5, R16, R2, 0x1, P4 ;  /* 0x0000000210057211 */ /* 0x000fe200020f0eff */
[----:B------:R-:W-:Y:S01]  /*3a430*/  IMAD R13, R28, 0x2, R8 ;  /* 0x000000021c0d7824 */ /* 0x000fe200078e0208 */
[----:B------:R-:W-:-:S03]  /*3a440*/  IADD3 R16, P3, PT, R9, R0, RZ ;  /* 0x0000000009107210 */ /* 0x000fc60007f7e0ff */
[C---:B------:R-:W-:Y:S01]  /*3a450*/  IMAD R19, R28.reuse, 0x2, R13 ;  /* 0x000000021c137824 */ /* 0x040fe200078e020d */
[----:B------:R-:W-:Y:S02]  /*3a460*/  LEA.HI.X.SX32 R17, R9, R2, 0x1, P3 ;  /* 0x0000000209117211 */ /* 0x000fe400018f0eff */
[----:B------:R-:W-:Y:S01]  /*3a470*/  IADD3 R14, P3, PT, R23, R0, RZ ;  /* 0x00000000170e7210 */ /* 0x000fe20007f7e0ff */
[C---:B------:R-:W-:Y:S01]  /*3a480*/  IMAD R7, R28.reuse, 0x2, R19 ;  /* 0x000000021c077824 */ /* 0x040fe200078e0213 */
[----:B---3--:R0:W-:Y:S03]  /*3a490*/  STG.E.U8 desc[UR10][R10.64], R18 ;  /* 0x000000120a007986 */ /* 0x0081e6000c10110a */
[----:B------:R-:W-:-:S04]  /*3a4a0*/  IMAD R6, R28, 0x2, R7 ;  /* 0x000000021c067824 */ /* 0x000fc800078e0207 */
[----:B------:R-:W-:-:S04]  /*3a4b0*/  IMAD R12, R28, 0x2, R6 ;  /* 0x000000021c0c7824 */ /* 0x000fc800078e0206 */
[----:B0-----:R-:W-:-:S04]  /*3a4c0*/  IMAD R18, R28, 0x2, R12 ;  /* 0x000000021c127824 */ /* 0x001fc800078e020c */
[----:B------:R-:W-:-:S04]  /*3a4d0*/  IMAD R11, R28, 0x2, R18 ;  /* 0x000000021c0b7824 */ /* 0x000fc800078e0212 */
[----:B------:R-:W-:-:S04]  /*3a4e0*/  IMAD R9, R28, 0x2, R11 ;  /* 0x000000021c097824 */ /* 0x000fc800078e020b */
[----:B------:R-:W-:Y:S01]  /*3a4f0*/  IMAD R10, R28, 0x2, R9 ;  /* 0x000000021c0a7824 */ /* 0x000fe200078e0209 */
[----:B--2---:R0:W-:Y:S04]  /*3a500*/  STG.E.U8 desc[UR10][R4.64], R15 ;  /* 0x0000000f04007986 */ /* 0x0041e8000c10110a */
[----:B-----5:R1:W-:Y:S01]  /*3a510*/  STG.E.U8 desc[UR10][R16.64], R29 ;  /* 0x0000001d10007986 */ /* 0x0203e2000c10110a */
[----:B0-----:R-:W-:Y:S02]  /*3a520*/  IADD3 R4, P4, PT, R24, R0, RZ ;  /* 0x0000000018047210 */ /* 0x001fe40007f9e0ff */
[----:B------:R-:W-:Y:S02]  /*3a530*/  LEA.HI.X.SX32 R15, R23, R2, 0x1, P3 ;  /* 0x00000002170f7211 */ /* 0x000fe400018f0eff */
[----:B-1----:R-:W-:-:S02]  /*3a540*/  IADD3 R16, P3, PT, R22, R0, RZ ;  /* 0x0000000016107210 */ /* 0x002fc40007f7e0ff */
[-C--:B------:R-:W-:Y:S02]  /*3a550*/  LEA.HI.X.SX32 R5, R24, R2.reuse, 0x1, P4 ;  /* 0x0000000218057211 */ /* 0x080fe400020f0eff */
[----:B------:R-:W-:Y:S02]  /*3a560*/  LEA.HI.X.SX32 R17, R22, R2, 0x1, P3 ;  /* 0x0000000216117211 */ /* 0x000fe400018f0eff */
[-C--:B------:R-:W-:Y:S01]  /*3a570*/  IADD3 R24, P3, PT, R21, R0.reuse, RZ ;  /* 0x0000000015187210 */ /* 0x080fe20007f7e0ff */
[----:B----4-:R-:W-:Y:S01]  /*3a580*/  STG.E.U8 desc[UR10][R14.64], R27 ;  /* 0x0000001b0e007986 */ /* 0x010fe2000c10110a */
[----:B------:R-:W-:-:S03]  /*3a590*/  IADD3 R22, P4, PT, R3, R0, RZ ;  /* 0x0000000003167210 */ /* 0x000fc60007f9e0ff */
[----:B------:R0:W-:Y:S01]  /*3a5a0*/  STG.E.U8 desc[UR10][R4.64], R25 ;  /* 0x0000001904007986 */ /* 0x0001e2000c10110a */
[----:B------:R-:W-:-:S03]  /*3a5b0*/  LEA.HI.X.SX32 R23, R3, R2, 0x1, P4 ;  /* 0x0000000203177211 */ /* 0x000fc600020f0eff */
[----:B------:R1:W-:Y:S01]  /*3a5c0*/  STG.E.U8 desc[UR10][R16.64], R26 ;  /* 0x0000001a10007986 */ /* 0x0003e2000c10110a */
[----:B0-----:R-:W-:Y:S02]  /*3a5d0*/  LEA.HI.X.SX32 R25, R21, R2, 0x1, P3 ;  /* 0x0000000215197211 */ /* 0x001fe400018f0eff */
[----:B-1----:R-:W-:-:S03]  /*3a5e0*/  IADD3 R16, P3, PT, R20, R0, RZ ;  /* 0x0000000014107210 */ /* 0x002fc60007f7e0ff */
[----:B------:R-:W-:Y:S04]  /*3a5f0*/  STL.64 [R1+0xd0], R24 ;  /* 0x0000d01801007387 */ /* 0x000fe80000100a00 */
[----:B------:R0:W-:Y:S01]  /*3a600*/  STL.64 [R1+0xb8], R22 ;  /* 0x0000b81601007387 */ /* 0x0001e20000100a00 */
[----:B------:R-:W-:Y:S01]  /*3a610*/  LEA.HI.X.SX32 R17, R20, R2, 0x1, P3 ;  /* 0x0000000214117211 */ /* 0x000fe200018f0eff */
[----:B------:R-:W-:Y:S02]  /*3a620*/  IMAD R15, R28, 0x2, R10 ;  /* 0x000000021c0f7824 */ /* 0x000fe400078e020a */
[----:B------:R1:W-:Y:S01]  /*3a630*/  STL [R1+0xba8], R16 ;  /* 0x000ba81001007387 */ /* 0x0003e20000100800 */
[-C--:B0-----:R-:W-:Y:S02]  /*3a640*/  IADD3 R22, P5, PT, R13, R0.reuse, RZ ;  /* 0x000000000d167210 */ /* 0x081fe40007fbe0ff */
[----:B------:R-:W-:-:S02]  /*3a650*/  IADD3 R24, P4, PT, R8, R0, RZ ;  /* 0x0000000008187210 */ /* 0x000fc40007f9e0ff */
[-C--:B------:R-:W-:Y:S01]  /*3a660*/  LEA.HI.X.SX32 R23, R13, R2.reuse, 0x1, P5 ;  /* 0x000000020d177211 */ /* 0x080fe200028f0eff */
[----:B------:R-:W-:Y:S01]  /*3a670*/  STL [R1+0xb98], R17 ;  /* 0x000b981101007387 */ /* 0x000fe20000100800 */
[----:B------:R-:W-:-:S03]  /*3a680*/  LEA.HI.X.SX32 R25, R8, R2, 0x1, P4 ;  /* 0x0000000208197211 */ /* 0x000fc600020f0eff */
[----:B------:R0:W-:Y:S01]  /*3a690*/  STL.64 [R1+0xc0], R22 ;  /* 0x0000c01601007387 */ /* 0x0001e20000100a00 */
[CC--:B------:R-:W-:Y:S01]  /*3a6a0*/  IADD3 R20, P4, PT, R7.reuse, R0.reuse, RZ ;  /* 0x0000000007147210 */ /* 0x0c0fe20007f9e0ff */
[----:B------:R-:W-:Y:S01]  /*3a6b0*/  IMAD R4, R28, 0x2, R15 ;  /* 0x000000021c047824 */ /* 0x000fe200078e020f */
[----:B-1----:R-:W-:Y:S02]  /*3a6c0*/  IADD3 R16, P5, PT, R6, R0, RZ ;  /* 0x0000000006107210 */ /* 0x002fe40007fbe0ff */
[----:B------:R-:W-:Y:S01]  /*3a6d0*/  LEA.HI.X.SX32 R21, R7, R2, 0x1, P4 ;  /* 0x0000000207157211 */ /* 0x000fe200020f0eff */
[----:B------:R-:W-:Y:S01]  /*3a6e0*/  IMAD R5, R28, 0x2, R4 ;  /* 0x000000021c057824 */ /* 0x000fe200078e0204 */
[----:B0-----:R-:W-:-:S04]  /*3a6f0*/  IADD3 R22, P3, PT, R19, R0, RZ ;  /* 0x0000000013167210 */ /* 0x001fc80007f7e0ff */
[-C--:B------:R-:W-:Y:S01]  /*3a700*/  LEA.HI.X.SX32 R23, R19, R2.reuse, 0x1, P3 ;  /* 0x0000000213177211 */ /* 0x080fe200018f0eff */
[----:B------:R-:W-:Y:S01]  /*3a710*/  STL.64 [R1+0xc8], R24 ;  /* 0x0000c81801007387 */ /* 0x000fe20000100a00 */
[----:B------:R-:W-:Y:S01]  /*3a720*/  LEA.HI.X.SX32 R17, R6, R2, 0x1, P5 ;  /* 0x0000000206117211 */ /* 0x000fe200028f0eff */
[C---:B------:R-:W-:Y:S02]  /*3a730*/  IMAD R14, R28.reuse, 0x2, R5 ;  /* 0x000000021c0e7824 */ /* 0x040fe400078e0205 */
[----:B------:R0:W-:Y:S04]  /*3a740*/  STL.64 [R1+0xb0], R22 ;  /* 0x0000b01601007387 */ /* 0x0001e80000100a00 */
[----:B------:R1:W-:Y:S01]  /*3a750*/  STL.64 [R1+0xa8], R20 ;  /* 0x0000a81401007387 */ /* 0x0003e20000100a00 */
[----:B------:R-:W-:-:S03]  /*3a760*/  IMAD R3, R28, 0x2, R14 ;  /* 0x000000021c037824 */ /* 0x000fc600078e020e */
[----:B------:R2:W-:Y:S01]  /*3a770*/  STL.64 [R1+0xa0], R16 ;  /* 0x0000a01001007387 */ /* 0x0005e20000100a00 */
[-C--:B0-----:R-:W-:Y:S02]  /*3a780*/  IADD3 R22, P3, PT, R12, R0.reuse, RZ ;  /* 0x000000000c167210 */ /* 0x081fe40007f7e0ff */
[----:B-1----:R-:W-:Y:S02]  /*3a790*/  IADD3 R20, P4, PT, R18, R0, RZ ;  /* 0x0000000012147210 */ /* 0x002fe40007f9e0ff */
[----:B------:R-:W-:Y:S02]  /*3a7a0*/  LEA.HI.X.SX32 R23, R12, R2, 0x1, P3 ;  /* 0x000000020c177211 */ /* 0x000fe400018f0eff */
[C---:B--2---:R-:W-:Y:S02]  /*3a7b0*/  IADD3 R16, P5, PT, R11.reuse, R0, RZ ;  /* 0x000000000b107210 */ /* 0x044fe40007fbe0ff */
[-C--:B------:R-:W-:Y:S01]  /*3a7c0*/  LEA.HI.X.SX32 R21, R18, R2.reuse, 0x1, P4 ;  /* 0x0000000212157211 */ /* 0x080fe200020f0eff */
[----:B------:R-:W-:Y:S01]  /*3a7d0*/  IMAD R8, R28, 0x2, R3 ;  /* 0x000000021c087824 */ /* 0x000fe200078e0203 */
[----:B------:R-:W-:Y:S01]  /*3a7e0*/  LEA.HI.X.SX32 R17, R11, R2, 0x1, P5 ;  /* 0x000000020b117211 */ /* 0x000fe200028f0eff */
[----:B------:R-:W-:Y:S01]  /*3a7f0*/  STL.64 [R1+0x98], R22 ;  /* 0x0000981601007387 */ /* 0x000fe20000100a00 */
[----:B------:R-:W-:Y:S01]  /*3a800*/  IADD3 R18, P4, PT, R10, R0, RZ ;  /* 0x000000000a127210 */ /* 0x000fe20007f9e0ff */
[----:B------:R-:W-:-:S02]  /*3a810*/  IMAD R13, R28, 0x2, R8 ;  /* 0x000000021c0d7824 */ /* 0x000fc400078e0208 */
[----:B------:R0:W-:Y:S04]  /*3a820*/  STL.64 [R1+0x90], R20 ;  /* 0x0000901401007387 */ /* 0x0001e80000100a00 */
[----:B------:R1:W-:Y:S01]  /*3a830*/  STL.64 [R1+0x88], R16 ;  /* 0x0000881001007387 */ /* 0x0003e20000100a00 */
[----:B------:R-:W-:Y:S01]  /*3a840*/  IMAD R6, R28, 0x2, R13 ;  /* 0x000000021c067824 */ /* 0x000fe200078e020d */
[----:B------:R-:W-:Y:S02]  /*3a850*/  LEA.HI.X.SX32 R19, R10, R2, 0x1, P4 ;  /* 0x000000020a137211 */ /* 0x000fe400020f0eff */
[-C--:B0-----:R-:W-:Y:S02]  /*3a860*/  IADD3 R20, P3, PT, R9, R0.reuse, RZ ;  /* 0x0000000009147210 */ /* 0x081fe40007f7e0ff */
[----:B-1----:R-:W-:-:S02]  /*3a870*/  IADD3 R16, P5, PT, R15, R0, RZ ;  /* 0x000000000f107210 */ /* 0x002fc40007fbe0ff */
[-C--:B------:R-:W-:Y:S02]  /*3a880*/  LEA.HI.X.SX32 R21, R9, R2.reuse, 0x1, P3 ;  /* 0x0000000209157211 */ /* 0x080fe400018f0eff */
[----:B------:R-:W-:Y:S01]  /*3a890*/  LEA.HI.X.SX32 R17, R15, R2, 0x1, P5 ;  /* 0x000000020f117211 */ /* 0x000fe200028f0eff */
[C---:B------:R-:W-:Y:S02]  /*3a8a0*/  IMAD R7, R28.reuse, 0x2, R6 ;  /* 0x000000021c077824 */ /* 0x040fe400078e0206 */
[----:B------:R0:W-:Y:S04]  /*3a8b0*/  STL.64 [R1+0x80], R20 ;  /* 0x0000801401007387 */ /* 0x0001e80000100a00 */
[----:B------:R1:W-:Y:S01]  /*3a8c0*/  STL.64 [R1+0x78], R18 ;  /* 0x0000781201007387 */ /* 0x0003e20000100a00 */
[----:B------:R-:W-:-:S03]  /*3a8d0*/  IMAD R12, R28, 0x2, R7 ;  /* 0x000000021c0c7824 */ /* 0x000fc600078e0207 */
[----:B------:R2:W-:Y:S01]  /*3a8e0*/  STL.64 [R1+0x70], R16 ;  /* 0x0000701001007387 */ /* 0x0005e20000100a00 */
[CC--:B0-----:R-:W-:Y:S02]  /*3a8f0*/  IADD3 R20, P3, PT, R4.reuse, R0.reuse, RZ ;  /* 0x0000000004147210 */ /* 0x0c1fe40007f7e0ff */
[C---:B-1----:R-:W-:Y:S02]  /*3a900*/  IADD3 R18, P4, PT, R5.reuse, R0, RZ ;  /* 0x0000000005127210 */ /* 0x042fe40007f9e0ff */
[----:B------:R-:W-:Y:S02]  /*3a910*/  LEA.HI.X.SX32 R21, R4, R2, 0x1, P3 ;  /* 0x0000000204157211 */ /* 0x000fe400018f0eff */
[----:B--2---:R-:W-:Y:S02]  /*3a920*/  IADD3 R16, P5, PT, R14, R0, RZ ;  /* 0x000000000e107210 */ /* 0x004fe40007fbe0ff */
[-C--:B------:R-:W-:Y:S01]  /*3a930*/  LEA.HI.X.SX32 R19, R5, R2.reuse, 0x1, P4 ;  /* 0x0000000205137211 */ /* 0x080fe200020f0eff */
[----:B------:R-:W-:Y:S01]  /*3a940*/  IMAD R11, R28, 0x2, R12 ;  /* 0x000000021c0b7824 */ /* 0x000fe200078e020c */
[----:B------:R-:W-:Y:S01]  /*3a950*/  LEA.HI.X.SX32 R17, R14, R2, 0x1, P5 ;  /* 0x000000020e117211 */ /* 0x000fe200028f0eff */
[----:B------:R0:W-:Y:S02]  /*3a960*/  STL.64 [R1+0x68], R20 ;  /* 0x0000681401007387 */ /* 0x0001e40000100a00 */
[----:B------:R-:W-:-:S02]  /*3a970*/  IMAD R10, R28, 0x2, R11 ;  /* 0x000000021c0a7824 */ /* 0x000fc400078e020b */
[----:B------:R1:W-:Y:S04]  /*3a980*/  STL.64 [R1+0x60], R18 ;  /* 0x0000601201007387 */ /* 0x0003e80000100a00 */
[----:B------:R2:W-:Y:S01]  /*3a990*/  STL.64 [R1+0x58], R16 ;  /* 0x0000581001007387 */ /* 0x0005e20000100a00 */
[CC--:B0-----:R-:W-:Y:S02]  /*3a9a0*/  IADD3 R20, P3, PT, R3.reuse, R0.reuse, RZ ;  /* 0x0000000003147210 */ /* 0x0c1fe40007f7e0ff */
[----:B-1----:R-:W-:Y:S01]  /*3a9b0*/  IADD3 R18, P4, PT, R8, R0, RZ ;  /* 0x0000000008127210 */ /* 0x002fe20007f9e0ff */
[----:B------:R-:W-:Y:S01]  /*3a9c0*/  IMAD R9, R28, 0x2, R10 ;  /* 0x000000021c097824 */ /* 0x000fe200078e020a */
[----:B------:R-:W-:Y:S02]  /*3a9d0*/  LEA.HI.X.SX32 R21, R3, R2, 0x1, P3 ;  /* 0x0000000203157211 */ /* 0x000fe400018f0eff */
[----:B--2---:R-:W-:-:S02]  /*3a9e0*/  IADD3 R16, P5, PT, R13, R0, RZ ;  /* 0x000000000d107210 */ /* 0x004fc40007fbe0ff */
[-C--:B------:R-:W-:Y:S02]  /*3a9f0*/  LEA.HI.X.SX32 R19, R8, R2.reuse, 0x1, P4 ;  /* 0x0000000208137211 */ /* 0x080fe400020f0eff */
[----:B------:R-:W-:Y:S01]  /*3aa00*/  LEA.HI.X.SX32 R17, R13, R2, 0x1, P5 ;  /* 0x000000020d117211 */ /* 0x000fe200028f0eff */
[----:B------:R-:W-:Y:S01]  /*3aa10*/  IMAD R4, R28, 0x2, R9 ;  /* 0x000000021c047824 */ /* 0x000fe200078e0209 */
[----:B------:R-:W-:Y:S01]  /*3aa20*/  STL.64 [R1+0x50], R20 ;  /* 0x0000501401007387 */ /* 0x000fe20000100a00 */
[----:B------:R-:W-:-:S03]  /*3aa30*/  IADD3 R14, P5, PT, R12, R0, RZ ;  /* 0x000000000c0e7210 */ /* 0x000fc60007fbe0ff */
[----:B------:R0:W-:Y:S01]  /*3aa40*/  STL.64 [R1+0x48], R18 ;  /* 0x0000481201007387 */ /* 0x0001e20000100a00 */
[----:B------:R-:W-:-:S03]  /*3aa50*/  IMAD R5, R28, 0x2, R4 ;  /* 0x000000021c057824 */ /* 0x000fc600078e0204 */
[----:B------:R1:W-:Y:S01]  /*3aa60*/  STL.64 [R1+0x40], R16 ;  /* 0x0000401001007387 */ /* 0x0003e20000100a00 */
[----:B------:R-:W-:Y:S01]  /*3aa70*/  IMAD R8, R28, 0x2, R5 ;  /* 0x000000021c087824 */ /* 0x000fe200078e0205 */
[----:B------:R-:W-:Y:S02]  /*3aa80*/  LEA.HI.X.SX32 R15, R12, R2, 0x1, P5 ;  /* 0x000000020c0f7211 */ /* 0x000fe400028f0eff */
[CC--:B0-----:R-:W-:Y:S02]  /*3aa90*/  IADD3 R18, P3, PT, R6.reuse, R0.reuse, RZ ;  /* 0x0000000006127210 */ /* 0x0c1fe40007f7e0ff */
[C---:B-1----:R-:W-:Y:S02]  /*3aaa0*/  IADD3 R16, P4, PT, R7.reuse, R0, RZ ;  /* 0x0000000007107210 */ /* 0x042fe40007f9e0ff */
[-C--:B------:R-:W-:Y:S02]  /*3aab0*/  LEA.HI.X.SX32 R19, R6, R2.reuse, 0x1, P3 ;  /* 0x0000000206137211 */ /* 0x080fe400018f0eff */
[----:B------:R-:W-:Y:S01]  /*3aac0*/  LEA.HI.X.SX32 R17, R7, R2, 0x1, P4 ;  /* 0x0000000207117211 */ /* 0x000fe200020f0eff */
[----:B------:R-:W-:-:S02]  /*3aad0*/  IMAD R3, R28, 0x2, R8 ;  /* 0x000000021c037824 */ /* 0x000fc400078e0208 */
[----:B------:R0:W-:Y:S04]  /*3aae0*/  STL.64 [R1+0x38], R18 ;  /* 0x0000381201007387 */ /* 0x0001e80000100a00 */
[----:B------:R-:W-:Y:S01]  /*3aaf0*/  STL.64 [R1+0x30], R16 ;  /* 0x0000301001007387 */ /* 0x000fe20000100a00 */
[----:B------:R-:W-:-:S03]  /*3ab00*/  IMAD R6, R28, 0x2, R3 ;  /* 0x000000021c067824 */ /* 0x000fc600078e0203 */
[----:B------:R1:W-:Y:S01]  /*3ab10*/  STL.64 [R1+0x28], R14 ;  /* 0x0000280e01007387 */ /* 0x0003e20000100a00 */
[----:B0-----:R-:W-:Y:S01]  /*3ab20*/  IADD3 R18, P3, PT, R11, R0, RZ ;  /* 0x000000000b127210 */ /* 0x001fe20007f7e0ff */
[----:B------:R-:W-:-:S03]  /*3ab30*/  IMAD R7, R28, 0x2, R6 ;  /* 0x000000021c077824 */ /* 0x000fc600078e0206 */
[----:B------:R-:W-:Y:S02]  /*3ab40*/  LEA.HI.X.SX32 R19, R11, R2, 0x1, P3 ;  /* 0x000000020b137211 */ /* 0x000fe400018f0eff */
[CC--:B-1----:R-:W-:Y:S02]  /*3ab50*/  IADD3 R14, P5, PT, R9.reuse, R0.reuse, RZ ;  /* 0x00000000090e7210 */ /* 0x0c2fe40007fbe0ff */
[C---:B------:R-:W-:Y:S02]  /*3ab60*/  IADD3 R16, P4, PT, R10.reuse, R0, RZ ;  /* 0x000000000a107210 */ /* 0x040fe40007f9e0ff */
[-C--:B------:R-:W-:Y:S01]  /*3ab70*/  LEA.HI.X.SX32 R15, R9, R2.reuse, 0x1, P5 ;  /* 0x00000002090f7211 */ /* 0x080fe200028f0eff */
[----:B------:R-:W-:Y:S01]  /*3ab80*/  STL.64 [R1+0x20], R18 ;  /* 0x0000201201007387 */ /* 0x000fe20000100a00 */
[----:B------:R-:W-:Y:S01]  /*3ab90*/  LEA.HI.X.SX32 R17, R10, R2, 0x1, P4 ;  /* 0x000000020a117211 */ /* 0x000fe200020f0eff */
[----:B------:R-:W-:Y:S01]  /*3aba0*/  IMAD R10, R28, 0x2, R7 ;  /* 0x000000021c0a7824 */ /* 0x000fe200078e0207 */
[-C--:B------:R-:W-:Y:S01]  /*3abb0*/  IADD3 R22, P5, PT, R8, R0.reuse, RZ ;  /* 0x0000000008167210 */ /* 0x080fe20007fbe0ff */
[----:B------:R0:W-:Y:S01]  /*3abc0*/  STL.64 [R1+0x10], R14 ;  /* 0x0000100e01007387 */ /* 0x0001e20000100a00 */
[----:B------:R-:W-:Y:S01]  /*3abd0*/  IADD3 R12, P4, PT, R5, R0, RZ ;  /* 0x00000000050c7210 */ /* 0x000fe20007f9e0ff */
[----:B------:R-:W-:Y:S01]  /*3abe0*/  IMAD R9, R28, 0x2, R10 ;  /* 0x000000021c097824 */ /* 0x000fe200078e020a */
[----:B------:R-:W-:-:S02]  /*3abf0*/  LEA.HI.X.SX32 R23, R8, R2, 0x1, P5 ;  /* 0x0000000208177211 */ /* 0x000fc400028f0eff */
[----:B------:R-:W-:Y:S02]  /*3ac00*/  LEA.HI.X.SX32 R13, R5, R2, 0x1, P4 ;  /* 0x00000002050d7211 */ /* 0x000fe400020f0eff */
[-C--:B0-----:R-:W-:Y:S02]  /*3ac10*/  IADD3 R14, P3, PT, R4, R0.reuse, RZ ;  /* 0x00000000040e7210 */ /* 0x081fe40007f7e0ff */
[----:B------:R-:W-:Y:S02]  /*3ac20*/  IADD3 R26, P4, PT, R6, R0, RZ ;  /* 0x00000000061a7210 */ /* 0x000fe40007f9e0ff */
[----:B------:R-:W-:Y:S02]  /*3ac30*/  LEA.HI.X.SX32 R15, R4, R2, 0x1, P3 ;  /* 0x00000002040f7211 */ /* 0x000fe400018f0eff */
[-C--:B------:R-:W-:Y:S01]  /*3ac40*/  IADD3 R4, P3, PT, R3, R0.reuse, RZ ;  /* 0x0000000003047210 */ /* 0x080fe20007f7e0ff */
[----:B------:R-:W-:Y:S01]  /*3ac50*/  STL.64 [R1+0x18], R16 ;  /* 0x0000181001007387 */ /* 0x000fe20000100a00 */
[----:B------:R-:W-:Y:S01]  /*3ac60*/  IMAD R8, R28, 0x2, R9 ;  /* 0x000000021c087824 */ /* 0x000fe200078e0209 */
[----:B------:R-:W-:-:S02]  /*3ac70*/  IADD3 R24, P5, PT, R7, R0, RZ ;  /* 0x0000000007187210 */ /* 0x000fc40007fbe0ff */
[----:B------:R-:W-:Y:S01]  /*3ac80*/  STL.64 [R1+0xaa8], R22 ;  /* 0x000aa81601007387 */ /* 0x000fe20000100a00 */
[-C--:B------:R-:W-:Y:S02]  /*3ac90*/  LEA.HI.X.SX32 R5, R3, R2.reuse, 0x1, P3 ;  /* 0x0000000203057211 */ /* 0x080fe400018f0eff */
[----:B------:R-:W-:Y:S01]  /*3aca0*/  LEA.HI.X.SX32 R27, R6, R2, 0x1, P4 ;  /* 0x00000002061b7211 */ /* 0x000fe200020f0eff */
[----:B------:R0:W-:Y:S01]  /*3acb0*/  STL.64 [R1+0x8], R14 ;  /* 0x0000080e01007387 */ /* 0x0001e20000100a00 */
[C---:B------:R-:W-:Y:S02]  /*3acc0*/  IADD3 R20, P3, PT, R10.reuse, R0, RZ ;  /* 0x000000000a147210 */ /* 0x040fe40007f7e0ff */
[-C--:B------:R-:W-:Y:S01]  /*3acd0*/  LEA.HI.X.SX32 R25, R7, R2.reuse, 0x1, P5 ;  /* 0x0000000207197211 */ /* 0x080fe200028f0eff */
[----:B------:R1:W-:Y:S01]  /*3ace0*/  STL.64 [R1], R12 ;  /* 0x0000000c01007387 */ /* 0x0003e20000100a00 */
[----:B------:R-:W-:-:S03]  /*3acf0*/  LEA.HI.X.SX32 R21, R10, R2, 0x1, P3 ;  /* 0x000000020a157211 */ /* 0x000fc600018f0eff */
[----:B------:R-:W-:Y:S01]  /*3ad00*/  STL.64 [R1+0xab0], R4 ;  /* 0x000ab00401007387 */ /* 0x000fe20000100a00 */
[----:B0-----:R-:W-:-:S03]  /*3ad10*/  IADD3 R14, P4, PT, R9, R0, RZ ;  /* 0x00000000090e7210 */ /* 0x001fc60007f9e0ff */
[----:B------:R-:W-:Y:S01]  /*3ad20*/  STL.64 [R1+0xab8], R26 ;  /* 0x000ab81a01007387 */ /* 0x000fe20000100a00 */
[C---:B-1----:R-:W-:Y:S02]  /*3ad30*/  IADD3 R12, P5, PT, R8.reuse, R0, RZ ;  /* 0x00000000080c7210 */ /* 0x042fe40007fbe0ff */
[-C--:B------:R-:W-:Y:S01]  /*3ad40*/  LEA.HI.X.SX32 R15, R9, R2.reuse, 0x1, P4 ;  /* 0x00000002090f7211 */ /* 0x080fe200020f0eff */
[----:B------:R-:W-:Y:S01]  /*3ad50*/  STL [R1+0xaa4], R24 ;  /* 0x000aa41801007387 */ /* 0x000fe20000100800 */
[----:B------:R-:W-:-:S03]  /*3ad60*/  LEA.HI.X.SX32 R13, R8, R2, 0x1, P5 ;  /* 0x00000002080d7211 */ /* 0x000fc600028f0eff */
[----:B------:R-:W-:Y:S04]  /*3ad70*/  STL [R1+0xaa0], R25 ;  /* 0x000aa01901007387 */ /* 0x000fe80000100800 */
[----:B------:R0:W-:Y:S04]  /*3ad80*/  STL.64 [R1+0xac0], R20 ;  /* 0x000ac01401007387 */ /* 0x0001e80000100a00 */
[----:B------:R-:W-:Y:S04]  /*3ad90*/  STL.64 [R1+0xac8], R14 ;  /* 0x000ac80e01007387 */ /* 0x000fe80000100a00 */
[----:B------:R-:W-:Y:S04]  /*3ada0*/  STL [R1+0xae8], R12 ;  /* 0x000ae80c01007387 */ /* 0x000fe80000100800 */
[----:B------:R-:W-:Y:S04]  /*3adb0*/  STL [R1+0xa9c], R13 ;  /* 0x000a9c0d01007387 */ /* 0x000fe80000100800 */
[----:B------:R-:W2:Y:S04]  /*3adc0*/  LDL.LU R16, [R1+0x184] ;  /* 0x0001840001107983 */ /* 0x000ea80000300800 */
[----:B------:R-:W3:Y:S04]  /*3add0*/  LDL.LU R17, [R1+0x174] ;  /* 0x0001740001117983 */ /* 0x000ee80000300800 */
        /* <DEDUP_REMOVED lines=13> */
[----:B------:R-:W4:Y:S04]  /*3aeb0*/  LDL.LU R21, [R1+0x13c] ;  /* 0x00013c0001157983 */ /* 0x000f280000300800 */
[----:B----4-:R0:W-:Y:S04]  /*3aec0*/  STL.64 [R1+0xba0], R20 ;  /* 0x000ba01401007387 */ /* 0x0101e80000100a00 */
[----:B0-----:R-:W4:Y:S04]  /*3aed0*/  LDL.LU.64 R20, [R1+0xb8] ;  /* 0x0000b80001147983 */ /* 0x001f280000300a00 */
[----:B----4-:R0:W-:Y:S04]  /*3aee0*/  STL.64 [R1+0xbb0], R20 ;  /* 0x000bb01401007387 */ /* 0x0101e80000100a00 */
[----:B0-----:R-:W2:Y:S04]  /*3aef0*/  LDL.LU.64 R20, [R1+0xd0] ;  /* 0x0000d00001147983 */ /* 0x001ea80000300a00 */
[----:B------:R-:W4:Y:S04]  /*3af00*/  LDL.LU.64 R26, [R1+0x80] ;  /* 0x00008000011a7983 */ /* 0x000f280000300a00 */
[----:B----4-:R0:W-:Y:S04]  /*3af10*/  STL.64 [R1+0xb28], R26 ;  /* 0x000b281a01007387 */ /* 0x0101e80000100a00 */
[----:B0-----:R-:W4:Y:S04]  /*3af20*/  LDL.LU.64 R26, [R1+0x88] ;  /* 0x00008800011a7983 */ /* 0x001f280000300a00 */
        /* <DEDUP_REMOVED lines=14> */
[----:B------:R-:W5:Y:S04]  /*3b010*/  LDL.LU R22, [R1+0x178] ;  /* 0x0001780001167983 */ /* 0x000f680000300800 */
[----:B------:R-:W2:Y:S04]  /*3b020*/  LDL.LU.64 R4, [R1+0x78] ;  /* 0x0000780001047983 */ /* 0x000ea80000300a00 */
[----:B------:R-:W2:Y:S04]  /*3b030*/  LDL.LU R23, [R1+0x168] ;  /* 0x0001680001177983 */ /* 0x000ea80000300800 */
[----:B------:R-:W2:Y:S04]  /*3b040*/  LDL.LU R12, [R1+0x16c] ;  /* 0x00016c00010c7983 */ /* 0x000ea80000300800 */
[----:B--2---:R0:W-:Y:S04]  /*3b050*/  STL [R1+0xaf8], R12 ;  /* 0x000af80c01007387 */ /* 0x0041e80000100800 */
[----:B0-----:R-:W2:Y:S04]  /*3b060*/  LDL.LU R12, [R1+0x17c] ;  /* 0x00017c00010c7983 */ /* 0x001ea80000300800 */
[----:B--2---:R0:W-:Y:S04]  /*3b070*/  STL [R1+0xb08], R12 ;  /* 0x000b080c01007387 */ /* 0x0041e80000100800 */
[----:B0-----:R-:W2:Y:S04]  /*3b080*/  LDL.LU R12, [R1+0x144] ;  /* 0x00014400010c7983 */ /* 0x001ea80000300800 */
[----:B--2---:R0:W-:Y:S04]  /*3b090*/  STL [R1+0xb18], R12 ;  /* 0x000b180c01007387 */ /* 0x0041e80000100800 */
[----:B0-----:R-:W2:Y:S04]  /*3b0a0*/  LDL.LU R12, [R1+0x154] ;  /* 0x00015400010c7983 */ /* 0x001ea80000300800 */
[----:B------:R-:W2:Y:S04]  /*3b0b0*/  LDL.LU.64 R14, [R1+0x38] ;  /* 0x00003800010e7983 */ /* 0x000ea80000300a00 */
[----:B--2---:R0:W-:Y:S04]  /*3b0c0*/  STL.64 [R1+0xad0], R14 ;  /* 0x000ad00e01007387 */ /* 0x0041e80000100a00 */
[----:B0-----:R-:W2:Y:S04]  /*3b0d0*/  LDL.LU.64 R14, [R1+0x40] ;  /* 0x00004000010e7983 */ /* 0x001ea80000300a00 */
[----:B--2---:R0:W-:Y:S04]  /*3b0e0*/  STL.64 [R1+0xad8], R14 ;  /* 0x000ad80e01007387 */ /* 0x0041e80000100a00 */
[----:B0-----:R-:W2:Y:S04]  /*3b0f0*/  LDL.LU.64 R14, [R1+0x48] ;  /* 0x00004800010e7983 */ /* 0x001ea80000300a00 */
[----:B--2---:R0:W-:Y:S04]  /*3b100*/  STL.64 [R1+0xae0], R14 ;  /* 0x000ae00e01007387 */ /* 0x0041e80000100a00 */
[----:B0-----:R-:W2:Y:S04]  /*3b110*/  LDL.LU.64 R14, [R1+0x50] ;  /* 0x00005000010e7983 */ /* 0x001ea80000300a00 */
[----:B--2---:R0:W-:Y:S04]  /*3b120*/  STL.64 [R1+0xaf0], R14 ;  /* 0x000af00e01007387 */ /* 0x0041e80000100a00 */
[----:B0-----:R-:W2:Y:S04]  /*3b130*/  LDL.LU.64 R14, [R1+0x58] ;  /* 0x00005800010e7983 */ /* 0x001ea80000300a00 */
[----:B--2---:R0:W-:Y:S04]  /*3b140*/  STL.64 [R1+0xb00], R14 ;  /* 0x000b000e01007387 */ /* 0x0041e80000100a00 */
[----:B0-----:R-:W2:Y:S01]  /*3b150*/  LDL.LU.64 R14, [R1+0x60] ;  /* 0x00006000010e7983 */ /* 0x001ea20000300a00 */
[----:B------:R-:W-:-:S04]  /*3b160*/  IMAD R11, R28, 0x2, R8 ;  /* 0x000000021c0b7824 */ /* 0x000fc800078e0208 */
[C---:B------:R-:W-:Y:S01]  /*3b170*/  IMAD R7, R28.reuse, 0x2, R11 ;  /* 0x000000021c077824 */ /* 0x040fe200078e020b */
[----:B--2---:R0:W-:Y:S04]  /*3b180*/  STL.64 [R1+0xb10], R14 ;  /* 0x000b100e01007387 */ /* 0x0041e80000100a00 */
[----:B0-----:R-:W2:Y:S01]  /*3b190*/  LDL.LU.64 R14, [R1+0x68] ;  /* 0x00006800010e7983 */ /* 0x001ea20000300a00 */
[----:B------:R-:W-:Y:S01]  /*3b1a0*/  IMAD R3, R28, 0x2, R7 ;  /* 0x000000021c037824 */ /* 0x000fe200078e0207 */
[----:B------:R-:W-:-:S03]  /*3b1b0*/  IADD3 R8, P4, PT, R7, R0, RZ ;  /* 0x0000000007087210 */ /* 0x000fc60007f9e0ff */
[----:B------:R-:W-:Y:S01]  /*3b1c0*/  IMAD R18, R28, 0x2, R3 ;  /* 0x000000021c127824 */ /* 0x000fe200078e0203 */
[----:B------:R-:W-:Y:S02]  /*3b1d0*/  IADD3 R6, P5, PT, R3, R0, RZ ;  /* 0x0000000003067210 */ /* 0x000fe40007fbe0ff */
[----:B------:R-:W-:Y:S02]  /*3b1e0*/  LEA.HI.X.SX32 R9, R7, R2, 0x1, P4 ;  /* 0x0000000207097211 */ /* 0x000fe400020f0eff */
[-C--:B------:R-:W-:Y:S02]  /*3b1f0*/  IADD3 R10, P3, PT, R11, R0.reuse, RZ ;  /* 0x000000000b0a7210 */ /* 0x080fe40007f7e0ff */
[C---:B------:R-:W-:Y:S02]  /*3b200*/  IADD3 R28, P6, PT, R18.reuse, R0, RZ ;  /* 0x00000000121c7210 */ /* 0x040fe40007fde0ff */
[-C--:B------:R-:W-:Y:S02]  /*3b210*/  LEA.HI.X.SX32 R7, R3, R2.reuse, 0x1, P5 ;  /* 0x0000000203077211 */ /* 0x080fe400028f0eff */
[----:B------:R-:W-:-:S02]  /*3b220*/  LEA.HI.X.SX32 R29, R18, R2, 0x1, P6 ;  /* 0x00000002121d7211 */ /* 0x000fc400030f0eff */
[----:B------:R-:W-:Y:S01]  /*3b230*/  LEA.HI.X.SX32 R11, R11, R2, 0x1, P3 ;  /* 0x000000020b0b7211 */ /* 0x000fe200018f0eff */
[----:B------:R-:W-:Y:S04]  /*3b240*/  STG.E.U8 desc[UR10][R20.64], R16 ;  /* 0x0000001014007986 */ /* 0x000fe8000c10110a */
[----:B--2---:R0:W-:Y:S04]  /*3b250*/  STL.64 [R1+0xb20], R14 ;  /* 0x000b200e01007387 */ /* 0x0041e80000100a00 */
[----:B0-----:R-:W2:Y:S04]  /*3b260*/  LDL.LU.64 R14, [R1+0x70] ;  /* 0x00007000010e7983 */ /* 0x001ea80000300a00 */
[----:B------:R-:W2:Y:S04]  /*3b270*/  LDL.LU R13, [R1+0x170] ;  /* 0x00017000010d7983 */ /* 0x000ea80000300800 */
[----:B------:R-:W2:Y:S04]  /*3b280*/  LDL.LU R25, [R1+0x15c] ;  /* 0x00015c0001197983 */ /* 0x000ea80000300800 */
[----:B------:R-:W2:Y:S04]  /*3b290*/  LDL.LU R24, [R1+0x14c] ;  /* 0x00014c0001187983 */ /* 0x000ea80000300800 */
[----:B------:R-:W2:Y:S04]  /*3b2a0*/  LDL.LU R0, [R1+0x180] ;  /* 0x0001800001007983 */ /* 0x000ea80000300800 */
[----:B------:R0:W-:Y:S04]  /*3b2b0*/  STL [R1+0xa98], R9 ;  /* 0x000a980901007387 */ /* 0x0001e80000100800 */
[----:B0-----:R-:W2:Y:S04]  /*3b2c0*/  LDL.LU R9, [R1+0x148] ;  /* 0x0001480001097983 */ /* 0x001ea80000300800 */
[----:B------:R-:W-:Y:S04]  /*3b2d0*/  STL [R1+0xa94], R6 ;  /* 0x000a940601007387 */ /* 0x000fe80000100800 */
[----:B------:R0:W-:Y:S04]  /*3b2e0*/  STL [R1+0xa90], R7 ;  /* 0x000a900701007387 */ /* 0x0001e80000100800 */
[----:B0-----:R-:W2:Y:S04]  /*3b2f0*/  LDL.LU.64 R6, [R1+0x28] ;  /* 0x0000280001067983 */ /* 0x001ea80000300a00 */
[----:B------:R-:W2:Y:S04]  /*3b300*/  LDL.LU R18, [R1+0x160] ;  /* 0x0001600001127983 */ /* 0x000ea80000300800 */
[----:B------:R-:W2:Y:S04]  /*3b310*/  LDL.LU.64 R2, [R1+0x30] ;  /* 0x0000300001027983 */ /* 0x000ea80000300a00 */
[----:B------:R0:W-:Y:S04]  /*3b320*/  STL [R1+0xa8c], R29 ;  /* 0x000a8c1d01007387 */ /* 0x0001e80000100800 */
[----:B0-----:R-:W2:Y:S04]  /*3b330*/  LDL.LU R29, [R1+0x158] ;  /* 0x00015800011d7983 */ /* 0x001ea80000300800 */
[----:B------:R-:W3:Y:S04]  /*3b340*/  LDL.LU.64 R20, [R1+0xbb0] ;  /* 0x000bb00001147983 */ /* 0x000ee80000300a00 */
[----:B------:R-:W2:Y:S04]  /*3b350*/  LDL.LU R16, [R1+0xba8] ;  /* 0x000ba80001107983 */ /* 0x000ea80000300800 */
[----:B---3--:R0:W-:Y:S04]  /*3b360*/  STG.E.U8 desc[UR10][R20.64], R17 ;  /* 0x0000001114007986 */ /* 0x0081e8000c10110a */
[----:B0-----:R-:W4:Y:S04]  /*3b370*/  LDL.LU.64 R20, [R1+0xba0] ;  /* 0x000ba00001147983 */ /* 0x001f280000300a00 */
[----:B------:R-:W2:Y:S04]  /*3b380*/  LDL.LU R17, [R1+0xb98] ;  /* 0x000b980001117983 */ /* 0x000ea80000300800 */
[----:B--2---:R-:W-:Y:S04]  /*3b390*/  STG.E.U8 desc[UR10][R16.64], R18 ;  /* 0x0000001210007986 */ /* 0x004fe8000c10110a */
[----:B----4-:R0:W-:Y:S04]  /*3b3a0*/  STG.E.U8 desc[UR10][R26.64], R20 ;  /* 0x000000141a007986 */ /* 0x0101e8000c10110a */
[----:B0-----:R-:W2:Y:S04]  /*3b3b0*/  LDL.LU.64 R26, [R1+0xb90] ;  /* 0x000b9000011a7983 */ /* 0x001ea80000300a00 */
[----:B------:R-:W2:Y:S04]  /*3b3c0*/  LDL.LU R20, [R1+0xb88] ;  /* 0x000b880001147983 */ /* 0x000ea80000300800 */
[----:B--2---:R0:W-:Y:S04]  /*3b3d0*/  STG.E.U8 desc[UR10][R26.64], R20 ;  /* 0x000000141a007986 */ /* 0x0041e8000c10110a */
        /* <DEDUP_REMOVED lines=16> */
[----:B--2---:R0:W-:Y:S04]  /*3b4e0*/  STG.E.U8 desc[UR10][R26.64], R21 ;  /* 0x000000151a007986 */ /* 0x0041e8000c10110a */
[----:B0-----:R-:W5:Y:S04]  /*3b4f0*/  LDL.LU.64 R26, [R1+0xb28] ;  /* 0x000b2800011a7983 */ /* 0x001f680000300a00 */
[----:B------:R-:W2:Y:S04]  /*3b500*/  LDL.LU.64 R20, [R1+0x20] ;  /* 0x0000200001147983 */ /* 0x000ea80000300a00 */
[----:B-----5:R0:W-:Y:S04]  /*3b510*/  STG.E.U8 desc[UR10][R26.64], R22 ;  /* 0x000000161a007986 */ /* 0x0201e8000c10110a */
[----:B------:R1:W-:Y:S04]  /*3b520*/  STG.E.U8 desc[UR10][R4.64], R23 ;  /* 0x0000001704007986 */ /* 0x0003e8000c10110a */
[----:B------:R3:W-:Y:S04]  /*3b530*/  STG.E.U8 desc[UR10][R14.64], R12 ;  /* 0x0000000c0e007986 */ /* 0x0007e8000c10110a */
[----:B0-----:R-:W4:Y:S04]  /*3b540*/  LDL.LU.64 R26, [R1+0x18] ;  /* 0x00001800011a7983 */ /* 0x001f280000300a00 */
[----:B-1----:R-:W5:Y:S04]  /*3b550*/  LDL.LU.64 R4, [R1+0x10] ;  /* 0x0000100001047983 */ /* 0x002f680000300a00 */
[----:B------:R-:W2:Y:S04]  /*3b560*/  LDL.LU.64 R22, [R1+0x8] ;  /* 0x0000080001167983 */ /* 0x000ea80000300a00 */
[----:B---3--:R-:W3:Y:S04]  /*3b570*/  LDL.LU.64 R14, [R1+0xb20] ;  /* 0x000b2000010e7983 */ /* 0x008ee80000300a00 */
[----:B------:R-:W3:Y:S04]  /*3b580*/  LDL.LU R12, [R1+0xb18] ;  /* 0x000b1800010c7983 */ /* 0x000ee80000300800 */
[----:B---3--:R0:W-:Y:S04]  /*3b590*/  STG.E.U8 desc[UR10][R14.64], R12 ;  /* 0x0000000c0e007986 */ /* 0x0081e8000c10110a */
[----:B0-----:R-:W3:Y:S04]  /*3b5a0*/  LDL.LU.64 R14, [R1+0xb10] ;  /* 0x000b1000010e7983 */ /* 0x001ee80000300a00 */
[----:B------:R-:W3:Y:S04]  /*3b5b0*/  LDL.LU R12, [R1+0xb08] ;  /* 0x000b0800010c7983 */ /* 0x000ee80000300800 */
[----:B---3--:R0:W-:Y:S04]  /*3b5c0*/  STG.E.U8 desc[UR10][R14.64], R12 ;  /* 0x0000000c0e007986 */ /* 0x0081e8000c10110a */
[----:B0-----:R-:W3:Y:S04]  /*3b5d0*/  LDL.LU.64 R14, [R1+0xb00] ;  /* 0x000b0000010e7983 */ /* 0x001ee80000300a00 */
[----:B------:R-:W3:Y:S04]  /*3b5e0*/  LDL.LU R12, [R1+0xaf8] ;  /* 0x000af800010c7983 */ /* 0x000ee80000300800 */
[----:B---3--:R0:W-:Y:S04]  /*3b5f0*/  STG.E.U8 desc[UR10][R14.64], R12 ;  /* 0x0000000c0e007986 */ /* 0x0081e8000c10110a */
[----:B0-----:R-:W3:Y:S04]  /*3b600*/  LDL.LU.64 R14, [R1+0xaf0] ;  /* 0x000af000010e7983 */ /* 0x001ee80000300a00 */
[----:B------:R-:W2:Y:S04]  /*3b610*/  LDL.LU R12, [R1+0xae8] ;  /* 0x000ae800010c7983 */ /* 0x000ea80000300800 */
[----:B---3--:R0:W-:Y:S04]  /*3b620*/  STG.E.U8 desc[UR10][R14.64], R29 ;  /* 0x0000001d0e007986 */ /* 0x0081e8000c10110a */
[----:B0-----:R-:W3:Y:S04]  /*3b630*/  LDL.LU.64 R14, [R1+0xae0] ;  /* 0x000ae000010e7983 */ /* 0x001ee80000300a00 */
[----:B---3--:R0:W-:Y:S04]  /*3b640*/  STG.E.U8 desc[UR10][R14.64], R9 ;  /* 0x000000090e007986 */ /* 0x0081e8000c10110a */
[----:B0-----:R-:W3:Y:S01]  /*3b650*/  LDL.LU.64 R14, [R1+0xad8] ;  /* 0x000ad800010e7983 */ /* 0x001ee20000300a00 */
[----:B------:R-:W0:Y:S02]  /*3b660*/  S2R R19, SR_TID.X ;  /* 0x0000000000137919 */ /* 0x000e240000002100 */
[----:B0-----:R-:W-:-:S04]  /*3b670*/  LOP3.LUT R19, R19, 0x1ff, RZ, 0xc0, !PT ;  /* 0x000001ff13137812 */ /* 0x001fc800078ec0ff */
[----:B------:R-:W-:-:S06]  /*3b680*/  LEA R19, R19, UR7, 0x4 ;  /* 0x0000000713137c11 */ /* 0x000fcc000f8e20ff */
[----:B------:R-:W0:Y:S04]  /*3b690*/  LDS.128 R16, [R19] ;  /* 0x0000000013107984 */ /* 0x000e280000000c00 */
[----:B---3--:R1:W-:Y:S04]  /*3b6a0*/  STG.E.U8 desc[UR10][R14.64], R0 ;  /* 0x000000000e007986 */ /* 0x0083e8000c10110a */
[----:B-1----:R-:W3:Y:S01]  /*3b6b0*/  LDL.LU.64 R14, [R1+0xad0] ;  /* 0x000ad000010e7983 */ /* 0x002ee20000300a00 */
[C---:B0-----:R-:W-:Y:S02]  /*3b6c0*/  PRMT R0, R16.reuse, 0x7773, RZ ;  /* 0x0000777310007816 */ /* 0x041fe400000000ff */
[----:B------:R-:W-:-:S02]  /*3b6d0*/  PRMT R9, R16, 0x7772, RZ ;  /* 0x0000777210097816 */ /* 0x000fc400000000ff */
[C---:B------:R-:W-:Y:S01]  /*3b6e0*/  PRMT R29, R17.reuse, 0x7773, RZ ;  /* 0x00007773111d7816 */ /* 0x040fe200000000ff */
[----:B---3--:R0:W-:Y:S04]  /*3b6f0*/  STG.E.U8 desc[UR10][R14.64], R13 ;  /* 0x0000000d0e007986 */ /* 0x0081e8000c10110a */
[----:B------:R1:W-:Y:S04]  /*3b700*/  STG.E.U8 desc[UR10][R2.64], R25 ;  /* 0x0000001902007986 */ /* 0x0003e8000c10110a */
[----:B------:R3:W-:Y:S04]  /*3b710*/  STG.E.U8 desc[UR10][R6.64], R24 ;  /* 0x0000001806007986 */ /* 0x0007e8000c10110a */
[----:B0-----:R-:W5:Y:S04]  /*3b720*/  LDL.LU.64 R14, [R1+0xac8] ;  /* 0x000ac800010e7983 */ /* 0x001f680000300a00 */
[----:B------:R0:W-:Y:S01]  /*3b730*/  STL [R1+0x48], R0 ;  /* 0x0000480001007387 */ /* 0x0001e20000100800 */
[----:B-1----:R-:W-:-:S02]  /*3b740*/  PRMT R25, R17, 0x7771, RZ ;  /* 0x0000777111197816 */ /* 0x002fc400000000ff */
[C---:B---3--:R-:W-:Y:S02]  /*3b750*/  PRMT R24, R16.reuse, 0x7771, RZ ;  /* 0x0000777110187816 */ /* 0x048fe400000000ff */
[----:B------:R-:W-:Y:S02]  /*3b760*/  PRMT R16, R16, 0x7770, RZ ;  /* 0x0000777010107816 */ /* 0x000fe400000000ff */
[C---:B0-----:R-:W-:Y:S02]  /*3b770*/  PRMT R0, R18.reuse, 0x7773, RZ ;  /* 0x0000777312007816 */ /* 0x041fe400000000ff */
[C---:B------:R-:W-:Y:S02]  /*3b780*/  PRMT R6, R17.reuse, 0x7772, RZ ;  /* 0x0000777211067816 */ /* 0x040fe400000000ff */
[----:B------:R-:W-:Y:S01]  /*3b790*/  PRMT R17, R17, 0x7770, RZ ;  /* 0x0000777011117816 */ /* 0x000fe200000000ff */
[----:B------:R0:W-:Y:S01]  /*3b7a0*/  STL [R1+0x38], R0 ;  /* 0x0000380001007387 */ /* 0x0001e20000100800 */
[----:B------:R-:W-:-:S02]  /*3b7b0*/  PRMT R7, R18, 0x7772, RZ ;  /* 0x0000777212077816 */ /* 0x000fc400000000ff */
[C---:B------:R-:W-:Y:S02]  /*3b7c0*/  PRMT R13, R18.reuse, 0x7771, RZ ;  /* 0x00007771120d7816 */ /* 0x040fe400000000ff */
[----:B------:R-:W-:Y:S02]  /*3b7d0*/  PRMT R18, R18, 0x7770, RZ ;  /* 0x0000777012127816 */ /* 0x000fe400000000ff */
[C---:B------:R-:W-:Y:S02]  /*3b7e0*/  PRMT R3, R19.reuse, 0x7773, RZ ;  /* 0x0000777313037816 */ /* 0x040fe400000000ff */
[C---:B------:R-:W-:Y:S02]  /*3b7f0*/  PRMT R2, R19.reuse, 0x7772, RZ ;  /* 0x0000777213027816 */ /* 0x040fe400000000ff */
[C---:B0-----:R-:W-:Y:S01]  /*3b800*/  PRMT R0, R19.reuse, 0x7771, RZ ;  /* 0x0000777113007816 */ /* 0x041fe200000000ff */
[----:B--2---:R0:W-:Y:S01]  /*3b810*/  STG.E.U8 desc[UR10][R20.64], R16 ;  /* 0x0000001014007986 */ /* 0x0041e2000c10110a */
[----:B------:R-:W-:-:S03]  /*3b820*/  PRMT R19, R19, 0x7770, RZ ;  /* 0x0000777013137816 */ /* 0x000fc600000000ff */
[----:B----4-:R1:W-:Y:S04]  /*3b830*/  STG.E.U8 desc[UR10][R26.64], R17 ;  /* 0x000000111a007986 */ /* 0x0103e8000c10110a */
[----:B-----5:R2:W-:Y:S04]  /*3b840*/  STG.E.U8 desc[UR10][R4.64], R18 ;  /* 0x0000001204007986 */ /* 0x0205e8000c10110a */
[----:B0-----:R-:W3:Y:S04]  /*3b850*/  LDL.LU.64 R20, [R1+0xac0] ;  /* 0x000ac00001147983 */ /* 0x001ee80000300a00 */
[----:B-1----:R-:W4:Y:S04]  /*3b860*/  LDL.LU.64 R26, [R1+0xab8] ;  /* 0x000ab800011a7983 */ /* 0x002f280000300a00 */
[----:B------:R-:W5:Y:S04]  /*3b870*/  LDL.LU.64 R16, [R1] ;  /* 0x0000000001107983 */ /* 0x000f680000300a00 */
[----:B--2---:R-:W2:Y:S04]  /*3b880*/  LDL.LU.64 R4, [R1+0xab0] ;  /* 0x000ab00001047983 */ /* 0x004ea80000300a00 */
[----:B------:R0:W-:Y:S04]  /*3b890*/  STG.E.U8 desc[UR10][R22.64], R19 ;  /* 0x0000001316007986 */ /* 0x0001e8000c10110a */
[----:B0-----:R-:W2:Y:S04]  /*3b8a0*/  LDL.LU.64 R22, [R1+0xaa8] ;  /* 0x000aa80001167983 */ /* 0x001ea80000300a00 */
[----:B------:R-:W3:Y:S04]  /*3b8b0*/  LDL.LU R19, [R1+0x48] ;  /* 0x0000480001137983 */ /* 0x000ee80000300800 */
[----:B-----5:R0:W-:Y:S04]  /*3b8c0*/  STG.E.U8 desc[UR10][R16.64], R24 ;  /* 0x0000001810007986 */ /* 0x0201e8000c10110a */
[----:B0-----:R-:W5:Y:S01]  /*3b8d0*/  LDL.LU R24, [R1+0xaa4] ;  /* 0x000aa40001187983 */ /* 0x001f620000300800 */
[----:B------:R-:W0:Y:S03]  /*3b8e0*/  LDC.64 R16, c[0x0][0x3a0] ;  /* 0x0000e800ff107b82 */ /* 0x000e260000000a00 */
[----:B--2---:R1:W-:Y:S04]  /*3b8f0*/  STG.E.U8 desc[UR10][R22.64], R25 ;  /* 0x0000001916007986 */ /* 0x0043e8000c10110a */
[----:B-1----:R-:W5:Y:S04]  /*3b900*/  LDL.LU R25, [R1+0xaa0] ;  /* 0x000aa00001197983 */ /* 0x002f680000300800 */
[----:B------:R-:W2:Y:S04]  /*3b910*/  LDL.LU R22, [R1+0x38] ;  /* 0x0000380001167983 */ /* 0x000ea80000300800 */
[----:B------:R-:W2:Y:S04]  /*3b920*/  LDL.LU R23, [R1+0x1c0] ;  /* 0x0001c00001177983 */ /* 0x000ea80000300800 */
[----:B------:R1:W-:Y:S04]  /*3b930*/  STG.E.U8 desc[UR10][R4.64], R13 ;  /* 0x0000000d04007986 */ /* 0x0003e8000c10110a */
[----:B----4-:R4:W-:Y:S04]  /*3b940*/  STG.E.U8 desc[UR10][R26.64], R0 ;  /* 0x000000001a007986 */ /* 0x0109e8000c10110a */
[----:B-1----:R-:W2:Y:S04]  /*3b950*/  LDL.LU R13, [R1+0xa9c] ;  /* 0x000a9c00010d7983 */ /* 0x002ea80000300800 */
[----:B------:R-:W2:Y:S04]  /*3b960*/  LDL.LU R4, [R1+0x1bc] ;  /* 0x0001bc0001047983 */ /* 0x000ea80000300800 */
[----:B------:R-:W2:Y:S04]  /*3b970*/  LDL.LU R5, [R1+0x1c4] ;  /* 0x0001c40001057983 */ /* 0x000ea80000300800 */
[----:B----4-:R-:W4:Y:S04]  /*3b980*/  LDL.LU R27, [R1+0x1b8] ;  /* 0x0001b800011b7983 */ /* 0x010f280000300800 */
[----:B-----5:R1:W-:Y:S04]  /*3b990*/  STG.E.U8 desc[UR10][R24.64], R9 ;  /* 0x0000000918007986 */ /* 0x0203e8000c10110a */
[----:B-1----:R-:W5:Y:S04]  /*3b9a0*/  LDL.LU R9, [R1+0xa98] ;  /* 0x000a980001097983 */ /* 0x002f680000300800 */
[----:B---3--:R1:W-:Y:S04]  /*3b9b0*/  STG.E.U8 desc[UR10][R20.64], R6 ;  /* 0x0000000614007986 */ /* 0x0083e8000c10110a */
[----:B------:R3:W-:Y:S04]  /*3b9c0*/  STG.E.U8 desc[UR10][R14.64], R7 ;  /* 0x000000070e007986 */ /* 0x0007e8000c10110a */
[----:B-1----:R-:W4:Y:S04]  /*3b9d0*/  LDL.LU R6, [R1+0xa94] ;  /* 0x000a940001067983 */ /* 0x002f280000300800 */
[----:B---3--:R-:W4:Y:S04]  /*3b9e0*/  LDL.LU R7, [R1+0xa90] ;  /* 0x000a900001077983 */ /* 0x008f280000300800 */
[----:B--2---:R-:W-:Y:S04]  /*3b9f0*/  STG.E.U8 desc[UR10][R12.64], R2 ;  /* 0x000000020c007986 */ /* 0x004fe8000c10110a */
[----:B------:R-:W-:Y:S04]  /*3ba00*/  STG.E.U8 desc[UR10][R10.64], R19 ;  /* 0x000000130a007986 */ /* 0x000fe8000c10110a */
[----:B-----5:R1:W-:Y:S04]  /*3ba10*/  STG.E.U8 desc[UR10][R8.64], R29 ;  /* 0x0000001d08007986 */ /* 0x0203e8000c10110a */
[----:B-1----:R-:W2:Y:S01]  /*3ba20*/  LDL.LU R29, [R1+0xa8c] ;  /* 0x000a8c00011d7983 */ /* 0x002ea20000300800 */
[----:B------:R-:W1:Y:S03]  /*3ba30*/  S2R R18, SR_TID.X ;  /* 0x0000000000127919 */ /* 0x000e660000002100 */
[----:B----4-:R3:W-:Y:S02]  /*3ba40*/  STG.E.U8 desc[UR10][R6.64], R22 ;  /* 0x0000001606007986 */ /* 0x0107e4000c10110a */
[----:B---3--:R-:W3:Y:S01]  /*3ba50*/  S2R R22, SR_TID.X ;  /* 0x0000000000167919 */ /* 0x008ee20000002100 */
[----:B------:R-:W-:-:S02]  /*3ba60*/  FSEL R4, R4, -INF , P1 ;  /* 0xff80000004047808 */ /* 0x000fc40000800000 */
[----:B-1----:R-:W-:Y:S02]  /*3ba70*/  LOP3.LUT R26, R18, 0xff, RZ, 0xc0, !PT ;  /* 0x000000ff121a7812 */ /* 0x002fe400078ec0ff */
[----:B------:R-:W1:Y:S01]  /*3ba80*/  S2R R18, SR_CTAID.X ;  /* 0x0000000000127919 */ /* 0x000e620000002500 */
[----:B------:R-:W-:Y:S01]  /*3ba90*/  FSEL R0, R27, -INF , P2 ;  /* 0xff8000001b007808 */ /* 0x000fe20001000000 */
[----:B------:R-:W-:-:S04]  /*3baa0*/  FFMA R4, R4, 0.69314718246459960938, R5 ;  /* 0x3f31721804047823 */ /* 0x000fc80000000005 */
[----:B------:R-:W-:Y:S01]  /*3bab0*/  FFMA R5, R0, 0.69314718246459960938, R23 ;  /* 0x3f31721800057823 */ /* 0x000fe20000000017 */
[----:B---3--:R-:W-:-:S05]  /*3bac0*/  IMAD.SHL.U32 R2, R22, 0x2, RZ ;  /* 0x0000000216027824 */ /* 0x008fca00078e00ff */
[----:B------:R-:W-:Y:S01]  /*3bad0*/  LOP3.LUT R2, R2, 0x3f8, RZ, 0xc0, !PT ;  /* 0x000003f802027812 */ /* 0x000fe200078ec0ff */
[----:B------:R-:W-:-:S04]  /*3bae0*/  UIMAD UR4, UR6, UR4, URZ ;  /* 0x00000004060472a4 */ /* 0x000fc8000f8e02ff */
[----:B------:R-:W-:Y:S01]  /*3baf0*/  USHF.L.U32 UR5, UR4, 0x2, URZ ;  /* 0x0000000204057899 */ /* 0x000fe200080006ff */
[----:B-1----:R-:W-:-:S04]  /*3bb00*/  IMAD R18, R18, 0x100, R26 ;  /* 0x0000010012127824 */ /* 0x002fc800078e021a */
[C---:B------:R-:W-:Y:S02]  /*3bb10*/  IMAD.SHL.U32 R19, R18.reuse, 0x4, RZ ;  /* 0x0000000412137824 */ /* 0x040fe400078e00ff */
[----:B------:R-:W-:-:S03]  /*3bb20*/  IMAD.HI R0, R18, 0x4, RZ ;  /* 0x0000000412007827 */ /* 0x000fc600078e02ff */
[----:B0-----:R-:W-:Y:S01]  /*3bb30*/  IADD3 R16, P1, P2, R19, UR5, R16 ;  /* 0x0000000513107c10 */ /* 0x001fe2000fa3e010 */
[----:B------:R-:W-:-:S06]  /*3bb40*/  UIMAD.WIDE UR4, UR4, 0x4, URZ ;  /* 0x00000004040478a5 */ /* 0x000fcc000f8e02ff */
[----:B------:R-:W-:Y:S01]  /*3bb50*/  IADD3.X R17, PT, PT, R0, UR5, R17, P1, P2 ;  /* 0x0000000500117c10 */ /* 0x000fe20008fe4411 */
[----:B--2---:R0:W-:Y:S01]  /*3bb60*/  STG.E.U8 desc[UR10][R28.64], R3 ;  /* 0x000000031c007986 */ /* 0x0041e2000c10110a */
[----:B------:R-:W-:Y:S06]  /*3bb70*/  BAR.SYNC.DEFER_BLOCKING 0x0 ;  /* 0x0000000000007b1d */ /* 0x000fec0000010000 */
[----:B------:R0:W-:Y:S02]  /*3bb80*/  STS.64 [R2+UR7], R4 ;  /* 0x0000000402007988 */ /* 0x0001e40008000a07 */
[----:B------:R-:W-:Y:S06]  /*3bb90*/  BAR.SYNC.DEFER_BLOCKING 0x0 ;  /* 0x0000000000007b1d */ /* 0x000fec0000010000 */
[----:B------:R-:W-:Y:S05]  /*3bba0*/  @P0 EXIT ;  /* 0x000000000000094d */ /* 0x000fea0003800000 */
[----:B------:R-:W2:Y:S04]  /*3bbb0*/  LDL.LU R18, [R1+0x1c8] ;  /* 0x0001c80001127983 */ /* 0x000ea80000300800 */
[----:B0-2---:R-:W0:Y:S04]  /*3bbc0*/  LDS R3, [R18] ;  /* 0x0000000012037984 */ /* 0x005e280000000800 */
[----:B0-----:R-:W-:Y:S01]  /*3bbd0*/  STG.E desc[UR10][R16.64], R3 ;  /* 0x0000000310007986 */ /* 0x001fe2000c10190a */
[----:B------:R-:W-:Y:S05]  /*3bbe0*/  EXIT ;  /* 0x000000000000794d */ /* 0x000fea0003800000 */
.L_x_2:
[----:B------:R-:W-:-:S00]  /*3bbf0*/  BRA `(.L_x_2) ;  /* 0xfffffffc00fc7947 */ /* 0x000fc0000383ffff */
[----:B------:R-:W-:-:S00]  /*3bc00*/  NOP ;  /* 0x0000000000007918 */ /* 0x000fc00000000000 */
[----:B------:R-:W-:-:S00]  /*3bc10*/  NOP ;  /* 0x0000000000007918 */ /* 0x000fc00000000000 */
[----:B------:R-:W-:-:S00]  /*3bc20*/  NOP ;  /* 0x0000000000007918 */ /* 0x000fc00000000000 */
[----:B------:R-:W-:-:S00]  /*3bc30*/  NOP ;  /* 0x0000000000007918 */ /* 0x000fc00000000000 */
[----:B------:R-:W-:-:S00]  /*3bc40*/  NOP ;  /* 0x0000000000007918 */ /* 0x000fc00000000000 */
[----:B------:R-:W-:-:S00]  /*3bc50*/  NOP ;  /* 0x0000000000007918 */ /* 0x000fc00000000000 */
[----:B------:R-:W-:-:S00]  /*3bc60*/  NOP ;  /* 0x0000000000007918 */ /* 0x000fc00000000000 */
[----:B------:R-:W-:-:S00]  /*3bc70*/  NOP ;  /* 0x0000000000007918 */ /* 0x000fc00000000000 */
.L_x_3:


//--------------------- .nv.global.init           --------------------------
	.section	.nv.global.init,"aw",@progbits
.nv.global.init:
	.type		_$_str,@object
	.size		_$_str,(.L_0 - _$_str)
_$_str:
        /*0000*/ 	.byte	0x5f, 0x5f, 0x43, 0x55, 0x44, 0x41, 0x5f, 0x46, 0x54, 0x5a, 0x00
.L_0:


//--------------------- .nv.shared.attn_fwd       --------------------------
	.section	.nv.shared.attn_fwd,"aw",@nobits
	.sectionflags	@""
	.align	16
	.zero		1024


//--------------------- .nv.shared.reserved.0     --------------------------
	.section	.nv.shared.reserved.0,"aw",@nobits
	.weak		__nv_reservedSMEM_offset_0_alias
	.size		__nv_reservedSMEM_offset_0_alias, 0, 64
	.other		__nv_reservedSMEM_offset_0_alias,@"STO_CUDA_RESERVED_SHARED STV_DEFAULT"
__nv_reservedSMEM_offset_0_alias:
	.zero		0
	.zero		64


//--------------------- .nv.constant0.attn_fwd    --------------------------
	.section	.nv.constant0.attn_fwd,"a",@progbits
	.sectionflags	@""
	.align	4
.nv.constant0.attn_fwd:
	.zero		1032


//--------------------- SYMBOLS --------------------------

	.type		.nv.reservedSmem.offset0,@object
	.size		.nv.reservedSmem.offset0,0x4
	.type		.nv.reservedSmem.cap,@object
	.size		.nv.reservedSmem.cap,0x4
